//
// Generated by NVIDIA NVVM Compiler
//
// Compiler Build ID: CL-36424714
// Cuda compilation tools, release 13.0, V13.0.88
// Based on NVVM 20.0.0
//

.version 9.0
.target sm_100
.address_size 64

	// .globl	_Z9check_intiPi
.extern .func  (.param .b32 func_retval0) vprintf
(
	.param .b64 vprintf_param_0,
	.param .b64 vprintf_param_1
)
;
.func  (.param .align 16 .b8 func_retval0[16]) __internal_trig_reduction_slowpathd
(
	.param .b64 __internal_trig_reduction_slowpathd_param_0
)
;
.func  (.param .b64 func_retval0) __internal_accurate_pow
(
	.param .b64 __internal_accurate_pow_param_0,
	.param .b64 __internal_accurate_pow_param_1
)
;
// _ZZN3cub18CUB_300001_SM_10006detail6reduce27DeviceSegmentedReduceKernelINS2_10policy_hubIdiN4cuda3std3__44plusIvEEE10Policy1000EPdSC_PiSD_iS9_ddEEvT0_T1_T2_T3_T5_T6_E12temp_storage has been demoted
// _ZZN3cub18CUB_300001_SM_10006detail6reduce27DeviceSegmentedReduceKernelINS2_10policy_hubIdxN4cuda3std3__44plusIvEEE10Policy1000EPdSC_PxSD_xS9_ddEEvT0_T1_T2_T3_T5_T6_E12temp_storage has been demoted
.global .align 1 .b8 _ZN34_INTERNAL_1cf42ded_4_k_cu_e38298984cuda3std3__45__cpo5beginE[1];
.global .align 1 .b8 _ZN34_INTERNAL_1cf42ded_4_k_cu_e38298984cuda3std3__45__cpo3endE[1];
.global .align 1 .b8 _ZN34_INTERNAL_1cf42ded_4_k_cu_e38298984cuda3std3__45__cpo6cbeginE[1];
.global .align 1 .b8 _ZN34_INTERNAL_1cf42ded_4_k_cu_e38298984cuda3std3__45__cpo4cendE[1];
.global .align 1 .b8 _ZN34_INTERNAL_1cf42ded_4_k_cu_e38298984cuda3std3__45__cpo6rbeginE[1];
.global .align 1 .b8 _ZN34_INTERNAL_1cf42ded_4_k_cu_e38298984cuda3std3__45__cpo4rendE[1];
.global .align 1 .b8 _ZN34_INTERNAL_1cf42ded_4_k_cu_e38298984cuda3std3__45__cpo7crbeginE[1];
.global .align 1 .b8 _ZN34_INTERNAL_1cf42ded_4_k_cu_e38298984cuda3std3__45__cpo5crendE[1];
.global .align 1 .b8 _ZN34_INTERNAL_1cf42ded_4_k_cu_e38298984cuda3std3__436_GLOBAL__N__1cf42ded_4_k_cu_e38298986ignoreE[1];
.global .align 1 .b8 _ZN34_INTERNAL_1cf42ded_4_k_cu_e38298984cuda3std3__419piecewise_constructE[1];
.global .align 1 .b8 _ZN34_INTERNAL_1cf42ded_4_k_cu_e38298984cuda3std3__48in_placeE[1];
.global .align 1 .b8 _ZN34_INTERNAL_1cf42ded_4_k_cu_e38298984cuda3std3__420unreachable_sentinelE[1];
.global .align 1 .b8 _ZN34_INTERNAL_1cf42ded_4_k_cu_e38298984cuda3std3__47nulloptE[1];
.global .align 1 .b8 _ZN34_INTERNAL_1cf42ded_4_k_cu_e38298984cuda3std3__48unexpectE[1];
.global .align 1 .b8 _ZN34_INTERNAL_1cf42ded_4_k_cu_e38298984cuda3std6ranges3__45__cpo4swapE[1];
.global .align 1 .b8 _ZN34_INTERNAL_1cf42ded_4_k_cu_e38298984cuda3std6ranges3__45__cpo9iter_moveE[1];
.global .align 1 .b8 _ZN34_INTERNAL_1cf42ded_4_k_cu_e38298984cuda3std6ranges3__45__cpo5beginE[1];
.global .align 1 .b8 _ZN34_INTERNAL_1cf42ded_4_k_cu_e38298984cuda3std6ranges3__45__cpo3endE[1];
.global .align 1 .b8 _ZN34_INTERNAL_1cf42ded_4_k_cu_e38298984cuda3std6ranges3__45__cpo6cbeginE[1];
.global .align 1 .b8 _ZN34_INTERNAL_1cf42ded_4_k_cu_e38298984cuda3std6ranges3__45__cpo4cendE[1];
.global .align 1 .b8 _ZN34_INTERNAL_1cf42ded_4_k_cu_e38298984cuda3std6ranges3__45__cpo7advanceE[1];
.global .align 1 .b8 _ZN34_INTERNAL_1cf42ded_4_k_cu_e38298984cuda3std6ranges3__45__cpo9iter_swapE[1];
.global .align 1 .b8 _ZN34_INTERNAL_1cf42ded_4_k_cu_e38298984cuda3std6ranges3__45__cpo4nextE[1];
.global .align 1 .b8 _ZN34_INTERNAL_1cf42ded_4_k_cu_e38298984cuda3std6ranges3__45__cpo4prevE[1];
.global .align 1 .b8 _ZN34_INTERNAL_1cf42ded_4_k_cu_e38298984cuda3std6ranges3__45__cpo4dataE[1];
.global .align 1 .b8 _ZN34_INTERNAL_1cf42ded_4_k_cu_e38298984cuda3std6ranges3__45__cpo5cdataE[1];
.global .align 1 .b8 _ZN34_INTERNAL_1cf42ded_4_k_cu_e38298984cuda3std6ranges3__45__cpo4sizeE[1];
.global .align 1 .b8 _ZN34_INTERNAL_1cf42ded_4_k_cu_e38298984cuda3std6ranges3__45__cpo5ssizeE[1];
.global .align 1 .b8 _ZN34_INTERNAL_1cf42ded_4_k_cu_e38298984cuda3std6ranges3__45__cpo8distanceE[1];
.global .align 1 .b8 _ZN34_INTERNAL_1cf42ded_4_k_cu_e38298986thrust24THRUST_300001_SM_1000_NS6system6detail10sequential3seqE[1];
.global .align 1 .b8 _ZN34_INTERNAL_1cf42ded_4_k_cu_e38298986thrust24THRUST_300001_SM_1000_NS12placeholders2_1E[1];
.global .align 1 .b8 _ZN34_INTERNAL_1cf42ded_4_k_cu_e38298986thrust24THRUST_300001_SM_1000_NS12placeholders2_2E[1];
.global .align 1 .b8 _ZN34_INTERNAL_1cf42ded_4_k_cu_e38298986thrust24THRUST_300001_SM_1000_NS12placeholders2_3E[1];
.global .align 1 .b8 _ZN34_INTERNAL_1cf42ded_4_k_cu_e38298986thrust24THRUST_300001_SM_1000_NS12placeholders2_4E[1];
.global .align 1 .b8 _ZN34_INTERNAL_1cf42ded_4_k_cu_e38298986thrust24THRUST_300001_SM_1000_NS12placeholders2_5E[1];
.global .align 1 .b8 _ZN34_INTERNAL_1cf42ded_4_k_cu_e38298986thrust24THRUST_300001_SM_1000_NS12placeholders2_6E[1];
.global .align 1 .b8 _ZN34_INTERNAL_1cf42ded_4_k_cu_e38298986thrust24THRUST_300001_SM_1000_NS12placeholders2_7E[1];
.global .align 1 .b8 _ZN34_INTERNAL_1cf42ded_4_k_cu_e38298986thrust24THRUST_300001_SM_1000_NS12placeholders2_8E[1];
.global .align 1 .b8 _ZN34_INTERNAL_1cf42ded_4_k_cu_e38298986thrust24THRUST_300001_SM_1000_NS12placeholders2_9E[1];
.global .align 1 .b8 _ZN34_INTERNAL_1cf42ded_4_k_cu_e38298986thrust24THRUST_300001_SM_1000_NS12placeholders3_10E[1];
.global .align 1 .b8 $str[6] = {37, 46, 53, 101, 10};
.global .align 1 .b8 $str$1[16] = {105, 110, 100, 101, 120, 58, 32, 37, 100, 9, 37, 108, 108, 100, 10};
.global .align 1 .b8 $str$2[5] = {37, 108, 102, 10};
.global .align 1 .b8 $str$3[8] = {37, 100, 32, 37, 108, 102, 10};
.global .align 1 .b8 $str$4[37] = {37, 100, 32, 37, 100, 32, 37, 100, 32, 37, 100, 32, 37, 100, 32, 37, 100, 32, 37, 100, 32, 37, 100, 32, 37, 100, 32, 37, 100, 32, 37, 100, 32, 37, 100, 10};
.global .align 8 .b8 __cudart_i2opi_d[144] = {8, 93, 141, 31, 177, 95, 251, 107, 234, 146, 82, 138, 247, 57, 7, 61, 123, 241, 229, 235, 199, 186, 39, 117, 45, 234, 95, 158, 102, 63, 70, 79, 183, 9, 203, 39, 207, 126, 54, 109, 31, 109, 10, 90, 139, 17, 47, 239, 15, 152, 5, 222, 255, 151, 248, 31, 59, 40, 249, 189, 139, 95, 132, 156, 244, 57, 83, 131, 57, 214, 145, 57, 65, 126, 95, 180, 38, 112, 156, 233, 132, 68, 187, 46, 245, 53, 130, 232, 62, 167, 41, 177, 28, 235, 29, 254, 28, 146, 209, 9, 234, 46, 73, 6, 224, 210, 77, 66, 58, 110, 36, 183, 97, 197, 187, 222, 171, 99, 81, 254, 65, 144, 67, 60, 153, 149, 98, 219, 192, 221, 52, 245, 209, 87, 39, 252, 41, 21, 68, 78, 110, 131, 249, 162};
.global .align 16 .b8 __cudart_sin_cos_coeffs[128] = {70, 210, 176, 44, 241, 229, 90, 190, 146, 227, 172, 105, 227, 29, 199, 62, 161, 98, 219, 25, 160, 1, 42, 191, 24, 8, 17, 17, 17, 17, 129, 63, 84, 85, 85, 85, 85, 85, 197, 191, 0, 0, 0, 0, 0, 0, 0, 0, 0, 0, 0, 0, 0, 0, 0, 0, 100, 129, 253, 32, 131, 255, 168, 189, 40, 133, 239, 193, 167, 238, 33, 62, 217, 230, 6, 142, 79, 126, 146, 190, 233, 188, 221, 25, 160, 1, 250, 62, 71, 93, 193, 22, 108, 193, 86, 191, 81, 85, 85, 85, 85, 85, 165, 63, 0, 0, 0, 0, 0, 0, 224, 191, 0, 0, 0, 0, 0, 0, 240, 63};

.visible .entry _Z9check_intiPi(
	.param .u32 _Z9check_intiPi_param_0,
	.param .u64 .ptr .align 1 _Z9check_intiPi_param_1
)
{
	.local .align 8 .b8 	__local_depot0[8];
	.reg .b64 	%SP;
	.reg .b64 	%SPL;
	.reg .pred 	%p<6>;
	.reg .b32 	%r<18>;
	.reg .b64 	%rd<10>;

	mov.u64 	%SPL, __local_depot0;
	cvta.local.u64 	%SP, %SPL;
	ld.param.u32 	%r8, [_Z9check_intiPi_param_0];
	ld.param.u64 	%rd4, [_Z9check_intiPi_param_1];
	mov.u32 	%r9, %ctaid.x;
	mov.u32 	%r1, %ntid.x;
	mov.u32 	%r10, %tid.x;
	mad.lo.s32 	%r2, %r9, %r1, %r10;
	setp.lt.s32 	%p1, %r8, 1;
	@%p1 bra 	$L__BB0_8;
	mov.u32 	%r12, %nctaid.x;
	mul.lo.s32 	%r3, %r1, %r12;
	add.u64 	%rd5, %SP, 0;
	add.u64 	%rd1, %SPL, 0;
	cvta.to.global.u64 	%rd2, %rd4;
	mov.b32 	%r16, 0;
	mov.u64 	%rd7, $str;
$L__BB0_2:
	setp.ge.s32 	%p2, %r2, %r8;
	@%p2 bra 	$L__BB0_7;
	mul.wide.u32 	%rd6, %r16, 4;
	add.s64 	%rd3, %rd2, %rd6;
	mov.u32 	%r17, %r2;
$L__BB0_4:
	setp.ne.s32 	%p3, %r17, %r16;
	@%p3 bra 	$L__BB0_6;
	ld.global.u32 	%r13, [%rd3];
	st.local.u32 	[%rd1], %r13;
	cvta.global.u64 	%rd8, %rd7;
	{ // callseq 0, 0
	.param .b64 param0;
	st.param.b64 	[param0], %rd8;
	.param .b64 param1;
	st.param.b64 	[param1], %rd5;
	.param .b32 retval0;
	call.uni (retval0), 
	vprintf, 
	(
	param0, 
	param1
	);
	ld.param.b32 	%r14, [retval0];
	} // callseq 0
$L__BB0_6:
	add.s32 	%r17, %r17, %r3;
	setp.lt.s32 	%p4, %r17, %r8;
	@%p4 bra 	$L__BB0_4;
$L__BB0_7:
	add.s32 	%r16, %r16, 1;
	setp.ne.s32 	%p5, %r16, %r8;
	@%p5 bra 	$L__BB0_2;
$L__BB0_8:
	ret;

}
	// .globl	_Z14check_long_intiPx
.visible .entry _Z14check_long_intiPx(
	.param .u32 _Z14check_long_intiPx_param_0,
	.param .u64 .ptr .align 1 _Z14check_long_intiPx_param_1
)
{
	.local .align 16 .b8 	__local_depot1[16];
	.reg .b64 	%SP;
	.reg .b64 	%SPL;
	.reg .pred 	%p<6>;
	.reg .b32 	%r<17>;
	.reg .b64 	%rd<11>;

	mov.u64 	%SPL, __local_depot1;
	cvta.local.u64 	%SP, %SPL;
	ld.param.u32 	%r8, [_Z14check_long_intiPx_param_0];
	ld.param.u64 	%rd4, [_Z14check_long_intiPx_param_1];
	mov.u32 	%r9, %ctaid.x;
	mov.u32 	%r1, %ntid.x;
	mov.u32 	%r10, %tid.x;
	mad.lo.s32 	%r2, %r9, %r1, %r10;
	setp.lt.s32 	%p1, %r8, 1;
	@%p1 bra 	$L__BB1_8;
	add.u64 	%rd5, %SP, 0;
	add.u64 	%rd1, %SPL, 0;
	mov.u32 	%r12, %nctaid.x;
	mul.lo.s32 	%r3, %r1, %r12;
	cvta.to.global.u64 	%rd2, %rd4;
	mov.b32 	%r15, 0;
	mov.u64 	%rd8, $str$1;
$L__BB1_2:
	setp.ge.s32 	%p2, %r2, %r8;
	@%p2 bra 	$L__BB1_7;
	mul.wide.u32 	%rd6, %r15, 8;
	add.s64 	%rd3, %rd2, %rd6;
	mov.u32 	%r16, %r2;
$L__BB1_4:
	setp.ne.s32 	%p3, %r16, %r15;
	@%p3 bra 	$L__BB1_6;
	ld.global.u64 	%rd7, [%rd3];
	st.local.u32 	[%rd1], %r15;
	st.local.u64 	[%rd1+8], %rd7;
	cvta.global.u64 	%rd9, %rd8;
	{ // callseq 1, 0
	.param .b64 param0;
	st.param.b64 	[param0], %rd9;
	.param .b64 param1;
	st.param.b64 	[param1], %rd5;
	.param .b32 retval0;
	call.uni (retval0), 
	vprintf, 
	(
	param0, 
	param1
	);
	ld.param.b32 	%r13, [retval0];
	} // callseq 1
$L__BB1_6:
	add.s32 	%r16, %r16, %r3;
	setp.lt.s32 	%p4, %r16, %r8;
	@%p4 bra 	$L__BB1_4;
$L__BB1_7:
	add.s32 	%r15, %r15, 1;
	setp.ne.s32 	%p5, %r15, %r8;
	@%p5 bra 	$L__BB1_2;
$L__BB1_8:
	ret;

}
	// .globl	_Z12check_doubleiPd
.visible .entry _Z12check_doubleiPd(
	.param .u32 _Z12check_doubleiPd_param_0,
	.param .u64 .ptr .align 1 _Z12check_doubleiPd_param_1
)
{
	.local .align 8 .b8 	__local_depot2[8];
	.reg .b64 	%SP;
	.reg .b64 	%SPL;
	.reg .pred 	%p<6>;
	.reg .b32 	%r<17>;
	.reg .b64 	%rd<10>;
	.reg .b64 	%fd<2>;

	mov.u64 	%SPL, __local_depot2;
	cvta.local.u64 	%SP, %SPL;
	ld.param.u32 	%r8, [_Z12check_doubleiPd_param_0];
	ld.param.u64 	%rd4, [_Z12check_doubleiPd_param_1];
	mov.u32 	%r9, %ctaid.x;
	mov.u32 	%r1, %ntid.x;
	mov.u32 	%r10, %tid.x;
	mad.lo.s32 	%r2, %r9, %r1, %r10;
	setp.lt.s32 	%p1, %r8, 1;
	@%p1 bra 	$L__BB2_8;
	mov.u32 	%r12, %nctaid.x;
	mul.lo.s32 	%r3, %r1, %r12;
	add.u64 	%rd5, %SP, 0;
	add.u64 	%rd1, %SPL, 0;
	cvta.to.global.u64 	%rd2, %rd4;
	mov.b32 	%r15, 0;
	mov.u64 	%rd7, $str$2;
$L__BB2_2:
	setp.ge.s32 	%p2, %r2, %r8;
	@%p2 bra 	$L__BB2_7;
	mul.wide.u32 	%rd6, %r15, 8;
	add.s64 	%rd3, %rd2, %rd6;
	mov.u32 	%r16, %r2;
$L__BB2_4:
	setp.ne.s32 	%p3, %r16, %r15;
	@%p3 bra 	$L__BB2_6;
	ld.global.f64 	%fd1, [%rd3];
	st.local.f64 	[%rd1], %fd1;
	cvta.global.u64 	%rd8, %rd7;
	{ // callseq 2, 0
	.param .b64 param0;
	st.param.b64 	[param0], %rd8;
	.param .b64 param1;
	st.param.b64 	[param1], %rd5;
	.param .b32 retval0;
	call.uni (retval0), 
	vprintf, 
	(
	param0, 
	param1
	);
	ld.param.b32 	%r13, [retval0];
	} // callseq 2
$L__BB2_6:
	add.s32 	%r16, %r16, %r3;
	setp.lt.s32 	%p4, %r16, %r8;
	@%p4 bra 	$L__BB2_4;
$L__BB2_7:
	add.s32 	%r15, %r15, 1;
	setp.ne.s32 	%p5, %r15, %r8;
	@%p5 bra 	$L__BB2_2;
$L__BB2_8:
	ret;

}
	// .globl	_Z14check_double_kPd
.visible .entry _Z14check_double_kPd(
	.param .u64 .ptr .align 1 _Z14check_double_kPd_param_0
)
{
	.local .align 16 .b8 	__local_depot3[16];
	.reg .b64 	%SP;
	.reg .b64 	%SPL;
	.reg .pred 	%p<2>;
	.reg .b32 	%r<7>;
	.reg .b64 	%rd<9>;
	.reg .b64 	%fd<2>;

	mov.u64 	%SPL, __local_depot3;
	cvta.local.u64 	%SP, %SPL;
	ld.param.u64 	%rd1, [_Z14check_double_kPd_param_0];
	mov.u32 	%r2, %ctaid.x;
	mov.u32 	%r3, %ntid.x;
	mov.u32 	%r4, %tid.x;
	mad.lo.s32 	%r1, %r2, %r3, %r4;
	setp.gt.s32 	%p1, %r1, 4;
	@%p1 bra 	$L__BB3_2;
	add.u64 	%rd2, %SP, 0;
	add.u64 	%rd3, %SPL, 0;
	cvta.to.global.u64 	%rd4, %rd1;
	mul.wide.s32 	%rd5, %r1, 8;
	add.s64 	%rd6, %rd4, %rd5;
	ld.global.f64 	%fd1, [%rd6+3504384];
	st.local.u32 	[%rd3], %r1;
	st.local.f64 	[%rd3+8], %fd1;
	mov.u64 	%rd7, $str$3;
	cvta.global.u64 	%rd8, %rd7;
	{ // callseq 3, 0
	.param .b64 param0;
	st.param.b64 	[param0], %rd8;
	.param .b64 param1;
	st.param.b64 	[param1], %rd2;
	.param .b32 retval0;
	call.uni (retval0), 
	vprintf, 
	(
	param0, 
	param1
	);
	ld.param.b32 	%r5, [retval0];
	} // callseq 3
$L__BB3_2:
	ret;

}
	// .globl	_Z16check_double_sciiPd
.visible .entry _Z16check_double_sciiPd(
	.param .u32 _Z16check_double_sciiPd_param_0,
	.param .u64 .ptr .align 1 _Z16check_double_sciiPd_param_1
)
{
	.local .align 8 .b8 	__local_depot4[8];
	.reg .b64 	%SP;
	.reg .b64 	%SPL;
	.reg .pred 	%p<6>;
	.reg .b32 	%r<17>;
	.reg .b64 	%rd<10>;
	.reg .b64 	%fd<2>;

	mov.u64 	%SPL, __local_depot4;
	cvta.local.u64 	%SP, %SPL;
	ld.param.u32 	%r8, [_Z16check_double_sciiPd_param_0];
	ld.param.u64 	%rd4, [_Z16check_double_sciiPd_param_1];
	mov.u32 	%r9, %ctaid.x;
	mov.u32 	%r1, %ntid.x;
	mov.u32 	%r10, %tid.x;
	mad.lo.s32 	%r2, %r9, %r1, %r10;
	setp.lt.s32 	%p1, %r8, 1;
	@%p1 bra 	$L__BB4_8;
	mov.u32 	%r12, %nctaid.x;
	mul.lo.s32 	%r3, %r1, %r12;
	add.u64 	%rd5, %SP, 0;
	add.u64 	%rd1, %SPL, 0;
	cvta.to.global.u64 	%rd2, %rd4;
	mov.b32 	%r15, 0;
	mov.u64 	%rd7, $str;
$L__BB4_2:
	setp.ge.s32 	%p2, %r2, %r8;
	@%p2 bra 	$L__BB4_7;
	mul.wide.u32 	%rd6, %r15, 8;
	add.s64 	%rd3, %rd2, %rd6;
	mov.u32 	%r16, %r2;
$L__BB4_4:
	setp.ne.s32 	%p3, %r16, %r15;
	@%p3 bra 	$L__BB4_6;
	ld.global.f64 	%fd1, [%rd3];
	st.local.f64 	[%rd1], %fd1;
	cvta.global.u64 	%rd8, %rd7;
	{ // callseq 4, 0
	.param .b64 param0;
	st.param.b64 	[param0], %rd8;
	.param .b64 param1;
	st.param.b64 	[param1], %rd5;
	.param .b32 retval0;
	call.uni (retval0), 
	vprintf, 
	(
	param0, 
	param1
	);
	ld.param.b32 	%r13, [retval0];
	} // callseq 4
$L__BB4_6:
	add.s32 	%r16, %r16, %r3;
	setp.lt.s32 	%p4, %r16, %r8;
	@%p4 bra 	$L__BB4_4;
$L__BB4_7:
	add.s32 	%r15, %r15, 1;
	setp.ne.s32 	%p5, %r15, %r8;
	@%p5 bra 	$L__BB4_2;
$L__BB4_8:
	ret;

}
	// .globl	_Z17check_int_custom2iPiS_S_S_S_S_S_S_S_S_S_S_
.visible .entry _Z17check_int_custom2iPiS_S_S_S_S_S_S_S_S_S_S_(
	.param .u32 _Z17check_int_custom2iPiS_S_S_S_S_S_S_S_S_S_S__param_0,
	.param .u64 .ptr .align 1 _Z17check_int_custom2iPiS_S_S_S_S_S_S_S_S_S_S__param_1,
	.param .u64 .ptr .align 1 _Z17check_int_custom2iPiS_S_S_S_S_S_S_S_S_S_S__param_2,
	.param .u64 .ptr .align 1 _Z17check_int_custom2iPiS_S_S_S_S_S_S_S_S_S_S__param_3,
	.param .u64 .ptr .align 1 _Z17check_int_custom2iPiS_S_S_S_S_S_S_S_S_S_S__param_4,
	.param .u64 .ptr .align 1 _Z17check_int_custom2iPiS_S_S_S_S_S_S_S_S_S_S__param_5,
	.param .u64 .ptr .align 1 _Z17check_int_custom2iPiS_S_S_S_S_S_S_S_S_S_S__param_6,
	.param .u64 .ptr .align 1 _Z17check_int_custom2iPiS_S_S_S_S_S_S_S_S_S_S__param_7,
	.param .u64 .ptr .align 1 _Z17check_int_custom2iPiS_S_S_S_S_S_S_S_S_S_S__param_8,
	.param .u64 .ptr .align 1 _Z17check_int_custom2iPiS_S_S_S_S_S_S_S_S_S_S__param_9,
	.param .u64 .ptr .align 1 _Z17check_int_custom2iPiS_S_S_S_S_S_S_S_S_S_S__param_10,
	.param .u64 .ptr .align 1 _Z17check_int_custom2iPiS_S_S_S_S_S_S_S_S_S_S__param_11,
	.param .u64 .ptr .align 1 _Z17check_int_custom2iPiS_S_S_S_S_S_S_S_S_S_S__param_12
)
{
	.local .align 16 .b8 	__local_depot5[48];
	.reg .b64 	%SP;
	.reg .b64 	%SPL;
	.reg .pred 	%p<6>;
	.reg .b32 	%r<29>;
	.reg .b64 	%rd<43>;

	mov.u64 	%SPL, __local_depot5;
	cvta.local.u64 	%SP, %SPL;
	ld.param.u32 	%r8, [_Z17check_int_custom2iPiS_S_S_S_S_S_S_S_S_S_S__param_0];
	ld.param.u64 	%rd23, [_Z17check_int_custom2iPiS_S_S_S_S_S_S_S_S_S_S__param_1];
	ld.param.u64 	%rd24, [_Z17check_int_custom2iPiS_S_S_S_S_S_S_S_S_S_S__param_2];
	ld.param.u64 	%rd25, [_Z17check_int_custom2iPiS_S_S_S_S_S_S_S_S_S_S__param_3];
	ld.param.u64 	%rd26, [_Z17check_int_custom2iPiS_S_S_S_S_S_S_S_S_S_S__param_4];
	ld.param.u64 	%rd27, [_Z17check_int_custom2iPiS_S_S_S_S_S_S_S_S_S_S__param_5];
	ld.param.u64 	%rd28, [_Z17check_int_custom2iPiS_S_S_S_S_S_S_S_S_S_S__param_6];
	ld.param.u64 	%rd29, [_Z17check_int_custom2iPiS_S_S_S_S_S_S_S_S_S_S__param_7];
	ld.param.u64 	%rd30, [_Z17check_int_custom2iPiS_S_S_S_S_S_S_S_S_S_S__param_8];
	ld.param.u64 	%rd31, [_Z17check_int_custom2iPiS_S_S_S_S_S_S_S_S_S_S__param_9];
	ld.param.u64 	%rd32, [_Z17check_int_custom2iPiS_S_S_S_S_S_S_S_S_S_S__param_10];
	ld.param.u64 	%rd33, [_Z17check_int_custom2iPiS_S_S_S_S_S_S_S_S_S_S__param_11];
	ld.param.u64 	%rd34, [_Z17check_int_custom2iPiS_S_S_S_S_S_S_S_S_S_S__param_12];
	mov.u32 	%r9, %ctaid.x;
	mov.u32 	%r1, %ntid.x;
	mov.u32 	%r10, %tid.x;
	mad.lo.s32 	%r2, %r9, %r1, %r10;
	setp.lt.s32 	%p1, %r8, 1;
	@%p1 bra 	$L__BB5_8;
	mov.u32 	%r12, %nctaid.x;
	mul.lo.s32 	%r3, %r1, %r12;
	cvta.to.global.u64 	%rd1, %rd23;
	cvta.to.global.u64 	%rd2, %rd24;
	cvta.to.global.u64 	%rd3, %rd25;
	cvta.to.global.u64 	%rd4, %rd26;
	cvta.to.global.u64 	%rd5, %rd27;
	cvta.to.global.u64 	%rd6, %rd28;
	cvta.to.global.u64 	%rd7, %rd29;
	cvta.to.global.u64 	%rd8, %rd30;
	cvta.to.global.u64 	%rd9, %rd31;
	cvta.to.global.u64 	%rd10, %rd32;
	cvta.to.global.u64 	%rd11, %rd33;
	cvta.to.global.u64 	%rd12, %rd34;
	mov.b32 	%r27, 0;
$L__BB5_2:
	setp.ge.s32 	%p2, %r2, %r8;
	@%p2 bra 	$L__BB5_7;
	mul.wide.u32 	%rd35, %r27, 4;
	add.s64 	%rd13, %rd2, %rd35;
	add.s64 	%rd14, %rd3, %rd35;
	add.s64 	%rd15, %rd4, %rd35;
	add.s64 	%rd16, %rd5, %rd35;
	add.s64 	%rd17, %rd6, %rd35;
	add.s64 	%rd18, %rd7, %rd35;
	add.s64 	%rd19, %rd8, %rd35;
	add.s64 	%rd20, %rd9, %rd35;
	add.s64 	%rd21, %rd11, %rd35;
	add.s64 	%rd22, %rd12, %rd35;
	mov.u32 	%r28, %r2;
$L__BB5_4:
	setp.ne.s32 	%p3, %r28, %r27;
	@%p3 bra 	$L__BB5_6;
	mul.wide.u32 	%rd36, %r27, 4;
	add.s64 	%rd37, %rd1, %rd36;
	ld.global.u32 	%r13, [%rd37];
	ld.global.u32 	%r14, [%rd13];
	ld.global.u32 	%r15, [%rd14];
	ld.global.u32 	%r16, [%rd15];
	ld.global.u32 	%r17, [%rd16];
	ld.global.u32 	%r18, [%rd17];
	ld.global.u32 	%r19, [%rd18];
	ld.global.u32 	%r20, [%rd19];
	ld.global.u32 	%r21, [%rd20];
	add.s64 	%rd38, %rd10, %rd36;
	ld.global.u32 	%r22, [%rd38];
	ld.global.u32 	%r23, [%rd21];
	ld.global.u32 	%r24, [%rd22];
	add.u64 	%rd39, %SP, 0;
	add.u64 	%rd40, %SPL, 0;
	st.local.v4.u32 	[%rd40], {%r13, %r14, %r15, %r16};
	st.local.v4.u32 	[%rd40+16], {%r17, %r18, %r19, %r20};
	st.local.v4.u32 	[%rd40+32], {%r21, %r22, %r23, %r24};
	mov.u64 	%rd41, $str$4;
	cvta.global.u64 	%rd42, %rd41;
	{ // callseq 5, 0
	.param .b64 param0;
	st.param.b64 	[param0], %rd42;
	.param .b64 param1;
	st.param.b64 	[param1], %rd39;
	.param .b32 retval0;
	call.uni (retval0), 
	vprintf, 
	(
	param0, 
	param1
	);
	ld.param.b32 	%r25, [retval0];
	} // callseq 5
$L__BB5_6:
	add.s32 	%r28, %r28, %r3;
	setp.lt.s32 	%p4, %r28, %r8;
	@%p4 bra 	$L__BB5_4;
$L__BB5_7:
	add.s32 	%r27, %r27, 1;
	setp.ne.s32 	%p5, %r27, %r8;
	@%p5 bra 	$L__BB5_2;
$L__BB5_8:
	ret;

}
	// .globl	_Z7V_batchPiPdS0_S0_S0_S0_S_S0_S0_S0_S0_S0_S_S_S_S_S0_S0_S0_S0_S0_S0_S0_S_S_S_S_S_S_S_S_S_S_S_S_S_S_S_S_S_S_S_S_S_S_S_S_S_S_S0_S0_S0_S0_S0_S0_S0_S0_S0_S0_S0_S0_S0_S0_S0_S0_S0_S0_S0_S0_
.visible .entry _Z7V_batchPiPdS0_S0_S0_S0_S_S0_S0_S0_S0_S0_S_S_S_S_S0_S0_S0_S0_S0_S0_S0_S_S_S_S_S_S_S_S_S_S_S_S_S_S_S_S_S_S_S_S_S_S_S_S_S_S_S0_S0_S0_S0_S0_S0_S0_S0_S0_S0_S0_S0_S0_S0_S0_S0_S0_S0_S0_S0_(
	.param .u64 .ptr .align 1 _Z7V_batchPiPdS0_S0_S0_S0_S_S0_S0_S0_S0_S0_S_S_S_S_S0_S0_S0_S0_S0_S0_S0_S_S_S_S_S_S_S_S_S_S_S_S_S_S_S_S_S_S_S_S_S_S_S_S_S_S_S0_S0_S0_S0_S0_S0_S0_S0_S0_S0_S0_S0_S0_S0_S0_S0_S0_S0_S0_S0__param_0,
	.param .u64 .ptr .align 1 _Z7V_batchPiPdS0_S0_S0_S0_S_S0_S0_S0_S0_S0_S_S_S_S_S0_S0_S0_S0_S0_S0_S0_S_S_S_S_S_S_S_S_S_S_S_S_S_S_S_S_S_S_S_S_S_S_S_S_S_S_S0_S0_S0_S0_S0_S0_S0_S0_S0_S0_S0_S0_S0_S0_S0_S0_S0_S0_S0_S0__param_1,
	.param .u64 .ptr .align 1 _Z7V_batchPiPdS0_S0_S0_S0_S_S0_S0_S0_S0_S0_S_S_S_S_S0_S0_S0_S0_S0_S0_S0_S_S_S_S_S_S_S_S_S_S_S_S_S_S_S_S_S_S_S_S_S_S_S_S_S_S_S0_S0_S0_S0_S0_S0_S0_S0_S0_S0_S0_S0_S0_S0_S0_S0_S0_S0_S0_S0__param_2,
	.param .u64 .ptr .align 1 _Z7V_batchPiPdS0_S0_S0_S0_S_S0_S0_S0_S0_S0_S_S_S_S_S0_S0_S0_S0_S0_S0_S0_S_S_S_S_S_S_S_S_S_S_S_S_S_S_S_S_S_S_S_S_S_S_S_S_S_S_S0_S0_S0_S0_S0_S0_S0_S0_S0_S0_S0_S0_S0_S0_S0_S0_S0_S0_S0_S0__param_3,
	.param .u64 .ptr .align 1 _Z7V_batchPiPdS0_S0_S0_S0_S_S0_S0_S0_S0_S0_S_S_S_S_S0_S0_S0_S0_S0_S0_S0_S_S_S_S_S_S_S_S_S_S_S_S_S_S_S_S_S_S_S_S_S_S_S_S_S_S_S0_S0_S0_S0_S0_S0_S0_S0_S0_S0_S0_S0_S0_S0_S0_S0_S0_S0_S0_S0__param_4,
	.param .u64 .ptr .align 1 _Z7V_batchPiPdS0_S0_S0_S0_S_S0_S0_S0_S0_S0_S_S_S_S_S0_S0_S0_S0_S0_S0_S0_S_S_S_S_S_S_S_S_S_S_S_S_S_S_S_S_S_S_S_S_S_S_S_S_S_S_S0_S0_S0_S0_S0_S0_S0_S0_S0_S0_S0_S0_S0_S0_S0_S0_S0_S0_S0_S0__param_5,
	.param .u64 .ptr .align 1 _Z7V_batchPiPdS0_S0_S0_S0_S_S0_S0_S0_S0_S0_S_S_S_S_S0_S0_S0_S0_S0_S0_S0_S_S_S_S_S_S_S_S_S_S_S_S_S_S_S_S_S_S_S_S_S_S_S_S_S_S_S0_S0_S0_S0_S0_S0_S0_S0_S0_S0_S0_S0_S0_S0_S0_S0_S0_S0_S0_S0__param_6,
	.param .u64 .ptr .align 1 _Z7V_batchPiPdS0_S0_S0_S0_S_S0_S0_S0_S0_S0_S_S_S_S_S0_S0_S0_S0_S0_S0_S0_S_S_S_S_S_S_S_S_S_S_S_S_S_S_S_S_S_S_S_S_S_S_S_S_S_S_S0_S0_S0_S0_S0_S0_S0_S0_S0_S0_S0_S0_S0_S0_S0_S0_S0_S0_S0_S0__param_7,
	.param .u64 .ptr .align 1 _Z7V_batchPiPdS0_S0_S0_S0_S_S0_S0_S0_S0_S0_S_S_S_S_S0_S0_S0_S0_S0_S0_S0_S_S_S_S_S_S_S_S_S_S_S_S_S_S_S_S_S_S_S_S_S_S_S_S_S_S_S0_S0_S0_S0_S0_S0_S0_S0_S0_S0_S0_S0_S0_S0_S0_S0_S0_S0_S0_S0__param_8,
	.param .u64 .ptr .align 1 _Z7V_batchPiPdS0_S0_S0_S0_S_S0_S0_S0_S0_S0_S_S_S_S_S0_S0_S0_S0_S0_S0_S0_S_S_S_S_S_S_S_S_S_S_S_S_S_S_S_S_S_S_S_S_S_S_S_S_S_S_S0_S0_S0_S0_S0_S0_S0_S0_S0_S0_S0_S0_S0_S0_S0_S0_S0_S0_S0_S0__param_9,
	.param .u64 .ptr .align 1 _Z7V_batchPiPdS0_S0_S0_S0_S_S0_S0_S0_S0_S0_S_S_S_S_S0_S0_S0_S0_S0_S0_S0_S_S_S_S_S_S_S_S_S_S_S_S_S_S_S_S_S_S_S_S_S_S_S_S_S_S_S0_S0_S0_S0_S0_S0_S0_S0_S0_S0_S0_S0_S0_S0_S0_S0_S0_S0_S0_S0__param_10,
	.param .u64 .ptr .align 1 _Z7V_batchPiPdS0_S0_S0_S0_S_S0_S0_S0_S0_S0_S_S_S_S_S0_S0_S0_S0_S0_S0_S0_S_S_S_S_S_S_S_S_S_S_S_S_S_S_S_S_S_S_S_S_S_S_S_S_S_S_S0_S0_S0_S0_S0_S0_S0_S0_S0_S0_S0_S0_S0_S0_S0_S0_S0_S0_S0_S0__param_11,
	.param .u64 .ptr .align 1 _Z7V_batchPiPdS0_S0_S0_S0_S_S0_S0_S0_S0_S0_S_S_S_S_S0_S0_S0_S0_S0_S0_S0_S_S_S_S_S_S_S_S_S_S_S_S_S_S_S_S_S_S_S_S_S_S_S_S_S_S_S0_S0_S0_S0_S0_S0_S0_S0_S0_S0_S0_S0_S0_S0_S0_S0_S0_S0_S0_S0__param_12,
	.param .u64 .ptr .align 1 _Z7V_batchPiPdS0_S0_S0_S0_S_S0_S0_S0_S0_S0_S_S_S_S_S0_S0_S0_S0_S0_S0_S0_S_S_S_S_S_S_S_S_S_S_S_S_S_S_S_S_S_S_S_S_S_S_S_S_S_S_S0_S0_S0_S0_S0_S0_S0_S0_S0_S0_S0_S0_S0_S0_S0_S0_S0_S0_S0_S0__param_13,
	.param .u64 .ptr .align 1 _Z7V_batchPiPdS0_S0_S0_S0_S_S0_S0_S0_S0_S0_S_S_S_S_S0_S0_S0_S0_S0_S0_S0_S_S_S_S_S_S_S_S_S_S_S_S_S_S_S_S_S_S_S_S_S_S_S_S_S_S_S0_S0_S0_S0_S0_S0_S0_S0_S0_S0_S0_S0_S0_S0_S0_S0_S0_S0_S0_S0__param_14,
	.param .u64 .ptr .align 1 _Z7V_batchPiPdS0_S0_S0_S0_S_S0_S0_S0_S0_S0_S_S_S_S_S0_S0_S0_S0_S0_S0_S0_S_S_S_S_S_S_S_S_S_S_S_S_S_S_S_S_S_S_S_S_S_S_S_S_S_S_S0_S0_S0_S0_S0_S0_S0_S0_S0_S0_S0_S0_S0_S0_S0_S0_S0_S0_S0_S0__param_15,
	.param .u64 .ptr .align 1 _Z7V_batchPiPdS0_S0_S0_S0_S_S0_S0_S0_S0_S0_S_S_S_S_S0_S0_S0_S0_S0_S0_S0_S_S_S_S_S_S_S_S_S_S_S_S_S_S_S_S_S_S_S_S_S_S_S_S_S_S_S0_S0_S0_S0_S0_S0_S0_S0_S0_S0_S0_S0_S0_S0_S0_S0_S0_S0_S0_S0__param_16,
	.param .u64 .ptr .align 1 _Z7V_batchPiPdS0_S0_S0_S0_S_S0_S0_S0_S0_S0_S_S_S_S_S0_S0_S0_S0_S0_S0_S0_S_S_S_S_S_S_S_S_S_S_S_S_S_S_S_S_S_S_S_S_S_S_S_S_S_S_S0_S0_S0_S0_S0_S0_S0_S0_S0_S0_S0_S0_S0_S0_S0_S0_S0_S0_S0_S0__param_17,
	.param .u64 .ptr .align 1 _Z7V_batchPiPdS0_S0_S0_S0_S_S0_S0_S0_S0_S0_S_S_S_S_S0_S0_S0_S0_S0_S0_S0_S_S_S_S_S_S_S_S_S_S_S_S_S_S_S_S_S_S_S_S_S_S_S_S_S_S_S0_S0_S0_S0_S0_S0_S0_S0_S0_S0_S0_S0_S0_S0_S0_S0_S0_S0_S0_S0__param_18,
	.param .u64 .ptr .align 1 _Z7V_batchPiPdS0_S0_S0_S0_S_S0_S0_S0_S0_S0_S_S_S_S_S0_S0_S0_S0_S0_S0_S0_S_S_S_S_S_S_S_S_S_S_S_S_S_S_S_S_S_S_S_S_S_S_S_S_S_S_S0_S0_S0_S0_S0_S0_S0_S0_S0_S0_S0_S0_S0_S0_S0_S0_S0_S0_S0_S0__param_19,
	.param .u64 .ptr .align 1 _Z7V_batchPiPdS0_S0_S0_S0_S_S0_S0_S0_S0_S0_S_S_S_S_S0_S0_S0_S0_S0_S0_S0_S_S_S_S_S_S_S_S_S_S_S_S_S_S_S_S_S_S_S_S_S_S_S_S_S_S_S0_S0_S0_S0_S0_S0_S0_S0_S0_S0_S0_S0_S0_S0_S0_S0_S0_S0_S0_S0__param_20,
	.param .u64 .ptr .align 1 _Z7V_batchPiPdS0_S0_S0_S0_S_S0_S0_S0_S0_S0_S_S_S_S_S0_S0_S0_S0_S0_S0_S0_S_S_S_S_S_S_S_S_S_S_S_S_S_S_S_S_S_S_S_S_S_S_S_S_S_S_S0_S0_S0_S0_S0_S0_S0_S0_S0_S0_S0_S0_S0_S0_S0_S0_S0_S0_S0_S0__param_21,
	.param .u64 .ptr .align 1 _Z7V_batchPiPdS0_S0_S0_S0_S_S0_S0_S0_S0_S0_S_S_S_S_S0_S0_S0_S0_S0_S0_S0_S_S_S_S_S_S_S_S_S_S_S_S_S_S_S_S_S_S_S_S_S_S_S_S_S_S_S0_S0_S0_S0_S0_S0_S0_S0_S0_S0_S0_S0_S0_S0_S0_S0_S0_S0_S0_S0__param_22,
	.param .u64 .ptr .align 1 _Z7V_batchPiPdS0_S0_S0_S0_S_S0_S0_S0_S0_S0_S_S_S_S_S0_S0_S0_S0_S0_S0_S0_S_S_S_S_S_S_S_S_S_S_S_S_S_S_S_S_S_S_S_S_S_S_S_S_S_S_S0_S0_S0_S0_S0_S0_S0_S0_S0_S0_S0_S0_S0_S0_S0_S0_S0_S0_S0_S0__param_23,
	.param .u64 .ptr .align 1 _Z7V_batchPiPdS0_S0_S0_S0_S_S0_S0_S0_S0_S0_S_S_S_S_S0_S0_S0_S0_S0_S0_S0_S_S_S_S_S_S_S_S_S_S_S_S_S_S_S_S_S_S_S_S_S_S_S_S_S_S_S0_S0_S0_S0_S0_S0_S0_S0_S0_S0_S0_S0_S0_S0_S0_S0_S0_S0_S0_S0__param_24,
	.param .u64 .ptr .align 1 _Z7V_batchPiPdS0_S0_S0_S0_S_S0_S0_S0_S0_S0_S_S_S_S_S0_S0_S0_S0_S0_S0_S0_S_S_S_S_S_S_S_S_S_S_S_S_S_S_S_S_S_S_S_S_S_S_S_S_S_S_S0_S0_S0_S0_S0_S0_S0_S0_S0_S0_S0_S0_S0_S0_S0_S0_S0_S0_S0_S0__param_25,
	.param .u64 .ptr .align 1 _Z7V_batchPiPdS0_S0_S0_S0_S_S0_S0_S0_S0_S0_S_S_S_S_S0_S0_S0_S0_S0_S0_S0_S_S_S_S_S_S_S_S_S_S_S_S_S_S_S_S_S_S_S_S_S_S_S_S_S_S_S0_S0_S0_S0_S0_S0_S0_S0_S0_S0_S0_S0_S0_S0_S0_S0_S0_S0_S0_S0__param_26,
	.param .u64 .ptr .align 1 _Z7V_batchPiPdS0_S0_S0_S0_S_S0_S0_S0_S0_S0_S_S_S_S_S0_S0_S0_S0_S0_S0_S0_S_S_S_S_S_S_S_S_S_S_S_S_S_S_S_S_S_S_S_S_S_S_S_S_S_S_S0_S0_S0_S0_S0_S0_S0_S0_S0_S0_S0_S0_S0_S0_S0_S0_S0_S0_S0_S0__param_27,
	.param .u64 .ptr .align 1 _Z7V_batchPiPdS0_S0_S0_S0_S_S0_S0_S0_S0_S0_S_S_S_S_S0_S0_S0_S0_S0_S0_S0_S_S_S_S_S_S_S_S_S_S_S_S_S_S_S_S_S_S_S_S_S_S_S_S_S_S_S0_S0_S0_S0_S0_S0_S0_S0_S0_S0_S0_S0_S0_S0_S0_S0_S0_S0_S0_S0__param_28,
	.param .u64 .ptr .align 1 _Z7V_batchPiPdS0_S0_S0_S0_S_S0_S0_S0_S0_S0_S_S_S_S_S0_S0_S0_S0_S0_S0_S0_S_S_S_S_S_S_S_S_S_S_S_S_S_S_S_S_S_S_S_S_S_S_S_S_S_S_S0_S0_S0_S0_S0_S0_S0_S0_S0_S0_S0_S0_S0_S0_S0_S0_S0_S0_S0_S0__param_29,
	.param .u64 .ptr .align 1 _Z7V_batchPiPdS0_S0_S0_S0_S_S0_S0_S0_S0_S0_S_S_S_S_S0_S0_S0_S0_S0_S0_S0_S_S_S_S_S_S_S_S_S_S_S_S_S_S_S_S_S_S_S_S_S_S_S_S_S_S_S0_S0_S0_S0_S0_S0_S0_S0_S0_S0_S0_S0_S0_S0_S0_S0_S0_S0_S0_S0__param_30,
	.param .u64 .ptr .align 1 _Z7V_batchPiPdS0_S0_S0_S0_S_S0_S0_S0_S0_S0_S_S_S_S_S0_S0_S0_S0_S0_S0_S0_S_S_S_S_S_S_S_S_S_S_S_S_S_S_S_S_S_S_S_S_S_S_S_S_S_S_S0_S0_S0_S0_S0_S0_S0_S0_S0_S0_S0_S0_S0_S0_S0_S0_S0_S0_S0_S0__param_31,
	.param .u64 .ptr .align 1 _Z7V_batchPiPdS0_S0_S0_S0_S_S0_S0_S0_S0_S0_S_S_S_S_S0_S0_S0_S0_S0_S0_S0_S_S_S_S_S_S_S_S_S_S_S_S_S_S_S_S_S_S_S_S_S_S_S_S_S_S_S0_S0_S0_S0_S0_S0_S0_S0_S0_S0_S0_S0_S0_S0_S0_S0_S0_S0_S0_S0__param_32,
	.param .u64 .ptr .align 1 _Z7V_batchPiPdS0_S0_S0_S0_S_S0_S0_S0_S0_S0_S_S_S_S_S0_S0_S0_S0_S0_S0_S0_S_S_S_S_S_S_S_S_S_S_S_S_S_S_S_S_S_S_S_S_S_S_S_S_S_S_S0_S0_S0_S0_S0_S0_S0_S0_S0_S0_S0_S0_S0_S0_S0_S0_S0_S0_S0_S0__param_33,
	.param .u64 .ptr .align 1 _Z7V_batchPiPdS0_S0_S0_S0_S_S0_S0_S0_S0_S0_S_S_S_S_S0_S0_S0_S0_S0_S0_S0_S_S_S_S_S_S_S_S_S_S_S_S_S_S_S_S_S_S_S_S_S_S_S_S_S_S_S0_S0_S0_S0_S0_S0_S0_S0_S0_S0_S0_S0_S0_S0_S0_S0_S0_S0_S0_S0__param_34,
	.param .u64 .ptr .align 1 _Z7V_batchPiPdS0_S0_S0_S0_S_S0_S0_S0_S0_S0_S_S_S_S_S0_S0_S0_S0_S0_S0_S0_S_S_S_S_S_S_S_S_S_S_S_S_S_S_S_S_S_S_S_S_S_S_S_S_S_S_S0_S0_S0_S0_S0_S0_S0_S0_S0_S0_S0_S0_S0_S0_S0_S0_S0_S0_S0_S0__param_35,
	.param .u64 .ptr .align 1 _Z7V_batchPiPdS0_S0_S0_S0_S_S0_S0_S0_S0_S0_S_S_S_S_S0_S0_S0_S0_S0_S0_S0_S_S_S_S_S_S_S_S_S_S_S_S_S_S_S_S_S_S_S_S_S_S_S_S_S_S_S0_S0_S0_S0_S0_S0_S0_S0_S0_S0_S0_S0_S0_S0_S0_S0_S0_S0_S0_S0__param_36,
	.param .u64 .ptr .align 1 _Z7V_batchPiPdS0_S0_S0_S0_S_S0_S0_S0_S0_S0_S_S_S_S_S0_S0_S0_S0_S0_S0_S0_S_S_S_S_S_S_S_S_S_S_S_S_S_S_S_S_S_S_S_S_S_S_S_S_S_S_S0_S0_S0_S0_S0_S0_S0_S0_S0_S0_S0_S0_S0_S0_S0_S0_S0_S0_S0_S0__param_37,
	.param .u64 .ptr .align 1 _Z7V_batchPiPdS0_S0_S0_S0_S_S0_S0_S0_S0_S0_S_S_S_S_S0_S0_S0_S0_S0_S0_S0_S_S_S_S_S_S_S_S_S_S_S_S_S_S_S_S_S_S_S_S_S_S_S_S_S_S_S0_S0_S0_S0_S0_S0_S0_S0_S0_S0_S0_S0_S0_S0_S0_S0_S0_S0_S0_S0__param_38,
	.param .u64 .ptr .align 1 _Z7V_batchPiPdS0_S0_S0_S0_S_S0_S0_S0_S0_S0_S_S_S_S_S0_S0_S0_S0_S0_S0_S0_S_S_S_S_S_S_S_S_S_S_S_S_S_S_S_S_S_S_S_S_S_S_S_S_S_S_S0_S0_S0_S0_S0_S0_S0_S0_S0_S0_S0_S0_S0_S0_S0_S0_S0_S0_S0_S0__param_39,
	.param .u64 .ptr .align 1 _Z7V_batchPiPdS0_S0_S0_S0_S_S0_S0_S0_S0_S0_S_S_S_S_S0_S0_S0_S0_S0_S0_S0_S_S_S_S_S_S_S_S_S_S_S_S_S_S_S_S_S_S_S_S_S_S_S_S_S_S_S0_S0_S0_S0_S0_S0_S0_S0_S0_S0_S0_S0_S0_S0_S0_S0_S0_S0_S0_S0__param_40,
	.param .u64 .ptr .align 1 _Z7V_batchPiPdS0_S0_S0_S0_S_S0_S0_S0_S0_S0_S_S_S_S_S0_S0_S0_S0_S0_S0_S0_S_S_S_S_S_S_S_S_S_S_S_S_S_S_S_S_S_S_S_S_S_S_S_S_S_S_S0_S0_S0_S0_S0_S0_S0_S0_S0_S0_S0_S0_S0_S0_S0_S0_S0_S0_S0_S0__param_41,
	.param .u64 .ptr .align 1 _Z7V_batchPiPdS0_S0_S0_S0_S_S0_S0_S0_S0_S0_S_S_S_S_S0_S0_S0_S0_S0_S0_S0_S_S_S_S_S_S_S_S_S_S_S_S_S_S_S_S_S_S_S_S_S_S_S_S_S_S_S0_S0_S0_S0_S0_S0_S0_S0_S0_S0_S0_S0_S0_S0_S0_S0_S0_S0_S0_S0__param_42,
	.param .u64 .ptr .align 1 _Z7V_batchPiPdS0_S0_S0_S0_S_S0_S0_S0_S0_S0_S_S_S_S_S0_S0_S0_S0_S0_S0_S0_S_S_S_S_S_S_S_S_S_S_S_S_S_S_S_S_S_S_S_S_S_S_S_S_S_S_S0_S0_S0_S0_S0_S0_S0_S0_S0_S0_S0_S0_S0_S0_S0_S0_S0_S0_S0_S0__param_43,
	.param .u64 .ptr .align 1 _Z7V_batchPiPdS0_S0_S0_S0_S_S0_S0_S0_S0_S0_S_S_S_S_S0_S0_S0_S0_S0_S0_S0_S_S_S_S_S_S_S_S_S_S_S_S_S_S_S_S_S_S_S_S_S_S_S_S_S_S_S0_S0_S0_S0_S0_S0_S0_S0_S0_S0_S0_S0_S0_S0_S0_S0_S0_S0_S0_S0__param_44,
	.param .u64 .ptr .align 1 _Z7V_batchPiPdS0_S0_S0_S0_S_S0_S0_S0_S0_S0_S_S_S_S_S0_S0_S0_S0_S0_S0_S0_S_S_S_S_S_S_S_S_S_S_S_S_S_S_S_S_S_S_S_S_S_S_S_S_S_S_S0_S0_S0_S0_S0_S0_S0_S0_S0_S0_S0_S0_S0_S0_S0_S0_S0_S0_S0_S0__param_45,
	.param .u64 .ptr .align 1 _Z7V_batchPiPdS0_S0_S0_S0_S_S0_S0_S0_S0_S0_S_S_S_S_S0_S0_S0_S0_S0_S0_S0_S_S_S_S_S_S_S_S_S_S_S_S_S_S_S_S_S_S_S_S_S_S_S_S_S_S_S0_S0_S0_S0_S0_S0_S0_S0_S0_S0_S0_S0_S0_S0_S0_S0_S0_S0_S0_S0__param_46,
	.param .u64 .ptr .align 1 _Z7V_batchPiPdS0_S0_S0_S0_S_S0_S0_S0_S0_S0_S_S_S_S_S0_S0_S0_S0_S0_S0_S0_S_S_S_S_S_S_S_S_S_S_S_S_S_S_S_S_S_S_S_S_S_S_S_S_S_S_S0_S0_S0_S0_S0_S0_S0_S0_S0_S0_S0_S0_S0_S0_S0_S0_S0_S0_S0_S0__param_47,
	.param .u64 .ptr .align 1 _Z7V_batchPiPdS0_S0_S0_S0_S_S0_S0_S0_S0_S0_S_S_S_S_S0_S0_S0_S0_S0_S0_S0_S_S_S_S_S_S_S_S_S_S_S_S_S_S_S_S_S_S_S_S_S_S_S_S_S_S_S0_S0_S0_S0_S0_S0_S0_S0_S0_S0_S0_S0_S0_S0_S0_S0_S0_S0_S0_S0__param_48,
	.param .u64 .ptr .align 1 _Z7V_batchPiPdS0_S0_S0_S0_S_S0_S0_S0_S0_S0_S_S_S_S_S0_S0_S0_S0_S0_S0_S0_S_S_S_S_S_S_S_S_S_S_S_S_S_S_S_S_S_S_S_S_S_S_S_S_S_S_S0_S0_S0_S0_S0_S0_S0_S0_S0_S0_S0_S0_S0_S0_S0_S0_S0_S0_S0_S0__param_49,
	.param .u64 .ptr .align 1 _Z7V_batchPiPdS0_S0_S0_S0_S_S0_S0_S0_S0_S0_S_S_S_S_S0_S0_S0_S0_S0_S0_S0_S_S_S_S_S_S_S_S_S_S_S_S_S_S_S_S_S_S_S_S_S_S_S_S_S_S_S0_S0_S0_S0_S0_S0_S0_S0_S0_S0_S0_S0_S0_S0_S0_S0_S0_S0_S0_S0__param_50,
	.param .u64 .ptr .align 1 _Z7V_batchPiPdS0_S0_S0_S0_S_S0_S0_S0_S0_S0_S_S_S_S_S0_S0_S0_S0_S0_S0_S0_S_S_S_S_S_S_S_S_S_S_S_S_S_S_S_S_S_S_S_S_S_S_S_S_S_S_S0_S0_S0_S0_S0_S0_S0_S0_S0_S0_S0_S0_S0_S0_S0_S0_S0_S0_S0_S0__param_51,
	.param .u64 .ptr .align 1 _Z7V_batchPiPdS0_S0_S0_S0_S_S0_S0_S0_S0_S0_S_S_S_S_S0_S0_S0_S0_S0_S0_S0_S_S_S_S_S_S_S_S_S_S_S_S_S_S_S_S_S_S_S_S_S_S_S_S_S_S_S0_S0_S0_S0_S0_S0_S0_S0_S0_S0_S0_S0_S0_S0_S0_S0_S0_S0_S0_S0__param_52,
	.param .u64 .ptr .align 1 _Z7V_batchPiPdS0_S0_S0_S0_S_S0_S0_S0_S0_S0_S_S_S_S_S0_S0_S0_S0_S0_S0_S0_S_S_S_S_S_S_S_S_S_S_S_S_S_S_S_S_S_S_S_S_S_S_S_S_S_S_S0_S0_S0_S0_S0_S0_S0_S0_S0_S0_S0_S0_S0_S0_S0_S0_S0_S0_S0_S0__param_53,
	.param .u64 .ptr .align 1 _Z7V_batchPiPdS0_S0_S0_S0_S_S0_S0_S0_S0_S0_S_S_S_S_S0_S0_S0_S0_S0_S0_S0_S_S_S_S_S_S_S_S_S_S_S_S_S_S_S_S_S_S_S_S_S_S_S_S_S_S_S0_S0_S0_S0_S0_S0_S0_S0_S0_S0_S0_S0_S0_S0_S0_S0_S0_S0_S0_S0__param_54,
	.param .u64 .ptr .align 1 _Z7V_batchPiPdS0_S0_S0_S0_S_S0_S0_S0_S0_S0_S_S_S_S_S0_S0_S0_S0_S0_S0_S0_S_S_S_S_S_S_S_S_S_S_S_S_S_S_S_S_S_S_S_S_S_S_S_S_S_S_S0_S0_S0_S0_S0_S0_S0_S0_S0_S0_S0_S0_S0_S0_S0_S0_S0_S0_S0_S0__param_55,
	.param .u64 .ptr .align 1 _Z7V_batchPiPdS0_S0_S0_S0_S_S0_S0_S0_S0_S0_S_S_S_S_S0_S0_S0_S0_S0_S0_S0_S_S_S_S_S_S_S_S_S_S_S_S_S_S_S_S_S_S_S_S_S_S_S_S_S_S_S0_S0_S0_S0_S0_S0_S0_S0_S0_S0_S0_S0_S0_S0_S0_S0_S0_S0_S0_S0__param_56,
	.param .u64 .ptr .align 1 _Z7V_batchPiPdS0_S0_S0_S0_S_S0_S0_S0_S0_S0_S_S_S_S_S0_S0_S0_S0_S0_S0_S0_S_S_S_S_S_S_S_S_S_S_S_S_S_S_S_S_S_S_S_S_S_S_S_S_S_S_S0_S0_S0_S0_S0_S0_S0_S0_S0_S0_S0_S0_S0_S0_S0_S0_S0_S0_S0_S0__param_57,
	.param .u64 .ptr .align 1 _Z7V_batchPiPdS0_S0_S0_S0_S_S0_S0_S0_S0_S0_S_S_S_S_S0_S0_S0_S0_S0_S0_S0_S_S_S_S_S_S_S_S_S_S_S_S_S_S_S_S_S_S_S_S_S_S_S_S_S_S_S0_S0_S0_S0_S0_S0_S0_S0_S0_S0_S0_S0_S0_S0_S0_S0_S0_S0_S0_S0__param_58,
	.param .u64 .ptr .align 1 _Z7V_batchPiPdS0_S0_S0_S0_S_S0_S0_S0_S0_S0_S_S_S_S_S0_S0_S0_S0_S0_S0_S0_S_S_S_S_S_S_S_S_S_S_S_S_S_S_S_S_S_S_S_S_S_S_S_S_S_S_S0_S0_S0_S0_S0_S0_S0_S0_S0_S0_S0_S0_S0_S0_S0_S0_S0_S0_S0_S0__param_59,
	.param .u64 .ptr .align 1 _Z7V_batchPiPdS0_S0_S0_S0_S_S0_S0_S0_S0_S0_S_S_S_S_S0_S0_S0_S0_S0_S0_S0_S_S_S_S_S_S_S_S_S_S_S_S_S_S_S_S_S_S_S_S_S_S_S_S_S_S_S0_S0_S0_S0_S0_S0_S0_S0_S0_S0_S0_S0_S0_S0_S0_S0_S0_S0_S0_S0__param_60,
	.param .u64 .ptr .align 1 _Z7V_batchPiPdS0_S0_S0_S0_S_S0_S0_S0_S0_S0_S_S_S_S_S0_S0_S0_S0_S0_S0_S0_S_S_S_S_S_S_S_S_S_S_S_S_S_S_S_S_S_S_S_S_S_S_S_S_S_S_S0_S0_S0_S0_S0_S0_S0_S0_S0_S0_S0_S0_S0_S0_S0_S0_S0_S0_S0_S0__param_61,
	.param .u64 .ptr .align 1 _Z7V_batchPiPdS0_S0_S0_S0_S_S0_S0_S0_S0_S0_S_S_S_S_S0_S0_S0_S0_S0_S0_S0_S_S_S_S_S_S_S_S_S_S_S_S_S_S_S_S_S_S_S_S_S_S_S_S_S_S_S0_S0_S0_S0_S0_S0_S0_S0_S0_S0_S0_S0_S0_S0_S0_S0_S0_S0_S0_S0__param_62,
	.param .u64 .ptr .align 1 _Z7V_batchPiPdS0_S0_S0_S0_S_S0_S0_S0_S0_S0_S_S_S_S_S0_S0_S0_S0_S0_S0_S0_S_S_S_S_S_S_S_S_S_S_S_S_S_S_S_S_S_S_S_S_S_S_S_S_S_S_S0_S0_S0_S0_S0_S0_S0_S0_S0_S0_S0_S0_S0_S0_S0_S0_S0_S0_S0_S0__param_63,
	.param .u64 .ptr .align 1 _Z7V_batchPiPdS0_S0_S0_S0_S_S0_S0_S0_S0_S0_S_S_S_S_S0_S0_S0_S0_S0_S0_S0_S_S_S_S_S_S_S_S_S_S_S_S_S_S_S_S_S_S_S_S_S_S_S_S_S_S_S0_S0_S0_S0_S0_S0_S0_S0_S0_S0_S0_S0_S0_S0_S0_S0_S0_S0_S0_S0__param_64,
	.param .u64 .ptr .align 1 _Z7V_batchPiPdS0_S0_S0_S0_S_S0_S0_S0_S0_S0_S_S_S_S_S0_S0_S0_S0_S0_S0_S0_S_S_S_S_S_S_S_S_S_S_S_S_S_S_S_S_S_S_S_S_S_S_S_S_S_S_S0_S0_S0_S0_S0_S0_S0_S0_S0_S0_S0_S0_S0_S0_S0_S0_S0_S0_S0_S0__param_65,
	.param .u64 .ptr .align 1 _Z7V_batchPiPdS0_S0_S0_S0_S_S0_S0_S0_S0_S0_S_S_S_S_S0_S0_S0_S0_S0_S0_S0_S_S_S_S_S_S_S_S_S_S_S_S_S_S_S_S_S_S_S_S_S_S_S_S_S_S_S0_S0_S0_S0_S0_S0_S0_S0_S0_S0_S0_S0_S0_S0_S0_S0_S0_S0_S0_S0__param_66,
	.param .u64 .ptr .align 1 _Z7V_batchPiPdS0_S0_S0_S0_S_S0_S0_S0_S0_S0_S_S_S_S_S0_S0_S0_S0_S0_S0_S0_S_S_S_S_S_S_S_S_S_S_S_S_S_S_S_S_S_S_S_S_S_S_S_S_S_S_S0_S0_S0_S0_S0_S0_S0_S0_S0_S0_S0_S0_S0_S0_S0_S0_S0_S0_S0_S0__param_67,
	.param .u64 .ptr .align 1 _Z7V_batchPiPdS0_S0_S0_S0_S_S0_S0_S0_S0_S0_S_S_S_S_S0_S0_S0_S0_S0_S0_S0_S_S_S_S_S_S_S_S_S_S_S_S_S_S_S_S_S_S_S_S_S_S_S_S_S_S_S0_S0_S0_S0_S0_S0_S0_S0_S0_S0_S0_S0_S0_S0_S0_S0_S0_S0_S0_S0__param_68
)
{
	.reg .pred 	%p<155>;
	.reg .b32 	%r<660>;
	.reg .b64 	%rd<273>;
	.reg .b64 	%fd<871>;

	ld.param.u64 	%rd86, [_Z7V_batchPiPdS0_S0_S0_S0_S_S0_S0_S0_S0_S0_S_S_S_S_S0_S0_S0_S0_S0_S0_S0_S_S_S_S_S_S_S_S_S_S_S_S_S_S_S_S_S_S_S_S_S_S_S_S_S_S_S0_S0_S0_S0_S0_S0_S0_S0_S0_S0_S0_S0_S0_S0_S0_S0_S0_S0_S0_S0__param_0];
	ld.param.u64 	%rd87, [_Z7V_batchPiPdS0_S0_S0_S0_S_S0_S0_S0_S0_S0_S_S_S_S_S0_S0_S0_S0_S0_S0_S0_S_S_S_S_S_S_S_S_S_S_S_S_S_S_S_S_S_S_S_S_S_S_S_S_S_S_S0_S0_S0_S0_S0_S0_S0_S0_S0_S0_S0_S0_S0_S0_S0_S0_S0_S0_S0_S0__param_1];
	ld.param.u64 	%rd88, [_Z7V_batchPiPdS0_S0_S0_S0_S_S0_S0_S0_S0_S0_S_S_S_S_S0_S0_S0_S0_S0_S0_S0_S_S_S_S_S_S_S_S_S_S_S_S_S_S_S_S_S_S_S_S_S_S_S_S_S_S_S0_S0_S0_S0_S0_S0_S0_S0_S0_S0_S0_S0_S0_S0_S0_S0_S0_S0_S0_S0__param_2];
	ld.param.u64 	%rd89, [_Z7V_batchPiPdS0_S0_S0_S0_S_S0_S0_S0_S0_S0_S_S_S_S_S0_S0_S0_S0_S0_S0_S0_S_S_S_S_S_S_S_S_S_S_S_S_S_S_S_S_S_S_S_S_S_S_S_S_S_S_S0_S0_S0_S0_S0_S0_S0_S0_S0_S0_S0_S0_S0_S0_S0_S0_S0_S0_S0_S0__param_3];
	ld.param.u64 	%rd90, [_Z7V_batchPiPdS0_S0_S0_S0_S_S0_S0_S0_S0_S0_S_S_S_S_S0_S0_S0_S0_S0_S0_S0_S_S_S_S_S_S_S_S_S_S_S_S_S_S_S_S_S_S_S_S_S_S_S_S_S_S_S0_S0_S0_S0_S0_S0_S0_S0_S0_S0_S0_S0_S0_S0_S0_S0_S0_S0_S0_S0__param_4];
	ld.param.u64 	%rd91, [_Z7V_batchPiPdS0_S0_S0_S0_S_S0_S0_S0_S0_S0_S_S_S_S_S0_S0_S0_S0_S0_S0_S0_S_S_S_S_S_S_S_S_S_S_S_S_S_S_S_S_S_S_S_S_S_S_S_S_S_S_S0_S0_S0_S0_S0_S0_S0_S0_S0_S0_S0_S0_S0_S0_S0_S0_S0_S0_S0_S0__param_5];
	ld.param.u64 	%rd92, [_Z7V_batchPiPdS0_S0_S0_S0_S_S0_S0_S0_S0_S0_S_S_S_S_S0_S0_S0_S0_S0_S0_S0_S_S_S_S_S_S_S_S_S_S_S_S_S_S_S_S_S_S_S_S_S_S_S_S_S_S_S0_S0_S0_S0_S0_S0_S0_S0_S0_S0_S0_S0_S0_S0_S0_S0_S0_S0_S0_S0__param_7];
	ld.param.u64 	%rd93, [_Z7V_batchPiPdS0_S0_S0_S0_S_S0_S0_S0_S0_S0_S_S_S_S_S0_S0_S0_S0_S0_S0_S0_S_S_S_S_S_S_S_S_S_S_S_S_S_S_S_S_S_S_S_S_S_S_S_S_S_S_S0_S0_S0_S0_S0_S0_S0_S0_S0_S0_S0_S0_S0_S0_S0_S0_S0_S0_S0_S0__param_8];
	ld.param.u64 	%rd94, [_Z7V_batchPiPdS0_S0_S0_S0_S_S0_S0_S0_S0_S0_S_S_S_S_S0_S0_S0_S0_S0_S0_S0_S_S_S_S_S_S_S_S_S_S_S_S_S_S_S_S_S_S_S_S_S_S_S_S_S_S_S0_S0_S0_S0_S0_S0_S0_S0_S0_S0_S0_S0_S0_S0_S0_S0_S0_S0_S0_S0__param_9];
	ld.param.u64 	%rd95, [_Z7V_batchPiPdS0_S0_S0_S0_S_S0_S0_S0_S0_S0_S_S_S_S_S0_S0_S0_S0_S0_S0_S0_S_S_S_S_S_S_S_S_S_S_S_S_S_S_S_S_S_S_S_S_S_S_S_S_S_S_S0_S0_S0_S0_S0_S0_S0_S0_S0_S0_S0_S0_S0_S0_S0_S0_S0_S0_S0_S0__param_10];
	ld.param.u64 	%rd96, [_Z7V_batchPiPdS0_S0_S0_S0_S_S0_S0_S0_S0_S0_S_S_S_S_S0_S0_S0_S0_S0_S0_S0_S_S_S_S_S_S_S_S_S_S_S_S_S_S_S_S_S_S_S_S_S_S_S_S_S_S_S0_S0_S0_S0_S0_S0_S0_S0_S0_S0_S0_S0_S0_S0_S0_S0_S0_S0_S0_S0__param_11];
	ld.param.u64 	%rd97, [_Z7V_batchPiPdS0_S0_S0_S0_S_S0_S0_S0_S0_S0_S_S_S_S_S0_S0_S0_S0_S0_S0_S0_S_S_S_S_S_S_S_S_S_S_S_S_S_S_S_S_S_S_S_S_S_S_S_S_S_S_S0_S0_S0_S0_S0_S0_S0_S0_S0_S0_S0_S0_S0_S0_S0_S0_S0_S0_S0_S0__param_12];
	ld.param.u64 	%rd98, [_Z7V_batchPiPdS0_S0_S0_S0_S_S0_S0_S0_S0_S0_S_S_S_S_S0_S0_S0_S0_S0_S0_S0_S_S_S_S_S_S_S_S_S_S_S_S_S_S_S_S_S_S_S_S_S_S_S_S_S_S_S0_S0_S0_S0_S0_S0_S0_S0_S0_S0_S0_S0_S0_S0_S0_S0_S0_S0_S0_S0__param_13];
	ld.param.u64 	%rd99, [_Z7V_batchPiPdS0_S0_S0_S0_S_S0_S0_S0_S0_S0_S_S_S_S_S0_S0_S0_S0_S0_S0_S0_S_S_S_S_S_S_S_S_S_S_S_S_S_S_S_S_S_S_S_S_S_S_S_S_S_S_S0_S0_S0_S0_S0_S0_S0_S0_S0_S0_S0_S0_S0_S0_S0_S0_S0_S0_S0_S0__param_14];
	ld.param.u64 	%rd100, [_Z7V_batchPiPdS0_S0_S0_S0_S_S0_S0_S0_S0_S0_S_S_S_S_S0_S0_S0_S0_S0_S0_S0_S_S_S_S_S_S_S_S_S_S_S_S_S_S_S_S_S_S_S_S_S_S_S_S_S_S_S0_S0_S0_S0_S0_S0_S0_S0_S0_S0_S0_S0_S0_S0_S0_S0_S0_S0_S0_S0__param_15];
	ld.param.u64 	%rd101, [_Z7V_batchPiPdS0_S0_S0_S0_S_S0_S0_S0_S0_S0_S_S_S_S_S0_S0_S0_S0_S0_S0_S0_S_S_S_S_S_S_S_S_S_S_S_S_S_S_S_S_S_S_S_S_S_S_S_S_S_S_S0_S0_S0_S0_S0_S0_S0_S0_S0_S0_S0_S0_S0_S0_S0_S0_S0_S0_S0_S0__param_16];
	ld.param.u64 	%rd102, [_Z7V_batchPiPdS0_S0_S0_S0_S_S0_S0_S0_S0_S0_S_S_S_S_S0_S0_S0_S0_S0_S0_S0_S_S_S_S_S_S_S_S_S_S_S_S_S_S_S_S_S_S_S_S_S_S_S_S_S_S_S0_S0_S0_S0_S0_S0_S0_S0_S0_S0_S0_S0_S0_S0_S0_S0_S0_S0_S0_S0__param_17];
	ld.param.u64 	%rd103, [_Z7V_batchPiPdS0_S0_S0_S0_S_S0_S0_S0_S0_S0_S_S_S_S_S0_S0_S0_S0_S0_S0_S0_S_S_S_S_S_S_S_S_S_S_S_S_S_S_S_S_S_S_S_S_S_S_S_S_S_S_S0_S0_S0_S0_S0_S0_S0_S0_S0_S0_S0_S0_S0_S0_S0_S0_S0_S0_S0_S0__param_18];
	ld.param.u64 	%rd104, [_Z7V_batchPiPdS0_S0_S0_S0_S_S0_S0_S0_S0_S0_S_S_S_S_S0_S0_S0_S0_S0_S0_S0_S_S_S_S_S_S_S_S_S_S_S_S_S_S_S_S_S_S_S_S_S_S_S_S_S_S_S0_S0_S0_S0_S0_S0_S0_S0_S0_S0_S0_S0_S0_S0_S0_S0_S0_S0_S0_S0__param_19];
	ld.param.u64 	%rd105, [_Z7V_batchPiPdS0_S0_S0_S0_S_S0_S0_S0_S0_S0_S_S_S_S_S0_S0_S0_S0_S0_S0_S0_S_S_S_S_S_S_S_S_S_S_S_S_S_S_S_S_S_S_S_S_S_S_S_S_S_S_S0_S0_S0_S0_S0_S0_S0_S0_S0_S0_S0_S0_S0_S0_S0_S0_S0_S0_S0_S0__param_20];
	ld.param.u64 	%rd106, [_Z7V_batchPiPdS0_S0_S0_S0_S_S0_S0_S0_S0_S0_S_S_S_S_S0_S0_S0_S0_S0_S0_S0_S_S_S_S_S_S_S_S_S_S_S_S_S_S_S_S_S_S_S_S_S_S_S_S_S_S_S0_S0_S0_S0_S0_S0_S0_S0_S0_S0_S0_S0_S0_S0_S0_S0_S0_S0_S0_S0__param_21];
	ld.param.u64 	%rd107, [_Z7V_batchPiPdS0_S0_S0_S0_S_S0_S0_S0_S0_S0_S_S_S_S_S0_S0_S0_S0_S0_S0_S0_S_S_S_S_S_S_S_S_S_S_S_S_S_S_S_S_S_S_S_S_S_S_S_S_S_S_S0_S0_S0_S0_S0_S0_S0_S0_S0_S0_S0_S0_S0_S0_S0_S0_S0_S0_S0_S0__param_22];
	ld.param.u64 	%rd108, [_Z7V_batchPiPdS0_S0_S0_S0_S_S0_S0_S0_S0_S0_S_S_S_S_S0_S0_S0_S0_S0_S0_S0_S_S_S_S_S_S_S_S_S_S_S_S_S_S_S_S_S_S_S_S_S_S_S_S_S_S_S0_S0_S0_S0_S0_S0_S0_S0_S0_S0_S0_S0_S0_S0_S0_S0_S0_S0_S0_S0__param_23];
	ld.param.u64 	%rd109, [_Z7V_batchPiPdS0_S0_S0_S0_S_S0_S0_S0_S0_S0_S_S_S_S_S0_S0_S0_S0_S0_S0_S0_S_S_S_S_S_S_S_S_S_S_S_S_S_S_S_S_S_S_S_S_S_S_S_S_S_S_S0_S0_S0_S0_S0_S0_S0_S0_S0_S0_S0_S0_S0_S0_S0_S0_S0_S0_S0_S0__param_24];
	ld.param.u64 	%rd110, [_Z7V_batchPiPdS0_S0_S0_S0_S_S0_S0_S0_S0_S0_S_S_S_S_S0_S0_S0_S0_S0_S0_S0_S_S_S_S_S_S_S_S_S_S_S_S_S_S_S_S_S_S_S_S_S_S_S_S_S_S_S0_S0_S0_S0_S0_S0_S0_S0_S0_S0_S0_S0_S0_S0_S0_S0_S0_S0_S0_S0__param_25];
	ld.param.u64 	%rd111, [_Z7V_batchPiPdS0_S0_S0_S0_S_S0_S0_S0_S0_S0_S_S_S_S_S0_S0_S0_S0_S0_S0_S0_S_S_S_S_S_S_S_S_S_S_S_S_S_S_S_S_S_S_S_S_S_S_S_S_S_S_S0_S0_S0_S0_S0_S0_S0_S0_S0_S0_S0_S0_S0_S0_S0_S0_S0_S0_S0_S0__param_26];
	ld.param.u64 	%rd112, [_Z7V_batchPiPdS0_S0_S0_S0_S_S0_S0_S0_S0_S0_S_S_S_S_S0_S0_S0_S0_S0_S0_S0_S_S_S_S_S_S_S_S_S_S_S_S_S_S_S_S_S_S_S_S_S_S_S_S_S_S_S0_S0_S0_S0_S0_S0_S0_S0_S0_S0_S0_S0_S0_S0_S0_S0_S0_S0_S0_S0__param_27];
	ld.param.u64 	%rd113, [_Z7V_batchPiPdS0_S0_S0_S0_S_S0_S0_S0_S0_S0_S_S_S_S_S0_S0_S0_S0_S0_S0_S0_S_S_S_S_S_S_S_S_S_S_S_S_S_S_S_S_S_S_S_S_S_S_S_S_S_S_S0_S0_S0_S0_S0_S0_S0_S0_S0_S0_S0_S0_S0_S0_S0_S0_S0_S0_S0_S0__param_28];
	ld.param.u64 	%rd114, [_Z7V_batchPiPdS0_S0_S0_S0_S_S0_S0_S0_S0_S0_S_S_S_S_S0_S0_S0_S0_S0_S0_S0_S_S_S_S_S_S_S_S_S_S_S_S_S_S_S_S_S_S_S_S_S_S_S_S_S_S_S0_S0_S0_S0_S0_S0_S0_S0_S0_S0_S0_S0_S0_S0_S0_S0_S0_S0_S0_S0__param_29];
	ld.param.u64 	%rd115, [_Z7V_batchPiPdS0_S0_S0_S0_S_S0_S0_S0_S0_S0_S_S_S_S_S0_S0_S0_S0_S0_S0_S0_S_S_S_S_S_S_S_S_S_S_S_S_S_S_S_S_S_S_S_S_S_S_S_S_S_S_S0_S0_S0_S0_S0_S0_S0_S0_S0_S0_S0_S0_S0_S0_S0_S0_S0_S0_S0_S0__param_30];
	ld.param.u64 	%rd116, [_Z7V_batchPiPdS0_S0_S0_S0_S_S0_S0_S0_S0_S0_S_S_S_S_S0_S0_S0_S0_S0_S0_S0_S_S_S_S_S_S_S_S_S_S_S_S_S_S_S_S_S_S_S_S_S_S_S_S_S_S_S0_S0_S0_S0_S0_S0_S0_S0_S0_S0_S0_S0_S0_S0_S0_S0_S0_S0_S0_S0__param_31];
	ld.param.u64 	%rd117, [_Z7V_batchPiPdS0_S0_S0_S0_S_S0_S0_S0_S0_S0_S_S_S_S_S0_S0_S0_S0_S0_S0_S0_S_S_S_S_S_S_S_S_S_S_S_S_S_S_S_S_S_S_S_S_S_S_S_S_S_S_S0_S0_S0_S0_S0_S0_S0_S0_S0_S0_S0_S0_S0_S0_S0_S0_S0_S0_S0_S0__param_32];
	ld.param.u64 	%rd118, [_Z7V_batchPiPdS0_S0_S0_S0_S_S0_S0_S0_S0_S0_S_S_S_S_S0_S0_S0_S0_S0_S0_S0_S_S_S_S_S_S_S_S_S_S_S_S_S_S_S_S_S_S_S_S_S_S_S_S_S_S_S0_S0_S0_S0_S0_S0_S0_S0_S0_S0_S0_S0_S0_S0_S0_S0_S0_S0_S0_S0__param_33];
	ld.param.u64 	%rd119, [_Z7V_batchPiPdS0_S0_S0_S0_S_S0_S0_S0_S0_S0_S_S_S_S_S0_S0_S0_S0_S0_S0_S0_S_S_S_S_S_S_S_S_S_S_S_S_S_S_S_S_S_S_S_S_S_S_S_S_S_S_S0_S0_S0_S0_S0_S0_S0_S0_S0_S0_S0_S0_S0_S0_S0_S0_S0_S0_S0_S0__param_34];
	ld.param.u64 	%rd120, [_Z7V_batchPiPdS0_S0_S0_S0_S_S0_S0_S0_S0_S0_S_S_S_S_S0_S0_S0_S0_S0_S0_S0_S_S_S_S_S_S_S_S_S_S_S_S_S_S_S_S_S_S_S_S_S_S_S_S_S_S_S0_S0_S0_S0_S0_S0_S0_S0_S0_S0_S0_S0_S0_S0_S0_S0_S0_S0_S0_S0__param_35];
	ld.param.u64 	%rd121, [_Z7V_batchPiPdS0_S0_S0_S0_S_S0_S0_S0_S0_S0_S_S_S_S_S0_S0_S0_S0_S0_S0_S0_S_S_S_S_S_S_S_S_S_S_S_S_S_S_S_S_S_S_S_S_S_S_S_S_S_S_S0_S0_S0_S0_S0_S0_S0_S0_S0_S0_S0_S0_S0_S0_S0_S0_S0_S0_S0_S0__param_36];
	ld.param.u64 	%rd122, [_Z7V_batchPiPdS0_S0_S0_S0_S_S0_S0_S0_S0_S0_S_S_S_S_S0_S0_S0_S0_S0_S0_S0_S_S_S_S_S_S_S_S_S_S_S_S_S_S_S_S_S_S_S_S_S_S_S_S_S_S_S0_S0_S0_S0_S0_S0_S0_S0_S0_S0_S0_S0_S0_S0_S0_S0_S0_S0_S0_S0__param_37];
	ld.param.u64 	%rd123, [_Z7V_batchPiPdS0_S0_S0_S0_S_S0_S0_S0_S0_S0_S_S_S_S_S0_S0_S0_S0_S0_S0_S0_S_S_S_S_S_S_S_S_S_S_S_S_S_S_S_S_S_S_S_S_S_S_S_S_S_S_S0_S0_S0_S0_S0_S0_S0_S0_S0_S0_S0_S0_S0_S0_S0_S0_S0_S0_S0_S0__param_38];
	ld.param.u64 	%rd124, [_Z7V_batchPiPdS0_S0_S0_S0_S_S0_S0_S0_S0_S0_S_S_S_S_S0_S0_S0_S0_S0_S0_S0_S_S_S_S_S_S_S_S_S_S_S_S_S_S_S_S_S_S_S_S_S_S_S_S_S_S_S0_S0_S0_S0_S0_S0_S0_S0_S0_S0_S0_S0_S0_S0_S0_S0_S0_S0_S0_S0__param_39];
	ld.param.u64 	%rd125, [_Z7V_batchPiPdS0_S0_S0_S0_S_S0_S0_S0_S0_S0_S_S_S_S_S0_S0_S0_S0_S0_S0_S0_S_S_S_S_S_S_S_S_S_S_S_S_S_S_S_S_S_S_S_S_S_S_S_S_S_S_S0_S0_S0_S0_S0_S0_S0_S0_S0_S0_S0_S0_S0_S0_S0_S0_S0_S0_S0_S0__param_40];
	ld.param.u64 	%rd126, [_Z7V_batchPiPdS0_S0_S0_S0_S_S0_S0_S0_S0_S0_S_S_S_S_S0_S0_S0_S0_S0_S0_S0_S_S_S_S_S_S_S_S_S_S_S_S_S_S_S_S_S_S_S_S_S_S_S_S_S_S_S0_S0_S0_S0_S0_S0_S0_S0_S0_S0_S0_S0_S0_S0_S0_S0_S0_S0_S0_S0__param_41];
	ld.param.u64 	%rd127, [_Z7V_batchPiPdS0_S0_S0_S0_S_S0_S0_S0_S0_S0_S_S_S_S_S0_S0_S0_S0_S0_S0_S0_S_S_S_S_S_S_S_S_S_S_S_S_S_S_S_S_S_S_S_S_S_S_S_S_S_S_S0_S0_S0_S0_S0_S0_S0_S0_S0_S0_S0_S0_S0_S0_S0_S0_S0_S0_S0_S0__param_42];
	ld.param.u64 	%rd128, [_Z7V_batchPiPdS0_S0_S0_S0_S_S0_S0_S0_S0_S0_S_S_S_S_S0_S0_S0_S0_S0_S0_S0_S_S_S_S_S_S_S_S_S_S_S_S_S_S_S_S_S_S_S_S_S_S_S_S_S_S_S0_S0_S0_S0_S0_S0_S0_S0_S0_S0_S0_S0_S0_S0_S0_S0_S0_S0_S0_S0__param_43];
	ld.param.u64 	%rd129, [_Z7V_batchPiPdS0_S0_S0_S0_S_S0_S0_S0_S0_S0_S_S_S_S_S0_S0_S0_S0_S0_S0_S0_S_S_S_S_S_S_S_S_S_S_S_S_S_S_S_S_S_S_S_S_S_S_S_S_S_S_S0_S0_S0_S0_S0_S0_S0_S0_S0_S0_S0_S0_S0_S0_S0_S0_S0_S0_S0_S0__param_44];
	ld.param.u64 	%rd130, [_Z7V_batchPiPdS0_S0_S0_S0_S_S0_S0_S0_S0_S0_S_S_S_S_S0_S0_S0_S0_S0_S0_S0_S_S_S_S_S_S_S_S_S_S_S_S_S_S_S_S_S_S_S_S_S_S_S_S_S_S_S0_S0_S0_S0_S0_S0_S0_S0_S0_S0_S0_S0_S0_S0_S0_S0_S0_S0_S0_S0__param_45];
	ld.param.u64 	%rd131, [_Z7V_batchPiPdS0_S0_S0_S0_S_S0_S0_S0_S0_S0_S_S_S_S_S0_S0_S0_S0_S0_S0_S0_S_S_S_S_S_S_S_S_S_S_S_S_S_S_S_S_S_S_S_S_S_S_S_S_S_S_S0_S0_S0_S0_S0_S0_S0_S0_S0_S0_S0_S0_S0_S0_S0_S0_S0_S0_S0_S0__param_46];
	ld.param.u64 	%rd132, [_Z7V_batchPiPdS0_S0_S0_S0_S_S0_S0_S0_S0_S0_S_S_S_S_S0_S0_S0_S0_S0_S0_S0_S_S_S_S_S_S_S_S_S_S_S_S_S_S_S_S_S_S_S_S_S_S_S_S_S_S_S0_S0_S0_S0_S0_S0_S0_S0_S0_S0_S0_S0_S0_S0_S0_S0_S0_S0_S0_S0__param_47];
	ld.param.u64 	%rd133, [_Z7V_batchPiPdS0_S0_S0_S0_S_S0_S0_S0_S0_S0_S_S_S_S_S0_S0_S0_S0_S0_S0_S0_S_S_S_S_S_S_S_S_S_S_S_S_S_S_S_S_S_S_S_S_S_S_S_S_S_S_S0_S0_S0_S0_S0_S0_S0_S0_S0_S0_S0_S0_S0_S0_S0_S0_S0_S0_S0_S0__param_48];
	ld.param.u64 	%rd134, [_Z7V_batchPiPdS0_S0_S0_S0_S_S0_S0_S0_S0_S0_S_S_S_S_S0_S0_S0_S0_S0_S0_S0_S_S_S_S_S_S_S_S_S_S_S_S_S_S_S_S_S_S_S_S_S_S_S_S_S_S_S0_S0_S0_S0_S0_S0_S0_S0_S0_S0_S0_S0_S0_S0_S0_S0_S0_S0_S0_S0__param_49];
	ld.param.u64 	%rd135, [_Z7V_batchPiPdS0_S0_S0_S0_S_S0_S0_S0_S0_S0_S_S_S_S_S0_S0_S0_S0_S0_S0_S0_S_S_S_S_S_S_S_S_S_S_S_S_S_S_S_S_S_S_S_S_S_S_S_S_S_S_S0_S0_S0_S0_S0_S0_S0_S0_S0_S0_S0_S0_S0_S0_S0_S0_S0_S0_S0_S0__param_50];
	ld.param.u64 	%rd136, [_Z7V_batchPiPdS0_S0_S0_S0_S_S0_S0_S0_S0_S0_S_S_S_S_S0_S0_S0_S0_S0_S0_S0_S_S_S_S_S_S_S_S_S_S_S_S_S_S_S_S_S_S_S_S_S_S_S_S_S_S_S0_S0_S0_S0_S0_S0_S0_S0_S0_S0_S0_S0_S0_S0_S0_S0_S0_S0_S0_S0__param_51];
	ld.param.u64 	%rd137, [_Z7V_batchPiPdS0_S0_S0_S0_S_S0_S0_S0_S0_S0_S_S_S_S_S0_S0_S0_S0_S0_S0_S0_S_S_S_S_S_S_S_S_S_S_S_S_S_S_S_S_S_S_S_S_S_S_S_S_S_S_S0_S0_S0_S0_S0_S0_S0_S0_S0_S0_S0_S0_S0_S0_S0_S0_S0_S0_S0_S0__param_52];
	ld.param.u64 	%rd138, [_Z7V_batchPiPdS0_S0_S0_S0_S_S0_S0_S0_S0_S0_S_S_S_S_S0_S0_S0_S0_S0_S0_S0_S_S_S_S_S_S_S_S_S_S_S_S_S_S_S_S_S_S_S_S_S_S_S_S_S_S_S0_S0_S0_S0_S0_S0_S0_S0_S0_S0_S0_S0_S0_S0_S0_S0_S0_S0_S0_S0__param_53];
	ld.param.u64 	%rd139, [_Z7V_batchPiPdS0_S0_S0_S0_S_S0_S0_S0_S0_S0_S_S_S_S_S0_S0_S0_S0_S0_S0_S0_S_S_S_S_S_S_S_S_S_S_S_S_S_S_S_S_S_S_S_S_S_S_S_S_S_S_S0_S0_S0_S0_S0_S0_S0_S0_S0_S0_S0_S0_S0_S0_S0_S0_S0_S0_S0_S0__param_54];
	ld.param.u64 	%rd140, [_Z7V_batchPiPdS0_S0_S0_S0_S_S0_S0_S0_S0_S0_S_S_S_S_S0_S0_S0_S0_S0_S0_S0_S_S_S_S_S_S_S_S_S_S_S_S_S_S_S_S_S_S_S_S_S_S_S_S_S_S_S0_S0_S0_S0_S0_S0_S0_S0_S0_S0_S0_S0_S0_S0_S0_S0_S0_S0_S0_S0__param_55];
	ld.param.u64 	%rd141, [_Z7V_batchPiPdS0_S0_S0_S0_S_S0_S0_S0_S0_S0_S_S_S_S_S0_S0_S0_S0_S0_S0_S0_S_S_S_S_S_S_S_S_S_S_S_S_S_S_S_S_S_S_S_S_S_S_S_S_S_S_S0_S0_S0_S0_S0_S0_S0_S0_S0_S0_S0_S0_S0_S0_S0_S0_S0_S0_S0_S0__param_56];
	ld.param.u64 	%rd142, [_Z7V_batchPiPdS0_S0_S0_S0_S_S0_S0_S0_S0_S0_S_S_S_S_S0_S0_S0_S0_S0_S0_S0_S_S_S_S_S_S_S_S_S_S_S_S_S_S_S_S_S_S_S_S_S_S_S_S_S_S_S0_S0_S0_S0_S0_S0_S0_S0_S0_S0_S0_S0_S0_S0_S0_S0_S0_S0_S0_S0__param_57];
	ld.param.u64 	%rd143, [_Z7V_batchPiPdS0_S0_S0_S0_S_S0_S0_S0_S0_S0_S_S_S_S_S0_S0_S0_S0_S0_S0_S0_S_S_S_S_S_S_S_S_S_S_S_S_S_S_S_S_S_S_S_S_S_S_S_S_S_S_S0_S0_S0_S0_S0_S0_S0_S0_S0_S0_S0_S0_S0_S0_S0_S0_S0_S0_S0_S0__param_58];
	ld.param.u64 	%rd144, [_Z7V_batchPiPdS0_S0_S0_S0_S_S0_S0_S0_S0_S0_S_S_S_S_S0_S0_S0_S0_S0_S0_S0_S_S_S_S_S_S_S_S_S_S_S_S_S_S_S_S_S_S_S_S_S_S_S_S_S_S_S0_S0_S0_S0_S0_S0_S0_S0_S0_S0_S0_S0_S0_S0_S0_S0_S0_S0_S0_S0__param_59];
	ld.param.u64 	%rd145, [_Z7V_batchPiPdS0_S0_S0_S0_S_S0_S0_S0_S0_S0_S_S_S_S_S0_S0_S0_S0_S0_S0_S0_S_S_S_S_S_S_S_S_S_S_S_S_S_S_S_S_S_S_S_S_S_S_S_S_S_S_S0_S0_S0_S0_S0_S0_S0_S0_S0_S0_S0_S0_S0_S0_S0_S0_S0_S0_S0_S0__param_60];
	ld.param.u64 	%rd146, [_Z7V_batchPiPdS0_S0_S0_S0_S_S0_S0_S0_S0_S0_S_S_S_S_S0_S0_S0_S0_S0_S0_S0_S_S_S_S_S_S_S_S_S_S_S_S_S_S_S_S_S_S_S_S_S_S_S_S_S_S_S0_S0_S0_S0_S0_S0_S0_S0_S0_S0_S0_S0_S0_S0_S0_S0_S0_S0_S0_S0__param_61];
	ld.param.u64 	%rd147, [_Z7V_batchPiPdS0_S0_S0_S0_S_S0_S0_S0_S0_S0_S_S_S_S_S0_S0_S0_S0_S0_S0_S0_S_S_S_S_S_S_S_S_S_S_S_S_S_S_S_S_S_S_S_S_S_S_S_S_S_S_S0_S0_S0_S0_S0_S0_S0_S0_S0_S0_S0_S0_S0_S0_S0_S0_S0_S0_S0_S0__param_62];
	ld.param.u64 	%rd148, [_Z7V_batchPiPdS0_S0_S0_S0_S_S0_S0_S0_S0_S0_S_S_S_S_S0_S0_S0_S0_S0_S0_S0_S_S_S_S_S_S_S_S_S_S_S_S_S_S_S_S_S_S_S_S_S_S_S_S_S_S_S0_S0_S0_S0_S0_S0_S0_S0_S0_S0_S0_S0_S0_S0_S0_S0_S0_S0_S0_S0__param_63];
	ld.param.u64 	%rd149, [_Z7V_batchPiPdS0_S0_S0_S0_S_S0_S0_S0_S0_S0_S_S_S_S_S0_S0_S0_S0_S0_S0_S0_S_S_S_S_S_S_S_S_S_S_S_S_S_S_S_S_S_S_S_S_S_S_S_S_S_S_S0_S0_S0_S0_S0_S0_S0_S0_S0_S0_S0_S0_S0_S0_S0_S0_S0_S0_S0_S0__param_64];
	ld.param.u64 	%rd150, [_Z7V_batchPiPdS0_S0_S0_S0_S_S0_S0_S0_S0_S0_S_S_S_S_S0_S0_S0_S0_S0_S0_S0_S_S_S_S_S_S_S_S_S_S_S_S_S_S_S_S_S_S_S_S_S_S_S_S_S_S_S0_S0_S0_S0_S0_S0_S0_S0_S0_S0_S0_S0_S0_S0_S0_S0_S0_S0_S0_S0__param_65];
	ld.param.u64 	%rd151, [_Z7V_batchPiPdS0_S0_S0_S0_S_S0_S0_S0_S0_S0_S_S_S_S_S0_S0_S0_S0_S0_S0_S0_S_S_S_S_S_S_S_S_S_S_S_S_S_S_S_S_S_S_S_S_S_S_S_S_S_S_S0_S0_S0_S0_S0_S0_S0_S0_S0_S0_S0_S0_S0_S0_S0_S0_S0_S0_S0_S0__param_66];
	ld.param.u64 	%rd152, [_Z7V_batchPiPdS0_S0_S0_S0_S_S0_S0_S0_S0_S0_S_S_S_S_S0_S0_S0_S0_S0_S0_S0_S_S_S_S_S_S_S_S_S_S_S_S_S_S_S_S_S_S_S_S_S_S_S_S_S_S_S0_S0_S0_S0_S0_S0_S0_S0_S0_S0_S0_S0_S0_S0_S0_S0_S0_S0_S0_S0__param_67];
	ld.param.u64 	%rd153, [_Z7V_batchPiPdS0_S0_S0_S0_S_S0_S0_S0_S0_S0_S_S_S_S_S0_S0_S0_S0_S0_S0_S0_S_S_S_S_S_S_S_S_S_S_S_S_S_S_S_S_S_S_S_S_S_S_S_S_S_S_S0_S0_S0_S0_S0_S0_S0_S0_S0_S0_S0_S0_S0_S0_S0_S0_S0_S0_S0_S0__param_68];
	cvta.to.global.u64 	%rd1, %rd92;
	cvta.to.global.u64 	%rd2, %rd87;
	cvta.to.global.u64 	%rd3, %rd107;
	cvta.to.global.u64 	%rd4, %rd93;
	cvta.to.global.u64 	%rd5, %rd88;
	cvta.to.global.u64 	%rd6, %rd152;
	cvta.to.global.u64 	%rd7, %rd97;
	cvta.to.global.u64 	%rd8, %rd149;
	cvta.to.global.u64 	%rd9, %rd101;
	cvta.to.global.u64 	%rd10, %rd98;
	cvta.to.global.u64 	%rd11, %rd150;
	cvta.to.global.u64 	%rd12, %rd102;
	cvta.to.global.u64 	%rd13, %rd99;
	cvta.to.global.u64 	%rd14, %rd151;
	cvta.to.global.u64 	%rd15, %rd103;
	cvta.to.global.u64 	%rd16, %rd96;
	cvta.to.global.u64 	%rd17, %rd95;
	cvta.to.global.u64 	%rd18, %rd94;
	cvta.to.global.u64 	%rd19, %rd153;
	cvta.to.global.u64 	%rd20, %rd148;
	cvta.to.global.u64 	%rd21, %rd147;
	cvta.to.global.u64 	%rd22, %rd146;
	cvta.to.global.u64 	%rd23, %rd145;
	cvta.to.global.u64 	%rd24, %rd144;
	cvta.to.global.u64 	%rd25, %rd143;
	cvta.to.global.u64 	%rd26, %rd91;
	cvta.to.global.u64 	%rd27, %rd90;
	cvta.to.global.u64 	%rd28, %rd89;
	cvta.to.global.u64 	%rd29, %rd142;
	cvta.to.global.u64 	%rd30, %rd106;
	cvta.to.global.u64 	%rd31, %rd141;
	cvta.to.global.u64 	%rd32, %rd105;
	cvta.to.global.u64 	%rd33, %rd140;
	cvta.to.global.u64 	%rd34, %rd104;
	cvta.to.global.u64 	%rd35, %rd139;
	cvta.to.global.u64 	%rd36, %rd125;
	cvta.to.global.u64 	%rd37, %rd138;
	cvta.to.global.u64 	%rd38, %rd124;
	cvta.to.global.u64 	%rd39, %rd137;
	cvta.to.global.u64 	%rd40, %rd123;
	cvta.to.global.u64 	%rd41, %rd136;
	cvta.to.global.u64 	%rd42, %rd122;
	cvta.to.global.u64 	%rd43, %rd135;
	cvta.to.global.u64 	%rd44, %rd121;
	cvta.to.global.u64 	%rd45, %rd134;
	cvta.to.global.u64 	%rd46, %rd120;
	cvta.to.global.u64 	%rd47, %rd133;
	cvta.to.global.u64 	%rd48, %rd132;
	cvta.to.global.u64 	%rd49, %rd131;
	cvta.to.global.u64 	%rd50, %rd130;
	cvta.to.global.u64 	%rd51, %rd129;
	cvta.to.global.u64 	%rd52, %rd128;
	cvta.to.global.u64 	%rd53, %rd127;
	cvta.to.global.u64 	%rd54, %rd126;
	cvta.to.global.u64 	%rd55, %rd100;
	cvta.to.global.u64 	%rd56, %rd86;
	cvta.to.global.u64 	%rd57, %rd116;
	cvta.to.global.u64 	%rd58, %rd119;
	cvta.to.global.u64 	%rd59, %rd115;
	cvta.to.global.u64 	%rd60, %rd118;
	cvta.to.global.u64 	%rd61, %rd114;
	cvta.to.global.u64 	%rd62, %rd117;
	cvta.to.global.u64 	%rd63, %rd110;
	cvta.to.global.u64 	%rd64, %rd113;
	cvta.to.global.u64 	%rd65, %rd109;
	cvta.to.global.u64 	%rd66, %rd112;
	cvta.to.global.u64 	%rd67, %rd108;
	cvta.to.global.u64 	%rd68, %rd111;
	mov.u32 	%r93, %ctaid.x;
	mov.u32 	%r94, %ntid.x;
	mov.u32 	%r95, %tid.x;
	mad.lo.s32 	%r635, %r93, %r94, %r95;
	mov.u32 	%r96, %nctaid.x;
	mul.lo.s32 	%r2, %r94, %r96;
	mov.f64 	%fd184, 0d4000000000000000;
	{
	.reg .b32 %temp; 
	mov.b64 	{%temp, %r3}, %fd184;
	}
	and.b32  	%r4, %r3, 2146435072;
	setp.eq.s32 	%p3, %r4, 1062207488;
	setp.lt.s32 	%p4, %r3, 0;
	selp.b32 	%r5, 0, 2146435072, %p4;
	and.b32  	%r97, %r3, 2147483647;
	setp.ne.s32 	%p5, %r97, 1071644672;
	and.pred  	%p1, %p3, %p5;
	or.b32  	%r6, %r5, -2147483648;
	mov.f64 	%fd185, 0d4028000000000000;
	{
	.reg .b32 %temp; 
	mov.b64 	{%temp, %r7}, %fd185;
	}
	and.b32  	%r8, %r7, 2146435072;
	setp.lt.s32 	%p6, %r7, 0;
	selp.b32 	%r9, 0, 2146435072, %p6;
	or.b32  	%r10, %r9, -2147483648;
	mov.f64 	%fd186, 0d4018000000000000;
	{
	.reg .b32 %temp; 
	mov.b64 	{%temp, %r11}, %fd186;
	}
	and.b32  	%r12, %r11, 2146435072;
	setp.eq.s32 	%p7, %r12, 1073741824;
	setp.lt.s32 	%p8, %r11, 0;
	selp.b32 	%r13, 0, 2146435072, %p8;
	and.b32  	%r98, %r11, 2147483647;
	setp.ne.s32 	%p9, %r98, 1071644672;
	and.pred  	%p2, %p7, %p9;
	or.b32  	%r14, %r13, -2147483648;
$L__BB6_1:
	ld.global.u32 	%r99, [%rd68];
	ld.global.u32 	%r100, [%rd67];
	sub.s32 	%r101, %r99, %r100;
	ld.global.u32 	%r102, [%rd66];
	ld.global.u32 	%r103, [%rd65];
	sub.s32 	%r104, %r102, %r103;
	mad.lo.s32 	%r105, %r104, %r101, %r104;
	add.s32 	%r106, %r101, %r105;
	add.s32 	%r16, %r104, 1;
	ld.global.u32 	%r107, [%rd64];
	ld.global.u32 	%r108, [%rd63];
	sub.s32 	%r109, %r107, %r108;
	mad.lo.s32 	%r110, %r109, %r106, %r109;
	add.s32 	%r111, %r106, %r110;
	add.s32 	%r17, %r109, 1;
	ld.global.u32 	%r112, [%rd62];
	ld.global.u32 	%r113, [%rd61];
	sub.s32 	%r114, %r112, %r113;
	mad.lo.s32 	%r115, %r114, %r111, %r114;
	add.s32 	%r116, %r111, %r115;
	add.s32 	%r18, %r114, 1;
	ld.global.u32 	%r117, [%rd60];
	ld.global.u32 	%r118, [%rd59];
	sub.s32 	%r119, %r117, %r118;
	mad.lo.s32 	%r120, %r119, %r116, %r119;
	add.s32 	%r121, %r116, %r120;
	add.s32 	%r19, %r119, 1;
	ld.global.u32 	%r122, [%rd58];
	ld.global.u32 	%r123, [%rd57];
	sub.s32 	%r124, %r122, %r123;
	mad.lo.s32 	%r125, %r124, %r121, %r124;
	add.s32 	%r126, %r121, %r125;
	add.s32 	%r20, %r124, 1;
	ld.global.u32 	%r21, [%rd56];
	mad.lo.s32 	%r127, %r21, %r126, %r21;
	ld.global.u32 	%r22, [%rd55];
	mul.lo.s32 	%r128, %r127, %r22;
	setp.ge.s32 	%p10, %r635, %r128;
	@%p10 bra 	$L__BB6_126;
	mul.lo.s32 	%r129, %r17, %r16;
	mul.lo.s32 	%r130, %r129, %r18;
	mul.lo.s32 	%r131, %r130, %r19;
	mul.lo.s32 	%r132, %r131, %r20;
	mul.lo.s32 	%r133, %r132, %r21;
	mul.lo.s32 	%r134, %r133, %r22;
	div.s32 	%r135, %r635, %r134;
	mul.wide.s32 	%rd154, %r635, 4;
	add.s64 	%rd155, %rd54, %rd154;
	st.global.u32 	[%rd155], %r135;
	ld.global.u32 	%r136, [%rd66];
	ld.global.u32 	%r137, [%rd65];
	sub.s32 	%r138, %r136, %r137;
	mad.lo.s32 	%r139, %r135, %r138, %r135;
	ld.global.u32 	%r140, [%rd64];
	ld.global.u32 	%r141, [%rd63];
	sub.s32 	%r142, %r140, %r141;
	ld.global.u32 	%r143, [%rd62];
	ld.global.u32 	%r144, [%rd61];
	sub.s32 	%r145, %r143, %r144;
	mad.lo.s32 	%r146, %r145, %r142, %r145;
	add.s32 	%r147, %r142, %r146;
	mad.lo.s32 	%r148, %r139, %r142, %r139;
	mad.lo.s32 	%r149, %r148, %r145, %r148;
	ld.global.u32 	%r150, [%rd60];
	ld.global.u32 	%r151, [%rd59];
	sub.s32 	%r152, %r150, %r151;
	mad.lo.s32 	%r153, %r149, %r152, %r149;
	ld.global.u32 	%r154, [%rd58];
	ld.global.u32 	%r155, [%rd57];
	not.b32 	%r156, %r154;
	add.s32 	%r157, %r155, %r156;
	mul.lo.s32 	%r158, %r153, %r157;
	ld.global.u32 	%r159, [%rd56];
	mul.lo.s32 	%r160, %r158, %r159;
	ld.global.u32 	%r161, [%rd55];
	mad.lo.s32 	%r162, %r160, %r161, %r635;
	mad.lo.s32 	%r163, %r152, %r147, %r152;
	add.s32 	%r164, %r147, %r163;
	sub.s32 	%r165, %r154, %r155;
	mad.lo.s32 	%r166, %r165, %r164, %r165;
	add.s32 	%r167, %r164, %r166;
	mad.lo.s32 	%r168, %r159, %r167, %r159;
	mul.lo.s32 	%r169, %r168, %r161;
	div.s32 	%r170, %r162, %r169;
	add.s64 	%rd156, %rd53, %rd154;
	st.global.u32 	[%rd156], %r170;
	ld.global.u32 	%r171, [%rd155];
	ld.global.u32 	%r172, [%rd66];
	ld.global.u32 	%r173, [%rd65];
	sub.s32 	%r174, %r172, %r173;
	mad.lo.s32 	%r175, %r171, %r174, %r171;
	ld.global.u32 	%r176, [%rd64];
	ld.global.u32 	%r177, [%rd63];
	sub.s32 	%r178, %r176, %r177;
	mad.lo.s32 	%r179, %r175, %r178, %r175;
	ld.global.u32 	%r180, [%rd62];
	ld.global.u32 	%r181, [%rd61];
	sub.s32 	%r182, %r180, %r181;
	ld.global.u32 	%r183, [%rd60];
	ld.global.u32 	%r184, [%rd59];
	sub.s32 	%r185, %r183, %r184;
	mad.lo.s32 	%r186, %r185, %r182, %r185;
	add.s32 	%r187, %r182, %r186;
	mad.lo.s32 	%r188, %r179, %r182, %r179;
	mad.lo.s32 	%r189, %r188, %r185, %r188;
	ld.global.u32 	%r190, [%rd58];
	ld.global.u32 	%r191, [%rd57];
	not.b32 	%r192, %r190;
	add.s32 	%r193, %r191, %r192;
	mul.lo.s32 	%r194, %r189, %r193;
	ld.global.u32 	%r195, [%rd56];
	mul.lo.s32 	%r196, %r194, %r195;
	ld.global.u32 	%r197, [%rd55];
	mad.lo.s32 	%r198, %r196, %r197, %r635;
	mad.lo.s32 	%r199, %r170, %r178, %r170;
	mad.lo.s32 	%r200, %r199, %r182, %r199;
	mad.lo.s32 	%r201, %r200, %r185, %r200;
	mul.lo.s32 	%r202, %r201, %r193;
	mul.lo.s32 	%r203, %r202, %r195;
	mad.lo.s32 	%r204, %r203, %r197, %r198;
	sub.s32 	%r205, %r190, %r191;
	mad.lo.s32 	%r206, %r205, %r187, %r205;
	add.s32 	%r207, %r187, %r206;
	mad.lo.s32 	%r208, %r195, %r207, %r195;
	mul.lo.s32 	%r209, %r208, %r197;
	div.s32 	%r210, %r204, %r209;
	add.s64 	%rd157, %rd52, %rd154;
	st.global.u32 	[%rd157], %r210;
	ld.global.u32 	%r211, [%rd155];
	ld.global.u32 	%r212, [%rd66];
	ld.global.u32 	%r213, [%rd65];
	sub.s32 	%r214, %r212, %r213;
	mad.lo.s32 	%r215, %r211, %r214, %r211;
	ld.global.u32 	%r216, [%rd64];
	ld.global.u32 	%r217, [%rd63];
	sub.s32 	%r218, %r216, %r217;
	mad.lo.s32 	%r219, %r215, %r218, %r215;
	ld.global.u32 	%r220, [%rd62];
	ld.global.u32 	%r221, [%rd61];
	sub.s32 	%r222, %r220, %r221;
	mad.lo.s32 	%r223, %r219, %r222, %r219;
	ld.global.u32 	%r224, [%rd60];
	ld.global.u32 	%r225, [%rd59];
	sub.s32 	%r226, %r224, %r225;
	ld.global.u32 	%r227, [%rd58];
	ld.global.u32 	%r228, [%rd57];
	sub.s32 	%r229, %r227, %r228;
	mad.lo.s32 	%r230, %r229, %r226, %r229;
	add.s32 	%r231, %r226, %r230;
	mad.lo.s32 	%r232, %r223, %r226, %r223;
	not.b32 	%r233, %r227;
	add.s32 	%r234, %r228, %r233;
	mul.lo.s32 	%r235, %r232, %r234;
	ld.global.u32 	%r236, [%rd56];
	mul.lo.s32 	%r237, %r235, %r236;
	ld.global.u32 	%r238, [%rd55];
	mad.lo.s32 	%r239, %r237, %r238, %r635;
	ld.global.u32 	%r240, [%rd156];
	mad.lo.s32 	%r241, %r240, %r218, %r240;
	mad.lo.s32 	%r242, %r241, %r222, %r241;
	mad.lo.s32 	%r243, %r242, %r226, %r242;
	mul.lo.s32 	%r244, %r243, %r234;
	mul.lo.s32 	%r245, %r244, %r236;
	mad.lo.s32 	%r246, %r245, %r238, %r239;
	mad.lo.s32 	%r247, %r210, %r222, %r210;
	mad.lo.s32 	%r248, %r247, %r226, %r247;
	mul.lo.s32 	%r249, %r248, %r234;
	mul.lo.s32 	%r250, %r249, %r236;
	mad.lo.s32 	%r251, %r250, %r238, %r246;
	mad.lo.s32 	%r252, %r236, %r231, %r236;
	mul.lo.s32 	%r253, %r252, %r238;
	div.s32 	%r254, %r251, %r253;
	add.s64 	%rd158, %rd51, %rd154;
	st.global.u32 	[%rd158], %r254;
	ld.global.u32 	%r255, [%rd155];
	ld.global.u32 	%r256, [%rd66];
	ld.global.u32 	%r257, [%rd65];
	sub.s32 	%r258, %r256, %r257;
	mad.lo.s32 	%r259, %r255, %r258, %r255;
	ld.global.u32 	%r260, [%rd64];
	ld.global.u32 	%r261, [%rd63];
	sub.s32 	%r262, %r260, %r261;
	mad.lo.s32 	%r263, %r259, %r262, %r259;
	ld.global.u32 	%r264, [%rd62];
	ld.global.u32 	%r265, [%rd61];
	sub.s32 	%r266, %r264, %r265;
	mad.lo.s32 	%r267, %r263, %r266, %r263;
	ld.global.u32 	%r268, [%rd60];
	ld.global.u32 	%r269, [%rd59];
	sub.s32 	%r270, %r268, %r269;
	mad.lo.s32 	%r271, %r267, %r270, %r267;
	ld.global.u32 	%r272, [%rd58];
	ld.global.u32 	%r273, [%rd57];
	not.b32 	%r274, %r272;
	add.s32 	%r275, %r273, %r274;
	mul.lo.s32 	%r276, %r271, %r275;
	ld.global.u32 	%r277, [%rd56];
	mul.lo.s32 	%r278, %r276, %r277;
	ld.global.u32 	%r279, [%rd55];
	mad.lo.s32 	%r280, %r278, %r279, %r635;
	ld.global.u32 	%r281, [%rd156];
	mad.lo.s32 	%r282, %r281, %r262, %r281;
	mad.lo.s32 	%r283, %r282, %r266, %r282;
	mad.lo.s32 	%r284, %r283, %r270, %r283;
	mul.lo.s32 	%r285, %r284, %r275;
	mul.lo.s32 	%r286, %r285, %r277;
	mad.lo.s32 	%r287, %r286, %r279, %r280;
	ld.global.u32 	%r288, [%rd157];
	mad.lo.s32 	%r289, %r288, %r266, %r288;
	mad.lo.s32 	%r290, %r289, %r270, %r289;
	mul.lo.s32 	%r291, %r290, %r275;
	mul.lo.s32 	%r292, %r291, %r277;
	mad.lo.s32 	%r293, %r292, %r279, %r287;
	mad.lo.s32 	%r294, %r254, %r270, %r254;
	mul.lo.s32 	%r295, %r294, %r275;
	mul.lo.s32 	%r296, %r295, %r277;
	mad.lo.s32 	%r297, %r296, %r279, %r293;
	sub.s32 	%r298, %r272, %r273;
	mad.lo.s32 	%r299, %r277, %r298, %r277;
	mul.lo.s32 	%r300, %r299, %r279;
	div.s32 	%r301, %r297, %r300;
	add.s64 	%rd159, %rd50, %rd154;
	st.global.u32 	[%rd159], %r301;
	ld.global.u32 	%r302, [%rd155];
	ld.global.u32 	%r303, [%rd66];
	ld.global.u32 	%r304, [%rd65];
	sub.s32 	%r305, %r303, %r304;
	mad.lo.s32 	%r306, %r302, %r305, %r302;
	ld.global.u32 	%r307, [%rd64];
	ld.global.u32 	%r308, [%rd63];
	sub.s32 	%r309, %r307, %r308;
	mad.lo.s32 	%r310, %r306, %r309, %r306;
	ld.global.u32 	%r311, [%rd62];
	ld.global.u32 	%r312, [%rd61];
	sub.s32 	%r313, %r311, %r312;
	mad.lo.s32 	%r314, %r310, %r313, %r310;
	ld.global.u32 	%r315, [%rd60];
	ld.global.u32 	%r316, [%rd59];
	sub.s32 	%r317, %r315, %r316;
	mad.lo.s32 	%r318, %r314, %r317, %r314;
	ld.global.u32 	%r319, [%rd58];
	ld.global.u32 	%r320, [%rd57];
	not.b32 	%r321, %r319;
	add.s32 	%r322, %r320, %r321;
	mul.lo.s32 	%r323, %r318, %r322;
	ld.global.u32 	%r324, [%rd56];
	mul.lo.s32 	%r325, %r323, %r324;
	ld.global.u32 	%r326, [%rd55];
	mad.lo.s32 	%r327, %r325, %r326, %r635;
	ld.global.u32 	%r328, [%rd156];
	mad.lo.s32 	%r329, %r328, %r309, %r328;
	mad.lo.s32 	%r330, %r329, %r313, %r329;
	mad.lo.s32 	%r331, %r330, %r317, %r330;
	mul.lo.s32 	%r332, %r331, %r322;
	mul.lo.s32 	%r333, %r332, %r324;
	mad.lo.s32 	%r334, %r333, %r326, %r327;
	ld.global.u32 	%r335, [%rd157];
	mad.lo.s32 	%r336, %r335, %r313, %r335;
	mad.lo.s32 	%r337, %r336, %r317, %r336;
	mul.lo.s32 	%r338, %r337, %r322;
	mul.lo.s32 	%r339, %r338, %r324;
	mad.lo.s32 	%r340, %r339, %r326, %r334;
	ld.global.u32 	%r341, [%rd158];
	mad.lo.s32 	%r342, %r341, %r317, %r341;
	mul.lo.s32 	%r343, %r342, %r322;
	mul.lo.s32 	%r344, %r343, %r324;
	mad.lo.s32 	%r345, %r344, %r326, %r340;
	mul.lo.s32 	%r346, %r322, %r301;
	mul.lo.s32 	%r347, %r346, %r324;
	mad.lo.s32 	%r348, %r347, %r326, %r345;
	mul.lo.s32 	%r349, %r326, %r324;
	div.s32 	%r350, %r348, %r349;
	add.s64 	%rd160, %rd49, %rd154;
	st.global.u32 	[%rd160], %r350;
	ld.global.u32 	%r351, [%rd155];
	ld.global.u32 	%r352, [%rd66];
	ld.global.u32 	%r353, [%rd65];
	sub.s32 	%r354, %r352, %r353;
	mad.lo.s32 	%r355, %r351, %r354, %r351;
	ld.global.u32 	%r356, [%rd64];
	ld.global.u32 	%r357, [%rd63];
	sub.s32 	%r358, %r356, %r357;
	mad.lo.s32 	%r359, %r355, %r358, %r355;
	ld.global.u32 	%r360, [%rd62];
	ld.global.u32 	%r361, [%rd61];
	sub.s32 	%r362, %r360, %r361;
	mad.lo.s32 	%r363, %r359, %r362, %r359;
	ld.global.u32 	%r364, [%rd60];
	ld.global.u32 	%r365, [%rd59];
	sub.s32 	%r366, %r364, %r365;
	mad.lo.s32 	%r367, %r363, %r366, %r363;
	ld.global.u32 	%r368, [%rd58];
	ld.global.u32 	%r369, [%rd57];
	not.b32 	%r370, %r368;
	add.s32 	%r371, %r369, %r370;
	mul.lo.s32 	%r372, %r367, %r371;
	ld.global.u32 	%r373, [%rd56];
	mul.lo.s32 	%r374, %r372, %r373;
	ld.global.u32 	%r375, [%rd55];
	ld.global.u32 	%r376, [%rd156];
	mad.lo.s32 	%r377, %r376, %r358, %r376;
	mad.lo.s32 	%r378, %r377, %r362, %r377;
	mad.lo.s32 	%r379, %r378, %r366, %r378;
	mul.lo.s32 	%r380, %r379, %r371;
	mul.lo.s32 	%r381, %r380, %r373;
	ld.global.u32 	%r382, [%rd157];
	mad.lo.s32 	%r383, %r382, %r362, %r382;
	mad.lo.s32 	%r384, %r383, %r366, %r383;
	mul.lo.s32 	%r385, %r384, %r371;
	mul.lo.s32 	%r386, %r385, %r373;
	ld.global.u32 	%r387, [%rd158];
	mad.lo.s32 	%r388, %r387, %r366, %r387;
	mul.lo.s32 	%r389, %r388, %r371;
	mul.lo.s32 	%r390, %r389, %r373;
	ld.global.u32 	%r391, [%rd159];
	mul.lo.s32 	%r392, %r371, %r391;
	sub.s32 	%r393, %r392, %r350;
	mul.lo.s32 	%r394, %r375, %r373;
	mad.lo.s32 	%r395, %r374, %r375, %r635;
	mad.lo.s32 	%r396, %r381, %r375, %r395;
	mad.lo.s32 	%r397, %r386, %r375, %r396;
	mad.lo.s32 	%r398, %r390, %r375, %r397;
	mad.lo.s32 	%r399, %r394, %r393, %r398;
	div.s32 	%r400, %r399, %r375;
	add.s64 	%rd69, %rd48, %rd154;
	st.global.u32 	[%rd69], %r400;
	ld.global.u32 	%r401, [%rd155];
	ld.global.u32 	%r402, [%rd66];
	ld.global.u32 	%r403, [%rd65];
	sub.s32 	%r404, %r402, %r403;
	mad.lo.s32 	%r405, %r401, %r404, %r401;
	ld.global.u32 	%r406, [%rd64];
	ld.global.u32 	%r407, [%rd63];
	sub.s32 	%r408, %r406, %r407;
	mad.lo.s32 	%r409, %r405, %r408, %r405;
	ld.global.u32 	%r410, [%rd62];
	ld.global.u32 	%r411, [%rd61];
	sub.s32 	%r412, %r410, %r411;
	mad.lo.s32 	%r413, %r409, %r412, %r409;
	ld.global.u32 	%r414, [%rd60];
	ld.global.u32 	%r415, [%rd59];
	sub.s32 	%r416, %r414, %r415;
	mad.lo.s32 	%r417, %r413, %r416, %r413;
	ld.global.u32 	%r418, [%rd58];
	ld.global.u32 	%r419, [%rd57];
	not.b32 	%r420, %r418;
	add.s32 	%r421, %r419, %r420;
	mul.lo.s32 	%r422, %r417, %r421;
	ld.global.u32 	%r423, [%rd56];
	mul.lo.s32 	%r424, %r422, %r423;
	ld.global.u32 	%r425, [%rd55];
	ld.global.u32 	%r426, [%rd156];
	mad.lo.s32 	%r427, %r426, %r408, %r426;
	mad.lo.s32 	%r428, %r427, %r412, %r427;
	mad.lo.s32 	%r429, %r428, %r416, %r428;
	mul.lo.s32 	%r430, %r429, %r421;
	mul.lo.s32 	%r431, %r430, %r423;
	ld.global.u32 	%r432, [%rd157];
	mad.lo.s32 	%r433, %r432, %r412, %r432;
	mad.lo.s32 	%r434, %r433, %r416, %r433;
	mul.lo.s32 	%r435, %r434, %r421;
	mul.lo.s32 	%r436, %r435, %r423;
	ld.global.u32 	%r437, [%rd158];
	mad.lo.s32 	%r438, %r437, %r416, %r437;
	mul.lo.s32 	%r439, %r438, %r421;
	mul.lo.s32 	%r440, %r439, %r423;
	ld.global.u32 	%r441, [%rd159];
	mul.lo.s32 	%r442, %r421, %r441;
	mul.lo.s32 	%r443, %r442, %r423;
	ld.global.u32 	%r444, [%rd160];
	mad.lo.s32 	%r445, %r444, %r423, %r400;
	sub.s32 	%r446, %r443, %r445;
	mad.lo.s32 	%r447, %r424, %r425, %r635;
	mad.lo.s32 	%r448, %r431, %r425, %r447;
	mad.lo.s32 	%r449, %r436, %r425, %r448;
	mad.lo.s32 	%r450, %r440, %r425, %r449;
	mad.lo.s32 	%r451, %r446, %r425, %r450;
	add.s64 	%rd70, %rd47, %rd154;
	st.global.u32 	[%rd70], %r451;
	ld.global.u32 	%r452, [%rd67];
	cvt.rn.f64.s32 	%fd187, %r452;
	ld.global.u32 	%r453, [%rd46];
	cvt.rn.f64.s32 	%fd188, %r453;
	div.rn.f64 	%fd189, %fd187, %fd188;
	ld.global.u32 	%r454, [%rd155];
	cvt.rn.f64.s32 	%fd190, %r454;
	div.rn.f64 	%fd191, %fd190, %fd188;
	add.f64 	%fd192, %fd189, %fd191;
	mul.wide.s32 	%rd161, %r635, 8;
	add.s64 	%rd162, %rd45, %rd161;
	st.global.f64 	[%rd162], %fd192;
	ld.global.u32 	%r455, [%rd65];
	cvt.rn.f64.s32 	%fd193, %r455;
	ld.global.u32 	%r456, [%rd44];
	cvt.rn.f64.s32 	%fd194, %r456;
	div.rn.f64 	%fd195, %fd193, %fd194;
	ld.global.u32 	%r457, [%rd156];
	cvt.rn.f64.s32 	%fd196, %r457;
	div.rn.f64 	%fd197, %fd196, %fd194;
	add.f64 	%fd198, %fd195, %fd197;
	add.s64 	%rd163, %rd43, %rd161;
	st.global.f64 	[%rd163], %fd198;
	ld.global.u32 	%r458, [%rd63];
	cvt.rn.f64.s32 	%fd199, %r458;
	ld.global.u32 	%r459, [%rd42];
	cvt.rn.f64.s32 	%fd200, %r459;
	div.rn.f64 	%fd201, %fd199, %fd200;
	ld.global.u32 	%r460, [%rd157];
	cvt.rn.f64.s32 	%fd202, %r460;
	div.rn.f64 	%fd203, %fd202, %fd200;
	add.f64 	%fd204, %fd201, %fd203;
	add.s64 	%rd164, %rd41, %rd161;
	st.global.f64 	[%rd164], %fd204;
	ld.global.u32 	%r461, [%rd61];
	cvt.rn.f64.s32 	%fd205, %r461;
	add.f64 	%fd206, %fd205, %fd205;
	mul.f64 	%fd207, %fd206, 0d400921FB54442D18;
	ld.global.u32 	%r462, [%rd40];
	cvt.rn.f64.s32 	%fd208, %r462;
	div.rn.f64 	%fd209, %fd207, %fd208;
	ld.global.u32 	%r463, [%rd158];
	cvt.rn.f64.s32 	%fd210, %r463;
	add.f64 	%fd211, %fd210, %fd210;
	mul.f64 	%fd212, %fd211, 0d400921FB54442D18;
	div.rn.f64 	%fd213, %fd212, %fd208;
	add.f64 	%fd214, %fd209, %fd213;
	add.s64 	%rd71, %rd39, %rd161;
	st.global.f64 	[%rd71], %fd214;
	ld.global.u32 	%r464, [%rd59];
	cvt.rn.f64.s32 	%fd215, %r464;
	mul.f64 	%fd216, %fd215, 0d400921FB54442D18;
	ld.global.u32 	%r465, [%rd38];
	cvt.rn.f64.s32 	%fd217, %r465;
	div.rn.f64 	%fd218, %fd216, %fd217;
	ld.global.u32 	%r466, [%rd159];
	cvt.rn.f64.s32 	%fd219, %r466;
	mul.f64 	%fd220, %fd219, 0d400921FB54442D18;
	div.rn.f64 	%fd221, %fd220, %fd217;
	add.f64 	%fd222, %fd218, %fd221;
	add.s64 	%rd72, %rd37, %rd161;
	st.global.f64 	[%rd72], %fd222;
	ld.global.u32 	%r467, [%rd57];
	cvt.rn.f64.s32 	%fd223, %r467;
	add.f64 	%fd224, %fd223, %fd223;
	mul.f64 	%fd225, %fd224, 0d400921FB54442D18;
	ld.global.u32 	%r468, [%rd36];
	cvt.rn.f64.s32 	%fd226, %r468;
	div.rn.f64 	%fd227, %fd225, %fd226;
	ld.global.u32 	%r469, [%rd160];
	cvt.rn.f64.s32 	%fd228, %r469;
	add.f64 	%fd229, %fd228, %fd228;
	mul.f64 	%fd230, %fd229, 0d400921FB54442D18;
	div.rn.f64 	%fd231, %fd230, %fd226;
	add.f64 	%fd232, %fd227, %fd231;
	add.s64 	%rd73, %rd35, %rd161;
	st.global.f64 	[%rd73], %fd232;
	ld.global.f64 	%fd233, [%rd162];
	ld.global.f64 	%fd234, [%rd163];
	ld.global.f64 	%fd235, [%rd164];
	ld.global.f64 	%fd236, [%rd34];
	ld.global.f64 	%fd237, [%rd34+8];
	mul.f64 	%fd238, %fd234, %fd237;
	fma.rn.f64 	%fd239, %fd233, %fd236, %fd238;
	ld.global.f64 	%fd240, [%rd34+16];
	fma.rn.f64 	%fd241, %fd235, %fd240, %fd239;
	add.s64 	%rd74, %rd33, %rd161;
	st.global.f64 	[%rd74], %fd241;
	ld.global.f64 	%fd242, [%rd162];
	ld.global.f64 	%fd243, [%rd163];
	ld.global.f64 	%fd244, [%rd164];
	ld.global.f64 	%fd245, [%rd32];
	ld.global.f64 	%fd246, [%rd32+8];
	mul.f64 	%fd247, %fd243, %fd246;
	fma.rn.f64 	%fd248, %fd242, %fd245, %fd247;
	ld.global.f64 	%fd249, [%rd32+16];
	fma.rn.f64 	%fd250, %fd244, %fd249, %fd248;
	add.s64 	%rd75, %rd31, %rd161;
	st.global.f64 	[%rd75], %fd250;
	ld.global.f64 	%fd251, [%rd162];
	ld.global.f64 	%fd252, [%rd163];
	ld.global.f64 	%fd253, [%rd164];
	ld.global.f64 	%fd254, [%rd30];
	ld.global.f64 	%fd255, [%rd30+8];
	mul.f64 	%fd256, %fd252, %fd255;
	fma.rn.f64 	%fd257, %fd251, %fd254, %fd256;
	ld.global.f64 	%fd258, [%rd30+16];
	fma.rn.f64 	%fd259, %fd253, %fd258, %fd257;
	add.s64 	%rd76, %rd29, %rd161;
	st.global.f64 	[%rd76], %fd259;
	ld.global.f64 	%fd1, [%rd71];
	ld.global.f64 	%fd2, [%rd72];
	ld.global.f64 	%fd3, [%rd73];
	ld.global.u32 	%r470, [%rd69];
	mul.wide.s32 	%rd165, %r470, 8;
	add.s64 	%rd166, %rd28, %rd165;
	ld.global.f64 	%fd4, [%rd166];
	add.s64 	%rd167, %rd27, %rd165;
	ld.global.f64 	%fd5, [%rd167];
	add.s64 	%rd168, %rd26, %rd165;
	ld.global.f64 	%fd6, [%rd168];
	abs.f64 	%fd7, %fd3;
	setp.neu.f64 	%p11, %fd7, 0d7FF0000000000000;
	@%p11 bra 	$L__BB6_4;
	mov.f64 	%fd265, 0d0000000000000000;
	mul.rn.f64 	%fd837, %fd3, %fd265;
	mov.b32 	%r637, 1;
	bra.uni 	$L__BB6_7;
$L__BB6_4:
	mul.f64 	%fd260, %fd3, 0d3FE45F306DC9C883;
	cvt.rni.s32.f64 	%r636, %fd260;
	cvt.rn.f64.s32 	%fd261, %r636;
	fma.rn.f64 	%fd262, %fd261, 0dBFF921FB54442D18, %fd3;
	fma.rn.f64 	%fd263, %fd261, 0dBC91A62633145C00, %fd262;
	fma.rn.f64 	%fd837, %fd261, 0dB97B839A252049C0, %fd263;
	setp.ltu.f64 	%p12, %fd7, 0d41E0000000000000;
	@%p12 bra 	$L__BB6_6;
	{ // callseq 6, 0
	.param .b64 param0;
	st.param.f64 	[param0], %fd3;
	.param .align 16 .b8 retval0[16];
	call.uni (retval0), 
	__internal_trig_reduction_slowpathd, 
	(
	param0
	);
	ld.param.f64 	%fd837, [retval0];
	ld.param.b32 	%r636, [retval0+8];
	} // callseq 6
$L__BB6_6:
	add.s32 	%r637, %r636, 1;
$L__BB6_7:
	shl.b32 	%r473, %r637, 6;
	cvt.u64.u32 	%rd169, %r473;
	and.b64  	%rd170, %rd169, 64;
	mov.u64 	%rd171, __cudart_sin_cos_coeffs;
	add.s64 	%rd172, %rd171, %rd170;
	mul.rn.f64 	%fd266, %fd837, %fd837;
	and.b32  	%r474, %r637, 1;
	setp.eq.b32 	%p13, %r474, 1;
	selp.f64 	%fd267, 0dBDA8FF8320FD8164, 0d3DE5DB65F9785EBA, %p13;
	ld.global.nc.v2.f64 	{%fd268, %fd269}, [%rd172];
	fma.rn.f64 	%fd270, %fd267, %fd266, %fd268;
	fma.rn.f64 	%fd271, %fd270, %fd266, %fd269;
	ld.global.nc.v2.f64 	{%fd272, %fd273}, [%rd172+16];
	fma.rn.f64 	%fd274, %fd271, %fd266, %fd272;
	fma.rn.f64 	%fd275, %fd274, %fd266, %fd273;
	ld.global.nc.v2.f64 	{%fd276, %fd277}, [%rd172+32];
	fma.rn.f64 	%fd278, %fd275, %fd266, %fd276;
	fma.rn.f64 	%fd279, %fd278, %fd266, %fd277;
	fma.rn.f64 	%fd280, %fd279, %fd837, %fd837;
	fma.rn.f64 	%fd281, %fd279, %fd266, 0d3FF0000000000000;
	selp.f64 	%fd282, %fd281, %fd280, %p13;
	and.b32  	%r475, %r637, 2;
	setp.eq.s32 	%p14, %r475, 0;
	mov.f64 	%fd283, 0d0000000000000000;
	sub.f64 	%fd284, %fd283, %fd282;
	selp.f64 	%fd13, %fd282, %fd284, %p14;
	abs.f64 	%fd14, %fd2;
	setp.neu.f64 	%p15, %fd14, 0d7FF0000000000000;
	@%p15 bra 	$L__BB6_9;
	mov.f64 	%fd290, 0d0000000000000000;
	mul.rn.f64 	%fd839, %fd2, %fd290;
	mov.b32 	%r639, 1;
	bra.uni 	$L__BB6_12;
$L__BB6_9:
	mul.f64 	%fd285, %fd2, 0d3FE45F306DC9C883;
	cvt.rni.s32.f64 	%r638, %fd285;
	cvt.rn.f64.s32 	%fd286, %r638;
	fma.rn.f64 	%fd287, %fd286, 0dBFF921FB54442D18, %fd2;
	fma.rn.f64 	%fd288, %fd286, 0dBC91A62633145C00, %fd287;
	fma.rn.f64 	%fd839, %fd286, 0dB97B839A252049C0, %fd288;
	setp.ltu.f64 	%p16, %fd14, 0d41E0000000000000;
	@%p16 bra 	$L__BB6_11;
	{ // callseq 7, 0
	.param .b64 param0;
	st.param.f64 	[param0], %fd2;
	.param .align 16 .b8 retval0[16];
	call.uni (retval0), 
	__internal_trig_reduction_slowpathd, 
	(
	param0
	);
	ld.param.f64 	%fd839, [retval0];
	ld.param.b32 	%r638, [retval0+8];
	} // callseq 7
$L__BB6_11:
	add.s32 	%r639, %r638, 1;
$L__BB6_12:
	shl.b32 	%r478, %r639, 6;
	cvt.u64.u32 	%rd173, %r478;
	and.b64  	%rd174, %rd173, 64;
	mov.u64 	%rd175, __cudart_sin_cos_coeffs;
	add.s64 	%rd176, %rd175, %rd174;
	mul.rn.f64 	%fd291, %fd839, %fd839;
	and.b32  	%r479, %r639, 1;
	setp.eq.b32 	%p18, %r479, 1;
	selp.f64 	%fd292, 0dBDA8FF8320FD8164, 0d3DE5DB65F9785EBA, %p18;
	ld.global.nc.v2.f64 	{%fd293, %fd294}, [%rd176];
	fma.rn.f64 	%fd295, %fd292, %fd291, %fd293;
	fma.rn.f64 	%fd296, %fd295, %fd291, %fd294;
	ld.global.nc.v2.f64 	{%fd297, %fd298}, [%rd176+16];
	fma.rn.f64 	%fd299, %fd296, %fd291, %fd297;
	fma.rn.f64 	%fd300, %fd299, %fd291, %fd298;
	ld.global.nc.v2.f64 	{%fd301, %fd302}, [%rd176+32];
	fma.rn.f64 	%fd303, %fd300, %fd291, %fd301;
	fma.rn.f64 	%fd304, %fd303, %fd291, %fd302;
	fma.rn.f64 	%fd305, %fd304, %fd839, %fd839;
	fma.rn.f64 	%fd306, %fd304, %fd291, 0d3FF0000000000000;
	selp.f64 	%fd307, %fd306, %fd305, %p18;
	and.b32  	%r480, %r639, 2;
	setp.eq.s32 	%p19, %r480, 0;
	mov.f64 	%fd308, 0d0000000000000000;
	sub.f64 	%fd309, %fd308, %fd307;
	selp.f64 	%fd310, %fd307, %fd309, %p19;
	mul.f64 	%fd311, %fd4, %fd13;
	mul.f64 	%fd20, %fd311, %fd310;
	@%p11 bra 	$L__BB6_14;
	mov.f64 	%fd317, 0d0000000000000000;
	mul.rn.f64 	%fd840, %fd3, %fd317;
	mov.b32 	%r640, 0;
	bra.uni 	$L__BB6_16;
$L__BB6_14:
	mul.f64 	%fd312, %fd3, 0d3FE45F306DC9C883;
	cvt.rni.s32.f64 	%r640, %fd312;
	cvt.rn.f64.s32 	%fd313, %r640;
	fma.rn.f64 	%fd314, %fd313, 0dBFF921FB54442D18, %fd3;
	fma.rn.f64 	%fd315, %fd313, 0dBC91A62633145C00, %fd314;
	fma.rn.f64 	%fd840, %fd313, 0dB97B839A252049C0, %fd315;
	setp.ltu.f64 	%p20, %fd7, 0d41E0000000000000;
	@%p20 bra 	$L__BB6_16;
	{ // callseq 8, 0
	.param .b64 param0;
	st.param.f64 	[param0], %fd3;
	.param .align 16 .b8 retval0[16];
	call.uni (retval0), 
	__internal_trig_reduction_slowpathd, 
	(
	param0
	);
	ld.param.f64 	%fd840, [retval0];
	ld.param.b32 	%r640, [retval0+8];
	} // callseq 8
$L__BB6_16:
	shl.b32 	%r483, %r640, 6;
	cvt.u64.u32 	%rd177, %r483;
	and.b64  	%rd178, %rd177, 64;
	mov.u64 	%rd179, __cudart_sin_cos_coeffs;
	add.s64 	%rd180, %rd179, %rd178;
	mul.rn.f64 	%fd318, %fd840, %fd840;
	and.b32  	%r484, %r640, 1;
	setp.eq.b32 	%p21, %r484, 1;
	selp.f64 	%fd319, 0dBDA8FF8320FD8164, 0d3DE5DB65F9785EBA, %p21;
	ld.global.nc.v2.f64 	{%fd320, %fd321}, [%rd180];
	fma.rn.f64 	%fd322, %fd319, %fd318, %fd320;
	fma.rn.f64 	%fd323, %fd322, %fd318, %fd321;
	ld.global.nc.v2.f64 	{%fd324, %fd325}, [%rd180+16];
	fma.rn.f64 	%fd326, %fd323, %fd318, %fd324;
	fma.rn.f64 	%fd327, %fd326, %fd318, %fd325;
	ld.global.nc.v2.f64 	{%fd328, %fd329}, [%rd180+32];
	fma.rn.f64 	%fd330, %fd327, %fd318, %fd328;
	fma.rn.f64 	%fd331, %fd330, %fd318, %fd329;
	fma.rn.f64 	%fd332, %fd331, %fd840, %fd840;
	fma.rn.f64 	%fd333, %fd331, %fd318, 0d3FF0000000000000;
	selp.f64 	%fd334, %fd333, %fd332, %p21;
	and.b32  	%r485, %r640, 2;
	setp.eq.s32 	%p22, %r485, 0;
	mov.f64 	%fd335, 0d0000000000000000;
	sub.f64 	%fd336, %fd335, %fd334;
	selp.f64 	%fd25, %fd334, %fd336, %p22;
	abs.f64 	%fd26, %fd1;
	setp.neu.f64 	%p23, %fd26, 0d7FF0000000000000;
	@%p23 bra 	$L__BB6_18;
	mov.f64 	%fd342, 0d0000000000000000;
	mul.rn.f64 	%fd842, %fd1, %fd342;
	mov.b32 	%r642, 1;
	bra.uni 	$L__BB6_21;
$L__BB6_18:
	mul.f64 	%fd337, %fd1, 0d3FE45F306DC9C883;
	cvt.rni.s32.f64 	%r641, %fd337;
	cvt.rn.f64.s32 	%fd338, %r641;
	fma.rn.f64 	%fd339, %fd338, 0dBFF921FB54442D18, %fd1;
	fma.rn.f64 	%fd340, %fd338, 0dBC91A62633145C00, %fd339;
	fma.rn.f64 	%fd842, %fd338, 0dB97B839A252049C0, %fd340;
	setp.ltu.f64 	%p24, %fd26, 0d41E0000000000000;
	@%p24 bra 	$L__BB6_20;
	{ // callseq 9, 0
	.param .b64 param0;
	st.param.f64 	[param0], %fd1;
	.param .align 16 .b8 retval0[16];
	call.uni (retval0), 
	__internal_trig_reduction_slowpathd, 
	(
	param0
	);
	ld.param.f64 	%fd842, [retval0];
	ld.param.b32 	%r641, [retval0+8];
	} // callseq 9
$L__BB6_20:
	add.s32 	%r642, %r641, 1;
$L__BB6_21:
	shl.b32 	%r488, %r642, 6;
	cvt.u64.u32 	%rd181, %r488;
	and.b64  	%rd182, %rd181, 64;
	mov.u64 	%rd183, __cudart_sin_cos_coeffs;
	add.s64 	%rd184, %rd183, %rd182;
	mul.rn.f64 	%fd343, %fd842, %fd842;
	and.b32  	%r489, %r642, 1;
	setp.eq.b32 	%p26, %r489, 1;
	selp.f64 	%fd344, 0dBDA8FF8320FD8164, 0d3DE5DB65F9785EBA, %p26;
	ld.global.nc.v2.f64 	{%fd345, %fd346}, [%rd184];
	fma.rn.f64 	%fd347, %fd344, %fd343, %fd345;
	fma.rn.f64 	%fd348, %fd347, %fd343, %fd346;
	ld.global.nc.v2.f64 	{%fd349, %fd350}, [%rd184+16];
	fma.rn.f64 	%fd351, %fd348, %fd343, %fd349;
	fma.rn.f64 	%fd352, %fd351, %fd343, %fd350;
	ld.global.nc.v2.f64 	{%fd353, %fd354}, [%rd184+32];
	fma.rn.f64 	%fd355, %fd352, %fd343, %fd353;
	fma.rn.f64 	%fd356, %fd355, %fd343, %fd354;
	fma.rn.f64 	%fd357, %fd356, %fd842, %fd842;
	fma.rn.f64 	%fd358, %fd356, %fd343, 0d3FF0000000000000;
	selp.f64 	%fd359, %fd358, %fd357, %p26;
	and.b32  	%r490, %r642, 2;
	setp.eq.s32 	%p27, %r490, 0;
	mov.f64 	%fd360, 0d0000000000000000;
	sub.f64 	%fd361, %fd360, %fd359;
	selp.f64 	%fd32, %fd359, %fd361, %p27;
	@%p23 bra 	$L__BB6_23;
	mov.f64 	%fd367, 0d0000000000000000;
	mul.rn.f64 	%fd843, %fd1, %fd367;
	mov.b32 	%r643, 0;
	bra.uni 	$L__BB6_25;
$L__BB6_23:
	mul.f64 	%fd362, %fd1, 0d3FE45F306DC9C883;
	cvt.rni.s32.f64 	%r643, %fd362;
	cvt.rn.f64.s32 	%fd363, %r643;
	fma.rn.f64 	%fd364, %fd363, 0dBFF921FB54442D18, %fd1;
	fma.rn.f64 	%fd365, %fd363, 0dBC91A62633145C00, %fd364;
	fma.rn.f64 	%fd843, %fd363, 0dB97B839A252049C0, %fd365;
	setp.ltu.f64 	%p28, %fd26, 0d41E0000000000000;
	@%p28 bra 	$L__BB6_25;
	{ // callseq 10, 0
	.param .b64 param0;
	st.param.f64 	[param0], %fd1;
	.param .align 16 .b8 retval0[16];
	call.uni (retval0), 
	__internal_trig_reduction_slowpathd, 
	(
	param0
	);
	ld.param.f64 	%fd843, [retval0];
	ld.param.b32 	%r643, [retval0+8];
	} // callseq 10
$L__BB6_25:
	shl.b32 	%r493, %r643, 6;
	cvt.u64.u32 	%rd185, %r493;
	and.b64  	%rd186, %rd185, 64;
	mov.u64 	%rd187, __cudart_sin_cos_coeffs;
	add.s64 	%rd188, %rd187, %rd186;
	mul.rn.f64 	%fd368, %fd843, %fd843;
	and.b32  	%r494, %r643, 1;
	setp.eq.b32 	%p30, %r494, 1;
	selp.f64 	%fd369, 0dBDA8FF8320FD8164, 0d3DE5DB65F9785EBA, %p30;
	ld.global.nc.v2.f64 	{%fd370, %fd371}, [%rd188];
	fma.rn.f64 	%fd372, %fd369, %fd368, %fd370;
	fma.rn.f64 	%fd373, %fd372, %fd368, %fd371;
	ld.global.nc.v2.f64 	{%fd374, %fd375}, [%rd188+16];
	fma.rn.f64 	%fd376, %fd373, %fd368, %fd374;
	fma.rn.f64 	%fd377, %fd376, %fd368, %fd375;
	ld.global.nc.v2.f64 	{%fd378, %fd379}, [%rd188+32];
	fma.rn.f64 	%fd380, %fd377, %fd368, %fd378;
	fma.rn.f64 	%fd381, %fd380, %fd368, %fd379;
	fma.rn.f64 	%fd382, %fd381, %fd843, %fd843;
	fma.rn.f64 	%fd383, %fd381, %fd368, 0d3FF0000000000000;
	selp.f64 	%fd384, %fd383, %fd382, %p30;
	and.b32  	%r495, %r643, 2;
	setp.eq.s32 	%p31, %r495, 0;
	mov.f64 	%fd385, 0d0000000000000000;
	sub.f64 	%fd386, %fd385, %fd384;
	selp.f64 	%fd37, %fd384, %fd386, %p31;
	mul.f64 	%fd38, %fd5, %fd37;
	@%p15 bra 	$L__BB6_27;
	mov.f64 	%fd392, 0d0000000000000000;
	mul.rn.f64 	%fd844, %fd2, %fd392;
	mov.b32 	%r644, 0;
	bra.uni 	$L__BB6_29;
$L__BB6_27:
	mul.f64 	%fd387, %fd2, 0d3FE45F306DC9C883;
	cvt.rni.s32.f64 	%r644, %fd387;
	cvt.rn.f64.s32 	%fd388, %r644;
	fma.rn.f64 	%fd389, %fd388, 0dBFF921FB54442D18, %fd2;
	fma.rn.f64 	%fd390, %fd388, 0dBC91A62633145C00, %fd389;
	fma.rn.f64 	%fd844, %fd388, 0dB97B839A252049C0, %fd390;
	setp.ltu.f64 	%p32, %fd14, 0d41E0000000000000;
	@%p32 bra 	$L__BB6_29;
	{ // callseq 11, 0
	.param .b64 param0;
	st.param.f64 	[param0], %fd2;
	.param .align 16 .b8 retval0[16];
	call.uni (retval0), 
	__internal_trig_reduction_slowpathd, 
	(
	param0
	);
	ld.param.f64 	%fd844, [retval0];
	ld.param.b32 	%r644, [retval0+8];
	} // callseq 11
$L__BB6_29:
	shl.b32 	%r498, %r644, 6;
	cvt.u64.u32 	%rd189, %r498;
	and.b64  	%rd190, %rd189, 64;
	mov.u64 	%rd191, __cudart_sin_cos_coeffs;
	add.s64 	%rd192, %rd191, %rd190;
	mul.rn.f64 	%fd393, %fd844, %fd844;
	and.b32  	%r499, %r644, 1;
	setp.eq.b32 	%p33, %r499, 1;
	selp.f64 	%fd394, 0dBDA8FF8320FD8164, 0d3DE5DB65F9785EBA, %p33;
	ld.global.nc.v2.f64 	{%fd395, %fd396}, [%rd192];
	fma.rn.f64 	%fd397, %fd394, %fd393, %fd395;
	fma.rn.f64 	%fd398, %fd397, %fd393, %fd396;
	ld.global.nc.v2.f64 	{%fd399, %fd400}, [%rd192+16];
	fma.rn.f64 	%fd401, %fd398, %fd393, %fd399;
	fma.rn.f64 	%fd402, %fd401, %fd393, %fd400;
	ld.global.nc.v2.f64 	{%fd403, %fd404}, [%rd192+32];
	fma.rn.f64 	%fd405, %fd402, %fd393, %fd403;
	fma.rn.f64 	%fd406, %fd405, %fd393, %fd404;
	fma.rn.f64 	%fd407, %fd406, %fd844, %fd844;
	fma.rn.f64 	%fd408, %fd406, %fd393, 0d3FF0000000000000;
	selp.f64 	%fd409, %fd408, %fd407, %p33;
	and.b32  	%r500, %r644, 2;
	setp.eq.s32 	%p34, %r500, 0;
	mov.f64 	%fd410, 0d0000000000000000;
	sub.f64 	%fd411, %fd410, %fd409;
	selp.f64 	%fd412, %fd409, %fd411, %p34;
	mul.f64 	%fd413, %fd13, %fd38;
	mul.f64 	%fd414, %fd5, %fd25;
	mul.f64 	%fd415, %fd414, %fd32;
	sub.f64 	%fd416, %fd20, %fd415;
	fma.rn.f64 	%fd417, %fd413, %fd412, %fd416;
	mul.f64 	%fd418, %fd6, %fd25;
	fma.rn.f64 	%fd419, %fd418, %fd37, %fd417;
	mul.f64 	%fd420, %fd6, %fd32;
	mul.f64 	%fd421, %fd13, %fd420;
	fma.rn.f64 	%fd422, %fd421, %fd412, %fd419;
	mul.wide.s32 	%rd193, %r635, 8;
	add.s64 	%rd77, %rd25, %rd193;
	st.global.f64 	[%rd77], %fd422;
	ld.global.f64 	%fd43, [%rd71];
	ld.global.f64 	%fd44, [%rd72];
	ld.global.f64 	%fd45, [%rd73];
	ld.global.u32 	%r501, [%rd69];
	mul.wide.s32 	%rd194, %r501, 8;
	add.s64 	%rd195, %rd28, %rd194;
	ld.global.f64 	%fd46, [%rd195];
	add.s64 	%rd196, %rd27, %rd194;
	ld.global.f64 	%fd47, [%rd196];
	add.s64 	%rd197, %rd26, %rd194;
	ld.global.f64 	%fd48, [%rd197];
	abs.f64 	%fd49, %fd45;
	setp.neu.f64 	%p35, %fd49, 0d7FF0000000000000;
	@%p35 bra 	$L__BB6_31;
	mov.f64 	%fd428, 0d0000000000000000;
	mul.rn.f64 	%fd845, %fd45, %fd428;
	mov.b32 	%r645, 0;
	bra.uni 	$L__BB6_33;
$L__BB6_31:
	mul.f64 	%fd423, %fd45, 0d3FE45F306DC9C883;
	cvt.rni.s32.f64 	%r645, %fd423;
	cvt.rn.f64.s32 	%fd424, %r645;
	fma.rn.f64 	%fd425, %fd424, 0dBFF921FB54442D18, %fd45;
	fma.rn.f64 	%fd426, %fd424, 0dBC91A62633145C00, %fd425;
	fma.rn.f64 	%fd845, %fd424, 0dB97B839A252049C0, %fd426;
	setp.ltu.f64 	%p36, %fd49, 0d41E0000000000000;
	@%p36 bra 	$L__BB6_33;
	{ // callseq 12, 0
	.param .b64 param0;
	st.param.f64 	[param0], %fd45;
	.param .align 16 .b8 retval0[16];
	call.uni (retval0), 
	__internal_trig_reduction_slowpathd, 
	(
	param0
	);
	ld.param.f64 	%fd845, [retval0];
	ld.param.b32 	%r645, [retval0+8];
	} // callseq 12
$L__BB6_33:
	shl.b32 	%r504, %r645, 6;
	cvt.u64.u32 	%rd198, %r504;
	and.b64  	%rd199, %rd198, 64;
	mov.u64 	%rd200, __cudart_sin_cos_coeffs;
	add.s64 	%rd201, %rd200, %rd199;
	mul.rn.f64 	%fd429, %fd845, %fd845;
	and.b32  	%r505, %r645, 1;
	setp.eq.b32 	%p37, %r505, 1;
	selp.f64 	%fd430, 0dBDA8FF8320FD8164, 0d3DE5DB65F9785EBA, %p37;
	ld.global.nc.v2.f64 	{%fd431, %fd432}, [%rd201];
	fma.rn.f64 	%fd433, %fd430, %fd429, %fd431;
	fma.rn.f64 	%fd434, %fd433, %fd429, %fd432;
	ld.global.nc.v2.f64 	{%fd435, %fd436}, [%rd201+16];
	fma.rn.f64 	%fd437, %fd434, %fd429, %fd435;
	fma.rn.f64 	%fd438, %fd437, %fd429, %fd436;
	ld.global.nc.v2.f64 	{%fd439, %fd440}, [%rd201+32];
	fma.rn.f64 	%fd441, %fd438, %fd429, %fd439;
	fma.rn.f64 	%fd442, %fd441, %fd429, %fd440;
	fma.rn.f64 	%fd443, %fd442, %fd845, %fd845;
	fma.rn.f64 	%fd444, %fd442, %fd429, 0d3FF0000000000000;
	selp.f64 	%fd445, %fd444, %fd443, %p37;
	and.b32  	%r506, %r645, 2;
	setp.eq.s32 	%p38, %r506, 0;
	mov.f64 	%fd446, 0d0000000000000000;
	sub.f64 	%fd447, %fd446, %fd445;
	selp.f64 	%fd54, %fd445, %fd447, %p38;
	abs.f64 	%fd55, %fd44;
	setp.neu.f64 	%p39, %fd55, 0d7FF0000000000000;
	@%p39 bra 	$L__BB6_35;
	mov.f64 	%fd453, 0d0000000000000000;
	mul.rn.f64 	%fd847, %fd44, %fd453;
	mov.b32 	%r647, 1;
	bra.uni 	$L__BB6_38;
$L__BB6_35:
	mul.f64 	%fd448, %fd44, 0d3FE45F306DC9C883;
	cvt.rni.s32.f64 	%r646, %fd448;
	cvt.rn.f64.s32 	%fd449, %r646;
	fma.rn.f64 	%fd450, %fd449, 0dBFF921FB54442D18, %fd44;
	fma.rn.f64 	%fd451, %fd449, 0dBC91A62633145C00, %fd450;
	fma.rn.f64 	%fd847, %fd449, 0dB97B839A252049C0, %fd451;
	setp.ltu.f64 	%p40, %fd55, 0d41E0000000000000;
	@%p40 bra 	$L__BB6_37;
	{ // callseq 13, 0
	.param .b64 param0;
	st.param.f64 	[param0], %fd44;
	.param .align 16 .b8 retval0[16];
	call.uni (retval0), 
	__internal_trig_reduction_slowpathd, 
	(
	param0
	);
	ld.param.f64 	%fd847, [retval0];
	ld.param.b32 	%r646, [retval0+8];
	} // callseq 13
$L__BB6_37:
	add.s32 	%r647, %r646, 1;
$L__BB6_38:
	shl.b32 	%r509, %r647, 6;
	cvt.u64.u32 	%rd202, %r509;
	and.b64  	%rd203, %rd202, 64;
	mov.u64 	%rd204, __cudart_sin_cos_coeffs;
	add.s64 	%rd205, %rd204, %rd203;
	mul.rn.f64 	%fd454, %fd847, %fd847;
	and.b32  	%r510, %r647, 1;
	setp.eq.b32 	%p42, %r510, 1;
	selp.f64 	%fd455, 0dBDA8FF8320FD8164, 0d3DE5DB65F9785EBA, %p42;
	ld.global.nc.v2.f64 	{%fd456, %fd457}, [%rd205];
	fma.rn.f64 	%fd458, %fd455, %fd454, %fd456;
	fma.rn.f64 	%fd459, %fd458, %fd454, %fd457;
	ld.global.nc.v2.f64 	{%fd460, %fd461}, [%rd205+16];
	fma.rn.f64 	%fd462, %fd459, %fd454, %fd460;
	fma.rn.f64 	%fd463, %fd462, %fd454, %fd461;
	ld.global.nc.v2.f64 	{%fd464, %fd465}, [%rd205+32];
	fma.rn.f64 	%fd466, %fd463, %fd454, %fd464;
	fma.rn.f64 	%fd467, %fd466, %fd454, %fd465;
	fma.rn.f64 	%fd468, %fd467, %fd847, %fd847;
	fma.rn.f64 	%fd469, %fd467, %fd454, 0d3FF0000000000000;
	selp.f64 	%fd470, %fd469, %fd468, %p42;
	and.b32  	%r511, %r647, 2;
	setp.eq.s32 	%p43, %r511, 0;
	mov.f64 	%fd471, 0d0000000000000000;
	sub.f64 	%fd472, %fd471, %fd470;
	selp.f64 	%fd473, %fd470, %fd472, %p43;
	mul.f64 	%fd474, %fd46, %fd54;
	mul.f64 	%fd61, %fd474, %fd473;
	@%p35 bra 	$L__BB6_40;
	mov.f64 	%fd480, 0d0000000000000000;
	mul.rn.f64 	%fd849, %fd45, %fd480;
	mov.b32 	%r649, 1;
	bra.uni 	$L__BB6_43;
$L__BB6_40:
	mul.f64 	%fd475, %fd45, 0d3FE45F306DC9C883;
	cvt.rni.s32.f64 	%r648, %fd475;
	cvt.rn.f64.s32 	%fd476, %r648;
	fma.rn.f64 	%fd477, %fd476, 0dBFF921FB54442D18, %fd45;
	fma.rn.f64 	%fd478, %fd476, 0dBC91A62633145C00, %fd477;
	fma.rn.f64 	%fd849, %fd476, 0dB97B839A252049C0, %fd478;
	setp.ltu.f64 	%p44, %fd49, 0d41E0000000000000;
	@%p44 bra 	$L__BB6_42;
	{ // callseq 14, 0
	.param .b64 param0;
	st.param.f64 	[param0], %fd45;
	.param .align 16 .b8 retval0[16];
	call.uni (retval0), 
	__internal_trig_reduction_slowpathd, 
	(
	param0
	);
	ld.param.f64 	%fd849, [retval0];
	ld.param.b32 	%r648, [retval0+8];
	} // callseq 14
$L__BB6_42:
	add.s32 	%r649, %r648, 1;
$L__BB6_43:
	shl.b32 	%r514, %r649, 6;
	cvt.u64.u32 	%rd206, %r514;
	and.b64  	%rd207, %rd206, 64;
	mov.u64 	%rd208, __cudart_sin_cos_coeffs;
	add.s64 	%rd209, %rd208, %rd207;
	mul.rn.f64 	%fd481, %fd849, %fd849;
	and.b32  	%r515, %r649, 1;
	setp.eq.b32 	%p45, %r515, 1;
	selp.f64 	%fd482, 0dBDA8FF8320FD8164, 0d3DE5DB65F9785EBA, %p45;
	ld.global.nc.v2.f64 	{%fd483, %fd484}, [%rd209];
	fma.rn.f64 	%fd485, %fd482, %fd481, %fd483;
	fma.rn.f64 	%fd486, %fd485, %fd481, %fd484;
	ld.global.nc.v2.f64 	{%fd487, %fd488}, [%rd209+16];
	fma.rn.f64 	%fd489, %fd486, %fd481, %fd487;
	fma.rn.f64 	%fd490, %fd489, %fd481, %fd488;
	ld.global.nc.v2.f64 	{%fd491, %fd492}, [%rd209+32];
	fma.rn.f64 	%fd493, %fd490, %fd481, %fd491;
	fma.rn.f64 	%fd494, %fd493, %fd481, %fd492;
	fma.rn.f64 	%fd495, %fd494, %fd849, %fd849;
	fma.rn.f64 	%fd496, %fd494, %fd481, 0d3FF0000000000000;
	selp.f64 	%fd497, %fd496, %fd495, %p45;
	and.b32  	%r516, %r649, 2;
	setp.eq.s32 	%p46, %r516, 0;
	mov.f64 	%fd498, 0d0000000000000000;
	sub.f64 	%fd499, %fd498, %fd497;
	selp.f64 	%fd67, %fd497, %fd499, %p46;
	abs.f64 	%fd68, %fd43;
	setp.neu.f64 	%p47, %fd68, 0d7FF0000000000000;
	@%p47 bra 	$L__BB6_45;
	mov.f64 	%fd505, 0d0000000000000000;
	mul.rn.f64 	%fd851, %fd43, %fd505;
	mov.b32 	%r651, 1;
	bra.uni 	$L__BB6_48;
$L__BB6_45:
	mul.f64 	%fd500, %fd43, 0d3FE45F306DC9C883;
	cvt.rni.s32.f64 	%r650, %fd500;
	cvt.rn.f64.s32 	%fd501, %r650;
	fma.rn.f64 	%fd502, %fd501, 0dBFF921FB54442D18, %fd43;
	fma.rn.f64 	%fd503, %fd501, 0dBC91A62633145C00, %fd502;
	fma.rn.f64 	%fd851, %fd501, 0dB97B839A252049C0, %fd503;
	setp.ltu.f64 	%p48, %fd68, 0d41E0000000000000;
	@%p48 bra 	$L__BB6_47;
	{ // callseq 15, 0
	.param .b64 param0;
	st.param.f64 	[param0], %fd43;
	.param .align 16 .b8 retval0[16];
	call.uni (retval0), 
	__internal_trig_reduction_slowpathd, 
	(
	param0
	);
	ld.param.f64 	%fd851, [retval0];
	ld.param.b32 	%r650, [retval0+8];
	} // callseq 15
$L__BB6_47:
	add.s32 	%r651, %r650, 1;
$L__BB6_48:
	shl.b32 	%r519, %r651, 6;
	cvt.u64.u32 	%rd210, %r519;
	and.b64  	%rd211, %rd210, 64;
	mov.u64 	%rd212, __cudart_sin_cos_coeffs;
	add.s64 	%rd213, %rd212, %rd211;
	mul.rn.f64 	%fd506, %fd851, %fd851;
	and.b32  	%r520, %r651, 1;
	setp.eq.b32 	%p50, %r520, 1;
	selp.f64 	%fd507, 0dBDA8FF8320FD8164, 0d3DE5DB65F9785EBA, %p50;
	ld.global.nc.v2.f64 	{%fd508, %fd509}, [%rd213];
	fma.rn.f64 	%fd510, %fd507, %fd506, %fd508;
	fma.rn.f64 	%fd511, %fd510, %fd506, %fd509;
	ld.global.nc.v2.f64 	{%fd512, %fd513}, [%rd213+16];
	fma.rn.f64 	%fd514, %fd511, %fd506, %fd512;
	fma.rn.f64 	%fd515, %fd514, %fd506, %fd513;
	ld.global.nc.v2.f64 	{%fd516, %fd517}, [%rd213+32];
	fma.rn.f64 	%fd518, %fd515, %fd506, %fd516;
	fma.rn.f64 	%fd519, %fd518, %fd506, %fd517;
	fma.rn.f64 	%fd520, %fd519, %fd851, %fd851;
	fma.rn.f64 	%fd521, %fd519, %fd506, 0d3FF0000000000000;
	selp.f64 	%fd522, %fd521, %fd520, %p50;
	and.b32  	%r521, %r651, 2;
	setp.eq.s32 	%p51, %r521, 0;
	mov.f64 	%fd523, 0d0000000000000000;
	sub.f64 	%fd524, %fd523, %fd522;
	selp.f64 	%fd74, %fd522, %fd524, %p51;
	mul.f64 	%fd525, %fd47, %fd67;
	fma.rn.f64 	%fd75, %fd525, %fd74, %fd61;
	@%p39 bra 	$L__BB6_50;
	mov.f64 	%fd531, 0d0000000000000000;
	mul.rn.f64 	%fd852, %fd44, %fd531;
	mov.b32 	%r652, 0;
	bra.uni 	$L__BB6_52;
$L__BB6_50:
	mul.f64 	%fd526, %fd44, 0d3FE45F306DC9C883;
	cvt.rni.s32.f64 	%r652, %fd526;
	cvt.rn.f64.s32 	%fd527, %r652;
	fma.rn.f64 	%fd528, %fd527, 0dBFF921FB54442D18, %fd44;
	fma.rn.f64 	%fd529, %fd527, 0dBC91A62633145C00, %fd528;
	fma.rn.f64 	%fd852, %fd527, 0dB97B839A252049C0, %fd529;
	setp.ltu.f64 	%p52, %fd55, 0d41E0000000000000;
	@%p52 bra 	$L__BB6_52;
	{ // callseq 16, 0
	.param .b64 param0;
	st.param.f64 	[param0], %fd44;
	.param .align 16 .b8 retval0[16];
	call.uni (retval0), 
	__internal_trig_reduction_slowpathd, 
	(
	param0
	);
	ld.param.f64 	%fd852, [retval0];
	ld.param.b32 	%r652, [retval0+8];
	} // callseq 16
$L__BB6_52:
	shl.b32 	%r524, %r652, 6;
	cvt.u64.u32 	%rd214, %r524;
	and.b64  	%rd215, %rd214, 64;
	mov.u64 	%rd216, __cudart_sin_cos_coeffs;
	add.s64 	%rd217, %rd216, %rd215;
	mul.rn.f64 	%fd532, %fd852, %fd852;
	and.b32  	%r525, %r652, 1;
	setp.eq.b32 	%p54, %r525, 1;
	selp.f64 	%fd533, 0dBDA8FF8320FD8164, 0d3DE5DB65F9785EBA, %p54;
	ld.global.nc.v2.f64 	{%fd534, %fd535}, [%rd217];
	fma.rn.f64 	%fd536, %fd533, %fd532, %fd534;
	fma.rn.f64 	%fd537, %fd536, %fd532, %fd535;
	ld.global.nc.v2.f64 	{%fd538, %fd539}, [%rd217+16];
	fma.rn.f64 	%fd540, %fd537, %fd532, %fd538;
	fma.rn.f64 	%fd541, %fd540, %fd532, %fd539;
	ld.global.nc.v2.f64 	{%fd542, %fd543}, [%rd217+32];
	fma.rn.f64 	%fd544, %fd541, %fd532, %fd542;
	fma.rn.f64 	%fd545, %fd544, %fd532, %fd543;
	fma.rn.f64 	%fd546, %fd545, %fd852, %fd852;
	fma.rn.f64 	%fd547, %fd545, %fd532, 0d3FF0000000000000;
	selp.f64 	%fd548, %fd547, %fd546, %p54;
	and.b32  	%r526, %r652, 2;
	setp.eq.s32 	%p55, %r526, 0;
	mov.f64 	%fd549, 0d0000000000000000;
	sub.f64 	%fd550, %fd549, %fd548;
	selp.f64 	%fd80, %fd548, %fd550, %p55;
	mul.f64 	%fd81, %fd47, %fd54;
	@%p47 bra 	$L__BB6_54;
	mov.f64 	%fd556, 0d0000000000000000;
	mul.rn.f64 	%fd853, %fd43, %fd556;
	mov.b32 	%r653, 0;
	bra.uni 	$L__BB6_56;
$L__BB6_54:
	mul.f64 	%fd551, %fd43, 0d3FE45F306DC9C883;
	cvt.rni.s32.f64 	%r653, %fd551;
	cvt.rn.f64.s32 	%fd552, %r653;
	fma.rn.f64 	%fd553, %fd552, 0dBFF921FB54442D18, %fd43;
	fma.rn.f64 	%fd554, %fd552, 0dBC91A62633145C00, %fd553;
	fma.rn.f64 	%fd853, %fd552, 0dB97B839A252049C0, %fd554;
	setp.ltu.f64 	%p56, %fd68, 0d41E0000000000000;
	@%p56 bra 	$L__BB6_56;
	{ // callseq 17, 0
	.param .b64 param0;
	st.param.f64 	[param0], %fd43;
	.param .align 16 .b8 retval0[16];
	call.uni (retval0), 
	__internal_trig_reduction_slowpathd, 
	(
	param0
	);
	ld.param.f64 	%fd853, [retval0];
	ld.param.b32 	%r653, [retval0+8];
	} // callseq 17
$L__BB6_56:
	shl.b32 	%r529, %r653, 6;
	cvt.u64.u32 	%rd218, %r529;
	and.b64  	%rd219, %rd218, 64;
	mov.u64 	%rd220, __cudart_sin_cos_coeffs;
	add.s64 	%rd221, %rd220, %rd219;
	mul.rn.f64 	%fd557, %fd853, %fd853;
	and.b32  	%r530, %r653, 1;
	setp.eq.b32 	%p57, %r530, 1;
	selp.f64 	%fd558, 0dBDA8FF8320FD8164, 0d3DE5DB65F9785EBA, %p57;
	ld.global.nc.v2.f64 	{%fd559, %fd560}, [%rd221];
	fma.rn.f64 	%fd561, %fd558, %fd557, %fd559;
	fma.rn.f64 	%fd562, %fd561, %fd557, %fd560;
	ld.global.nc.v2.f64 	{%fd563, %fd564}, [%rd221+16];
	fma.rn.f64 	%fd565, %fd562, %fd557, %fd563;
	fma.rn.f64 	%fd566, %fd565, %fd557, %fd564;
	ld.global.nc.v2.f64 	{%fd567, %fd568}, [%rd221+32];
	fma.rn.f64 	%fd569, %fd566, %fd557, %fd567;
	fma.rn.f64 	%fd570, %fd569, %fd557, %fd568;
	fma.rn.f64 	%fd571, %fd570, %fd853, %fd853;
	fma.rn.f64 	%fd572, %fd570, %fd557, 0d3FF0000000000000;
	selp.f64 	%fd573, %fd572, %fd571, %p57;
	and.b32  	%r531, %r653, 2;
	setp.eq.s32 	%p58, %r531, 0;
	mov.f64 	%fd574, 0d0000000000000000;
	sub.f64 	%fd575, %fd574, %fd573;
	selp.f64 	%fd576, %fd573, %fd575, %p58;
	mul.f64 	%fd577, %fd81, %fd80;
	fma.rn.f64 	%fd578, %fd577, %fd576, %fd75;
	mul.f64 	%fd579, %fd48, %fd67;
	mul.f64 	%fd580, %fd579, %fd576;
	sub.f64 	%fd581, %fd578, %fd580;
	mul.f64 	%fd582, %fd48, %fd54;
	mul.f64 	%fd583, %fd582, %fd80;
	fma.rn.f64 	%fd584, %fd74, %fd583, %fd581;
	mul.wide.s32 	%rd222, %r635, 8;
	add.s64 	%rd78, %rd24, %rd222;
	st.global.f64 	[%rd78], %fd584;
	ld.global.f64 	%fd86, [%rd71];
	ld.global.f64 	%fd87, [%rd72];
	ld.global.u32 	%r532, [%rd69];
	mul.wide.s32 	%rd223, %r532, 8;
	add.s64 	%rd224, %rd28, %rd223;
	ld.global.f64 	%fd88, [%rd224];
	add.s64 	%rd225, %rd27, %rd223;
	ld.global.f64 	%fd89, [%rd225];
	add.s64 	%rd226, %rd26, %rd223;
	ld.global.f64 	%fd90, [%rd226];
	abs.f64 	%fd91, %fd87;
	setp.neu.f64 	%p59, %fd91, 0d7FF0000000000000;
	@%p59 bra 	$L__BB6_58;
	mov.f64 	%fd590, 0d0000000000000000;
	mul.rn.f64 	%fd854, %fd87, %fd590;
	mov.b32 	%r654, 0;
	bra.uni 	$L__BB6_60;
$L__BB6_58:
	mul.f64 	%fd585, %fd87, 0d3FE45F306DC9C883;
	cvt.rni.s32.f64 	%r654, %fd585;
	cvt.rn.f64.s32 	%fd586, %r654;
	fma.rn.f64 	%fd587, %fd586, 0dBFF921FB54442D18, %fd87;
	fma.rn.f64 	%fd588, %fd586, 0dBC91A62633145C00, %fd587;
	fma.rn.f64 	%fd854, %fd586, 0dB97B839A252049C0, %fd588;
	setp.ltu.f64 	%p60, %fd91, 0d41E0000000000000;
	@%p60 bra 	$L__BB6_60;
	{ // callseq 18, 0
	.param .b64 param0;
	st.param.f64 	[param0], %fd87;
	.param .align 16 .b8 retval0[16];
	call.uni (retval0), 
	__internal_trig_reduction_slowpathd, 
	(
	param0
	);
	ld.param.f64 	%fd854, [retval0];
	ld.param.b32 	%r654, [retval0+8];
	} // callseq 18
$L__BB6_60:
	shl.b32 	%r535, %r654, 6;
	cvt.u64.u32 	%rd227, %r535;
	and.b64  	%rd228, %rd227, 64;
	mov.u64 	%rd229, __cudart_sin_cos_coeffs;
	add.s64 	%rd230, %rd229, %rd228;
	mul.rn.f64 	%fd591, %fd854, %fd854;
	and.b32  	%r536, %r654, 1;
	setp.eq.b32 	%p62, %r536, 1;
	selp.f64 	%fd592, 0dBDA8FF8320FD8164, 0d3DE5DB65F9785EBA, %p62;
	ld.global.nc.v2.f64 	{%fd593, %fd594}, [%rd230];
	fma.rn.f64 	%fd595, %fd592, %fd591, %fd593;
	fma.rn.f64 	%fd596, %fd595, %fd591, %fd594;
	ld.global.nc.v2.f64 	{%fd597, %fd598}, [%rd230+16];
	fma.rn.f64 	%fd599, %fd596, %fd591, %fd597;
	fma.rn.f64 	%fd600, %fd599, %fd591, %fd598;
	ld.global.nc.v2.f64 	{%fd601, %fd602}, [%rd230+32];
	fma.rn.f64 	%fd603, %fd600, %fd591, %fd601;
	fma.rn.f64 	%fd604, %fd603, %fd591, %fd602;
	fma.rn.f64 	%fd605, %fd604, %fd854, %fd854;
	fma.rn.f64 	%fd606, %fd604, %fd591, 0d3FF0000000000000;
	selp.f64 	%fd607, %fd606, %fd605, %p62;
	and.b32  	%r537, %r654, 2;
	setp.eq.s32 	%p63, %r537, 0;
	mov.f64 	%fd608, 0d0000000000000000;
	sub.f64 	%fd609, %fd608, %fd607;
	selp.f64 	%fd96, %fd607, %fd609, %p63;
	@%p59 bra 	$L__BB6_62;
	mov.f64 	%fd615, 0d0000000000000000;
	mul.rn.f64 	%fd856, %fd87, %fd615;
	mov.b32 	%r656, 1;
	bra.uni 	$L__BB6_65;
$L__BB6_62:
	mul.f64 	%fd610, %fd87, 0d3FE45F306DC9C883;
	cvt.rni.s32.f64 	%r655, %fd610;
	cvt.rn.f64.s32 	%fd611, %r655;
	fma.rn.f64 	%fd612, %fd611, 0dBFF921FB54442D18, %fd87;
	fma.rn.f64 	%fd613, %fd611, 0dBC91A62633145C00, %fd612;
	fma.rn.f64 	%fd856, %fd611, 0dB97B839A252049C0, %fd613;
	setp.ltu.f64 	%p64, %fd91, 0d41E0000000000000;
	@%p64 bra 	$L__BB6_64;
	{ // callseq 19, 0
	.param .b64 param0;
	st.param.f64 	[param0], %fd87;
	.param .align 16 .b8 retval0[16];
	call.uni (retval0), 
	__internal_trig_reduction_slowpathd, 
	(
	param0
	);
	ld.param.f64 	%fd856, [retval0];
	ld.param.b32 	%r655, [retval0+8];
	} // callseq 19
$L__BB6_64:
	add.s32 	%r656, %r655, 1;
$L__BB6_65:
	shl.b32 	%r540, %r656, 6;
	cvt.u64.u32 	%rd231, %r540;
	and.b64  	%rd232, %rd231, 64;
	mov.u64 	%rd233, __cudart_sin_cos_coeffs;
	add.s64 	%rd234, %rd233, %rd232;
	mul.rn.f64 	%fd616, %fd856, %fd856;
	and.b32  	%r541, %r656, 1;
	setp.eq.b32 	%p65, %r541, 1;
	selp.f64 	%fd617, 0dBDA8FF8320FD8164, 0d3DE5DB65F9785EBA, %p65;
	ld.global.nc.v2.f64 	{%fd618, %fd619}, [%rd234];
	fma.rn.f64 	%fd620, %fd617, %fd616, %fd618;
	fma.rn.f64 	%fd621, %fd620, %fd616, %fd619;
	ld.global.nc.v2.f64 	{%fd622, %fd623}, [%rd234+16];
	fma.rn.f64 	%fd624, %fd621, %fd616, %fd622;
	fma.rn.f64 	%fd625, %fd624, %fd616, %fd623;
	ld.global.nc.v2.f64 	{%fd626, %fd627}, [%rd234+32];
	fma.rn.f64 	%fd628, %fd625, %fd616, %fd626;
	fma.rn.f64 	%fd629, %fd628, %fd616, %fd627;
	fma.rn.f64 	%fd630, %fd629, %fd856, %fd856;
	fma.rn.f64 	%fd631, %fd629, %fd616, 0d3FF0000000000000;
	selp.f64 	%fd632, %fd631, %fd630, %p65;
	and.b32  	%r542, %r656, 2;
	setp.eq.s32 	%p66, %r542, 0;
	mov.f64 	%fd633, 0d0000000000000000;
	sub.f64 	%fd634, %fd633, %fd632;
	selp.f64 	%fd102, %fd632, %fd634, %p66;
	abs.f64 	%fd103, %fd86;
	setp.neu.f64 	%p67, %fd103, 0d7FF0000000000000;
	@%p67 bra 	$L__BB6_67;
	mov.f64 	%fd640, 0d0000000000000000;
	mul.rn.f64 	%fd857, %fd86, %fd640;
	mov.b32 	%r657, 0;
	bra.uni 	$L__BB6_69;
$L__BB6_67:
	mul.f64 	%fd635, %fd86, 0d3FE45F306DC9C883;
	cvt.rni.s32.f64 	%r657, %fd635;
	cvt.rn.f64.s32 	%fd636, %r657;
	fma.rn.f64 	%fd637, %fd636, 0dBFF921FB54442D18, %fd86;
	fma.rn.f64 	%fd638, %fd636, 0dBC91A62633145C00, %fd637;
	fma.rn.f64 	%fd857, %fd636, 0dB97B839A252049C0, %fd638;
	setp.ltu.f64 	%p68, %fd103, 0d41E0000000000000;
	@%p68 bra 	$L__BB6_69;
	{ // callseq 20, 0
	.param .b64 param0;
	st.param.f64 	[param0], %fd86;
	.param .align 16 .b8 retval0[16];
	call.uni (retval0), 
	__internal_trig_reduction_slowpathd, 
	(
	param0
	);
	ld.param.f64 	%fd857, [retval0];
	ld.param.b32 	%r657, [retval0+8];
	} // callseq 20
$L__BB6_69:
	shl.b32 	%r545, %r657, 6;
	cvt.u64.u32 	%rd235, %r545;
	and.b64  	%rd236, %rd235, 64;
	mov.u64 	%rd237, __cudart_sin_cos_coeffs;
	add.s64 	%rd238, %rd237, %rd236;
	mul.rn.f64 	%fd641, %fd857, %fd857;
	and.b32  	%r546, %r657, 1;
	setp.eq.b32 	%p70, %r546, 1;
	selp.f64 	%fd642, 0dBDA8FF8320FD8164, 0d3DE5DB65F9785EBA, %p70;
	ld.global.nc.v2.f64 	{%fd643, %fd644}, [%rd238];
	fma.rn.f64 	%fd645, %fd642, %fd641, %fd643;
	fma.rn.f64 	%fd646, %fd645, %fd641, %fd644;
	ld.global.nc.v2.f64 	{%fd647, %fd648}, [%rd238+16];
	fma.rn.f64 	%fd649, %fd646, %fd641, %fd647;
	fma.rn.f64 	%fd650, %fd649, %fd641, %fd648;
	ld.global.nc.v2.f64 	{%fd651, %fd652}, [%rd238+32];
	fma.rn.f64 	%fd653, %fd650, %fd641, %fd651;
	fma.rn.f64 	%fd654, %fd653, %fd641, %fd652;
	fma.rn.f64 	%fd655, %fd654, %fd857, %fd857;
	fma.rn.f64 	%fd656, %fd654, %fd641, 0d3FF0000000000000;
	selp.f64 	%fd657, %fd656, %fd655, %p70;
	and.b32  	%r547, %r657, 2;
	setp.eq.s32 	%p71, %r547, 0;
	mov.f64 	%fd658, 0d0000000000000000;
	sub.f64 	%fd659, %fd658, %fd657;
	selp.f64 	%fd660, %fd657, %fd659, %p71;
	mul.f64 	%fd661, %fd89, %fd102;
	mul.f64 	%fd662, %fd661, %fd660;
	mul.f64 	%fd663, %fd88, %fd96;
	sub.f64 	%fd108, %fd662, %fd663;
	@%p67 bra 	$L__BB6_71;
	mov.f64 	%fd669, 0d0000000000000000;
	mul.rn.f64 	%fd859, %fd86, %fd669;
	mov.b32 	%r659, 1;
	bra.uni 	$L__BB6_74;
$L__BB6_71:
	mul.f64 	%fd664, %fd86, 0d3FE45F306DC9C883;
	cvt.rni.s32.f64 	%r658, %fd664;
	cvt.rn.f64.s32 	%fd665, %r658;
	fma.rn.f64 	%fd666, %fd665, 0dBFF921FB54442D18, %fd86;
	fma.rn.f64 	%fd667, %fd665, 0dBC91A62633145C00, %fd666;
	fma.rn.f64 	%fd859, %fd665, 0dB97B839A252049C0, %fd667;
	setp.ltu.f64 	%p72, %fd103, 0d41E0000000000000;
	@%p72 bra 	$L__BB6_73;
	{ // callseq 21, 0
	.param .b64 param0;
	st.param.f64 	[param0], %fd86;
	.param .align 16 .b8 retval0[16];
	call.uni (retval0), 
	__internal_trig_reduction_slowpathd, 
	(
	param0
	);
	ld.param.f64 	%fd859, [retval0];
	ld.param.b32 	%r658, [retval0+8];
	} // callseq 21
$L__BB6_73:
	add.s32 	%r659, %r658, 1;
$L__BB6_74:
	shl.b32 	%r550, %r659, 6;
	cvt.u64.u32 	%rd239, %r550;
	and.b64  	%rd240, %rd239, 64;
	mov.u64 	%rd241, __cudart_sin_cos_coeffs;
	add.s64 	%rd242, %rd241, %rd240;
	mul.rn.f64 	%fd670, %fd859, %fd859;
	and.b32  	%r551, %r659, 1;
	setp.eq.b32 	%p73, %r551, 1;
	selp.f64 	%fd671, 0dBDA8FF8320FD8164, 0d3DE5DB65F9785EBA, %p73;
	ld.global.nc.v2.f64 	{%fd672, %fd673}, [%rd242];
	fma.rn.f64 	%fd674, %fd671, %fd670, %fd672;
	fma.rn.f64 	%fd675, %fd674, %fd670, %fd673;
	ld.global.nc.v2.f64 	{%fd676, %fd677}, [%rd242+16];
	fma.rn.f64 	%fd678, %fd675, %fd670, %fd676;
	fma.rn.f64 	%fd679, %fd678, %fd670, %fd677;
	ld.global.nc.v2.f64 	{%fd680, %fd681}, [%rd242+32];
	fma.rn.f64 	%fd682, %fd679, %fd670, %fd680;
	fma.rn.f64 	%fd683, %fd682, %fd670, %fd681;
	fma.rn.f64 	%fd684, %fd683, %fd859, %fd859;
	fma.rn.f64 	%fd685, %fd683, %fd670, 0d3FF0000000000000;
	selp.f64 	%fd686, %fd685, %fd684, %p73;
	and.b32  	%r552, %r659, 2;
	setp.eq.s32 	%p74, %r552, 0;
	mov.f64 	%fd687, 0d0000000000000000;
	sub.f64 	%fd688, %fd687, %fd686;
	selp.f64 	%fd689, %fd686, %fd688, %p74;
	mul.f64 	%fd690, %fd90, %fd689;
	fma.rn.f64 	%fd691, %fd102, %fd690, %fd108;
	mul.wide.s32 	%rd243, %r635, 8;
	add.s64 	%rd244, %rd23, %rd243;
	st.global.f64 	[%rd244], %fd691;
	ld.global.f64 	%fd692, [%rd74];
	ld.global.f64 	%fd693, [%rd77];
	add.f64 	%fd694, %fd692, %fd693;
	add.s64 	%rd79, %rd22, %rd243;
	st.global.f64 	[%rd79], %fd694;
	ld.global.f64 	%fd695, [%rd75];
	ld.global.f64 	%fd696, [%rd78];
	add.f64 	%fd697, %fd695, %fd696;
	add.s64 	%rd80, %rd21, %rd243;
	st.global.f64 	[%rd80], %fd697;
	ld.global.f64 	%fd698, [%rd76];
	ld.global.f64 	%fd699, [%rd244];
	add.f64 	%fd700, %fd698, %fd699;
	add.s64 	%rd81, %rd20, %rd243;
	st.global.f64 	[%rd81], %fd700;
	add.s64 	%rd82, %rd19, %rd243;
	mov.b64 	%rd245, 0;
	st.global.u64 	[%rd82], %rd245;
	ld.global.f64 	%fd701, [%rd81];
	ld.global.u32 	%r553, [%rd70];
	mul.wide.s32 	%rd246, %r553, 8;
	add.s64 	%rd247, %rd18, %rd246;
	ld.global.f64 	%fd702, [%rd247];
	add.s64 	%rd248, %rd17, %rd246;
	ld.global.f64 	%fd703, [%rd248];
	add.s64 	%rd249, %rd16, %rd246;
	ld.global.f64 	%fd860, [%rd249];
	ld.global.f64 	%fd704, [%rd30];
	ld.global.f64 	%fd705, [%rd30+8];
	mul.f64 	%fd706, %fd703, %fd705;
	fma.rn.f64 	%fd707, %fd702, %fd704, %fd706;
	ld.global.f64 	%fd708, [%rd30+16];
	fma.rn.f64 	%fd709, %fd860, %fd708, %fd707;
	sub.f64 	%fd115, %fd701, %fd709;
	ld.global.f64 	%fd116, [%rd15];
	mul.f64 	%fd710, %fd116, 0d3FE0000000000000;
	setp.leu.f64 	%p75, %fd115, %fd710;
	@%p75 bra 	$L__BB6_76;
	ld.global.u32 	%r555, [%rd13];
	cvt.rn.f64.s32 	%fd713, %r555;
	add.f64 	%fd860, %fd860, %fd713;
	bra.uni 	$L__BB6_78;
$L__BB6_76:
	mul.f64 	%fd711, %fd116, 0dBFE0000000000000;
	setp.geu.f64 	%p76, %fd115, %fd711;
	@%p76 bra 	$L__BB6_78;
	ld.global.u32 	%r554, [%rd13];
	cvt.rn.f64.s32 	%fd712, %r554;
	sub.f64 	%fd860, %fd860, %fd712;
$L__BB6_78:
	mul.wide.s32 	%rd250, %r635, 8;
	add.s64 	%rd83, %rd14, %rd250;
	st.global.f64 	[%rd83], %fd860;
	ld.global.f64 	%fd714, [%rd80];
	ld.global.u32 	%r556, [%rd70];
	mul.wide.s32 	%rd251, %r556, 8;
	add.s64 	%rd252, %rd18, %rd251;
	ld.global.f64 	%fd715, [%rd252];
	add.s64 	%rd253, %rd17, %rd251;
	ld.global.f64 	%fd861, [%rd253];
	add.s64 	%rd254, %rd16, %rd251;
	ld.global.f64 	%fd716, [%rd254];
	ld.global.f64 	%fd717, [%rd32];
	ld.global.f64 	%fd718, [%rd32+8];
	mul.f64 	%fd719, %fd861, %fd718;
	fma.rn.f64 	%fd720, %fd715, %fd717, %fd719;
	ld.global.f64 	%fd721, [%rd32+16];
	fma.rn.f64 	%fd722, %fd716, %fd721, %fd720;
	sub.f64 	%fd121, %fd714, %fd722;
	ld.global.f64 	%fd122, [%rd12];
	mul.f64 	%fd723, %fd122, 0d3FE0000000000000;
	setp.leu.f64 	%p77, %fd121, %fd723;
	@%p77 bra 	$L__BB6_80;
	ld.global.u32 	%r558, [%rd10];
	cvt.rn.f64.s32 	%fd726, %r558;
	add.f64 	%fd861, %fd861, %fd726;
	bra.uni 	$L__BB6_82;
$L__BB6_80:
	mul.f64 	%fd724, %fd122, 0dBFE0000000000000;
	setp.geu.f64 	%p78, %fd121, %fd724;
	@%p78 bra 	$L__BB6_82;
	ld.global.u32 	%r557, [%rd10];
	cvt.rn.f64.s32 	%fd725, %r557;
	sub.f64 	%fd861, %fd861, %fd725;
$L__BB6_82:
	mul.wide.s32 	%rd255, %r635, 8;
	add.s64 	%rd84, %rd11, %rd255;
	st.global.f64 	[%rd84], %fd861;
	ld.global.f64 	%fd727, [%rd79];
	ld.global.u32 	%r559, [%rd70];
	mul.wide.s32 	%rd256, %r559, 8;
	add.s64 	%rd257, %rd18, %rd256;
	ld.global.f64 	%fd862, [%rd257];
	add.s64 	%rd258, %rd17, %rd256;
	ld.global.f64 	%fd728, [%rd258];
	add.s64 	%rd259, %rd16, %rd256;
	ld.global.f64 	%fd729, [%rd259];
	ld.global.f64 	%fd730, [%rd34];
	ld.global.f64 	%fd731, [%rd34+8];
	mul.f64 	%fd732, %fd728, %fd731;
	fma.rn.f64 	%fd733, %fd862, %fd730, %fd732;
	ld.global.f64 	%fd734, [%rd34+16];
	fma.rn.f64 	%fd735, %fd729, %fd734, %fd733;
	sub.f64 	%fd127, %fd727, %fd735;
	ld.global.f64 	%fd128, [%rd9];
	mul.f64 	%fd736, %fd128, 0d3FE0000000000000;
	setp.leu.f64 	%p79, %fd127, %fd736;
	@%p79 bra 	$L__BB6_84;
	ld.global.u32 	%r561, [%rd7];
	cvt.rn.f64.s32 	%fd739, %r561;
	add.f64 	%fd862, %fd862, %fd739;
	bra.uni 	$L__BB6_86;
$L__BB6_84:
	mul.f64 	%fd737, %fd128, 0dBFE0000000000000;
	setp.geu.f64 	%p80, %fd127, %fd737;
	@%p80 bra 	$L__BB6_86;
	ld.global.u32 	%r560, [%rd7];
	cvt.rn.f64.s32 	%fd738, %r560;
	sub.f64 	%fd862, %fd862, %fd738;
$L__BB6_86:
	mul.wide.s32 	%rd260, %r635, 8;
	add.s64 	%rd261, %rd8, %rd260;
	st.global.f64 	[%rd261], %fd862;
	ld.global.f64 	%fd740, [%rd79];
	ld.global.f64 	%fd132, [%rd80];
	ld.global.f64 	%fd133, [%rd81];
	ld.global.f64 	%fd741, [%rd84];
	ld.global.f64 	%fd742, [%rd83];
	ld.global.f64 	%fd743, [%rd34];
	ld.global.f64 	%fd744, [%rd34+8];
	mul.f64 	%fd745, %fd741, %fd744;
	fma.rn.f64 	%fd746, %fd862, %fd743, %fd745;
	ld.global.f64 	%fd747, [%rd34+16];
	fma.rn.f64 	%fd748, %fd742, %fd747, %fd746;
	ld.global.f64 	%fd749, [%rd32];
	ld.global.f64 	%fd750, [%rd32+8];
	mul.f64 	%fd751, %fd741, %fd750;
	fma.rn.f64 	%fd752, %fd862, %fd749, %fd751;
	ld.global.f64 	%fd753, [%rd32+16];
	fma.rn.f64 	%fd134, %fd742, %fd753, %fd752;
	ld.global.f64 	%fd754, [%rd30];
	ld.global.f64 	%fd755, [%rd30+8];
	mul.f64 	%fd756, %fd741, %fd755;
	fma.rn.f64 	%fd757, %fd862, %fd754, %fd756;
	ld.global.f64 	%fd758, [%rd30+16];
	fma.rn.f64 	%fd135, %fd742, %fd758, %fd757;
	sub.f64 	%fd136, %fd740, %fd748;
	{
	.reg .b32 %temp; 
	mov.b64 	{%temp, %r87}, %fd136;
	}
	abs.f64 	%fd137, %fd136;
	{ // callseq 22, 0
	.param .b64 param0;
	st.param.f64 	[param0], %fd137;
	.param .b64 param1;
	st.param.f64 	[param1], 0d4000000000000000;
	.param .b64 retval0;
	call.uni (retval0), 
	__internal_accurate_pow, 
	(
	param0, 
	param1
	);
	ld.param.f64 	%fd759, [retval0];
	} // callseq 22
	setp.lt.s32 	%p84, %r87, 0;
	neg.f64 	%fd761, %fd759;
	selp.f64 	%fd762, %fd761, %fd759, %p3;
	selp.f64 	%fd763, %fd762, %fd759, %p84;
	setp.eq.f64 	%p85, %fd136, 0d0000000000000000;
	selp.b32 	%r562, %r87, 0, %p3;
	or.b32  	%r563, %r562, 2146435072;
	selp.b32 	%r564, %r563, %r562, %p4;
	mov.b32 	%r565, 0;
	mov.b64 	%fd764, {%r565, %r564};
	selp.f64 	%fd863, %fd764, %fd763, %p85;
	add.f64 	%fd765, %fd136, 0d4000000000000000;
	{
	.reg .b32 %temp; 
	mov.b64 	{%temp, %r566}, %fd765;
	}
	and.b32  	%r567, %r566, 2146435072;
	setp.ne.s32 	%p86, %r567, 2146435072;
	@%p86 bra 	$L__BB6_91;
	setp.num.f64 	%p87, %fd136, %fd136;
	@%p87 bra 	$L__BB6_89;
	mov.f64 	%fd766, 0d4000000000000000;
	add.rn.f64 	%fd863, %fd136, %fd766;
	bra.uni 	$L__BB6_91;
$L__BB6_89:
	setp.neu.f64 	%p88, %fd137, 0d7FF0000000000000;
	@%p88 bra 	$L__BB6_91;
	selp.b32 	%r568, %r6, %r5, %p1;
	selp.b32 	%r569, %r568, %r5, %p84;
	mov.b32 	%r570, 0;
	mov.b64 	%fd863, {%r570, %r569};
$L__BB6_91:
	setp.lt.s32 	%p90, %r3, 0;
	setp.eq.s32 	%p91, %r4, 1062207488;
	setp.eq.f64 	%p93, %fd136, 0d3FF0000000000000;
	selp.f64 	%fd142, 0d3FF0000000000000, %fd863, %p93;
	sub.f64 	%fd143, %fd132, %fd134;
	{
	.reg .b32 %temp; 
	mov.b64 	{%temp, %r88}, %fd143;
	}
	abs.f64 	%fd144, %fd143;
	{ // callseq 23, 0
	.param .b64 param0;
	st.param.f64 	[param0], %fd144;
	.param .b64 param1;
	st.param.f64 	[param1], 0d4000000000000000;
	.param .b64 retval0;
	call.uni (retval0), 
	__internal_accurate_pow, 
	(
	param0, 
	param1
	);
	ld.param.f64 	%fd767, [retval0];
	} // callseq 23
	setp.lt.s32 	%p94, %r88, 0;
	neg.f64 	%fd769, %fd767;
	selp.f64 	%fd770, %fd769, %fd767, %p91;
	selp.f64 	%fd771, %fd770, %fd767, %p94;
	setp.eq.f64 	%p95, %fd143, 0d0000000000000000;
	selp.b32 	%r571, %r88, 0, %p91;
	or.b32  	%r572, %r571, 2146435072;
	selp.b32 	%r573, %r572, %r571, %p90;
	mov.b32 	%r574, 0;
	mov.b64 	%fd772, {%r574, %r573};
	selp.f64 	%fd864, %fd772, %fd771, %p95;
	add.f64 	%fd773, %fd143, 0d4000000000000000;
	{
	.reg .b32 %temp; 
	mov.b64 	{%temp, %r575}, %fd773;
	}
	and.b32  	%r576, %r575, 2146435072;
	setp.ne.s32 	%p96, %r576, 2146435072;
	@%p96 bra 	$L__BB6_96;
	setp.num.f64 	%p97, %fd143, %fd143;
	@%p97 bra 	$L__BB6_94;
	mov.f64 	%fd774, 0d4000000000000000;
	add.rn.f64 	%fd864, %fd143, %fd774;
	bra.uni 	$L__BB6_96;
$L__BB6_94:
	setp.neu.f64 	%p98, %fd144, 0d7FF0000000000000;
	@%p98 bra 	$L__BB6_96;
	selp.b32 	%r577, %r6, %r5, %p1;
	selp.b32 	%r578, %r577, %r5, %p94;
	mov.b32 	%r579, 0;
	mov.b64 	%fd864, {%r579, %r578};
$L__BB6_96:
	setp.lt.s32 	%p100, %r3, 0;
	setp.eq.s32 	%p101, %r4, 1062207488;
	setp.eq.f64 	%p103, %fd143, 0d3FF0000000000000;
	selp.f64 	%fd775, 0d3FF0000000000000, %fd864, %p103;
	add.f64 	%fd149, %fd142, %fd775;
	sub.f64 	%fd150, %fd133, %fd135;
	{
	.reg .b32 %temp; 
	mov.b64 	{%temp, %r89}, %fd150;
	}
	abs.f64 	%fd151, %fd150;
	{ // callseq 24, 0
	.param .b64 param0;
	st.param.f64 	[param0], %fd151;
	.param .b64 param1;
	st.param.f64 	[param1], 0d4000000000000000;
	.param .b64 retval0;
	call.uni (retval0), 
	__internal_accurate_pow, 
	(
	param0, 
	param1
	);
	ld.param.f64 	%fd776, [retval0];
	} // callseq 24
	setp.lt.s32 	%p104, %r89, 0;
	neg.f64 	%fd778, %fd776;
	selp.f64 	%fd779, %fd778, %fd776, %p101;
	selp.f64 	%fd780, %fd779, %fd776, %p104;
	setp.eq.f64 	%p105, %fd150, 0d0000000000000000;
	selp.b32 	%r580, %r89, 0, %p101;
	or.b32  	%r581, %r580, 2146435072;
	selp.b32 	%r582, %r581, %r580, %p100;
	mov.b32 	%r583, 0;
	mov.b64 	%fd781, {%r583, %r582};
	selp.f64 	%fd865, %fd781, %fd780, %p105;
	add.f64 	%fd782, %fd150, 0d4000000000000000;
	{
	.reg .b32 %temp; 
	mov.b64 	{%temp, %r584}, %fd782;
	}
	and.b32  	%r585, %r584, 2146435072;
	setp.ne.s32 	%p106, %r585, 2146435072;
	@%p106 bra 	$L__BB6_101;
	setp.num.f64 	%p107, %fd150, %fd150;
	@%p107 bra 	$L__BB6_99;
	mov.f64 	%fd783, 0d4000000000000000;
	add.rn.f64 	%fd865, %fd150, %fd783;
	bra.uni 	$L__BB6_101;
$L__BB6_99:
	setp.neu.f64 	%p108, %fd151, 0d7FF0000000000000;
	@%p108 bra 	$L__BB6_101;
	selp.b32 	%r586, %r6, %r5, %p1;
	selp.b32 	%r587, %r586, %r5, %p104;
	mov.b32 	%r588, 0;
	mov.b64 	%fd865, {%r588, %r587};
$L__BB6_101:
	setp.eq.f64 	%p110, %fd150, 0d3FF0000000000000;
	selp.f64 	%fd784, 0d3FF0000000000000, %fd865, %p110;
	add.f64 	%fd785, %fd149, %fd784;
	sqrt.rn.f64 	%fd866, %fd785;
	mul.wide.s32 	%rd262, %r635, 8;
	add.s64 	%rd85, %rd6, %rd262;
	st.global.f64 	[%rd85], %fd866;
	ld.global.u32 	%r589, [%rd69];
	mul.wide.s32 	%rd263, %r589, 8;
	add.s64 	%rd264, %rd5, %rd263;
	ld.global.f64 	%fd786, [%rd264];
	ld.global.u32 	%r590, [%rd70];
	mul.wide.s32 	%rd265, %r590, 8;
	add.s64 	%rd266, %rd4, %rd265;
	ld.global.f64 	%fd787, [%rd266];
	add.f64 	%fd788, %fd786, %fd787;
	mul.f64 	%fd789, %fd788, 0d3FE0000000000000;
	mul.f64 	%fd157, %fd789, 0d3FB999999999999A;
	setp.geu.f64 	%p111, %fd866, %fd157;
	@%p111 bra 	$L__BB6_103;
	st.global.f64 	[%rd85], %fd157;
	mov.f64 	%fd866, %fd157;
$L__BB6_103:
	ld.global.f64 	%fd159, [%rd3];
	setp.geu.f64 	%p112, %fd866, %fd159;
	@%p112 bra 	$L__BB6_125;
	setp.lt.s32 	%p113, %r7, 0;
	setp.eq.s32 	%p114, %r8, 1073741824;
	ld.global.f64 	%fd160, [%rd82];
	ld.global.u32 	%r591, [%rd69];
	mul.wide.s32 	%rd267, %r591, 8;
	add.s64 	%rd268, %rd2, %rd267;
	ld.global.f64 	%fd790, [%rd268];
	ld.global.u32 	%r592, [%rd70];
	mul.wide.s32 	%rd269, %r592, 8;
	add.s64 	%rd270, %rd1, %rd269;
	ld.global.f64 	%fd791, [%rd270];
	mul.f64 	%fd792, %fd790, %fd791;
	sqrt.rn.f64 	%fd161, %fd792;
	add.s64 	%rd271, %rd5, %rd267;
	ld.global.f64 	%fd793, [%rd271];
	add.s64 	%rd272, %rd4, %rd269;
	ld.global.f64 	%fd794, [%rd272];
	add.f64 	%fd795, %fd793, %fd794;
	mul.f64 	%fd162, %fd795, 0d3FE0000000000000;
	div.rn.f64 	%fd163, %fd162, %fd866;
	{
	.reg .b32 %temp; 
	mov.b64 	{%temp, %r90}, %fd163;
	}
	abs.f64 	%fd164, %fd163;
	{ // callseq 25, 0
	.param .b64 param0;
	st.param.f64 	[param0], %fd164;
	.param .b64 param1;
	st.param.f64 	[param1], 0d4028000000000000;
	.param .b64 retval0;
	call.uni (retval0), 
	__internal_accurate_pow, 
	(
	param0, 
	param1
	);
	ld.param.f64 	%fd796, [retval0];
	} // callseq 25
	setp.lt.s32 	%p116, %r90, 0;
	neg.f64 	%fd798, %fd796;
	selp.f64 	%fd799, %fd798, %fd796, %p114;
	selp.f64 	%fd800, %fd799, %fd796, %p116;
	setp.eq.f64 	%p117, %fd163, 0d0000000000000000;
	selp.b32 	%r593, %r90, 0, %p114;
	or.b32  	%r594, %r593, 2146435072;
	selp.b32 	%r595, %r594, %r593, %p113;
	mov.b32 	%r596, 0;
	mov.b64 	%fd801, {%r596, %r595};
	selp.f64 	%fd867, %fd801, %fd800, %p117;
	add.f64 	%fd802, %fd163, 0d4028000000000000;
	{
	.reg .b32 %temp; 
	mov.b64 	{%temp, %r597}, %fd802;
	}
	and.b32  	%r598, %r597, 2146435072;
	setp.ne.s32 	%p118, %r598, 2146435072;
	@%p118 bra 	$L__BB6_109;
	setp.num.f64 	%p119, %fd163, %fd163;
	@%p119 bra 	$L__BB6_107;
	mov.f64 	%fd803, 0d4028000000000000;
	add.rn.f64 	%fd867, %fd163, %fd803;
	bra.uni 	$L__BB6_109;
$L__BB6_107:
	setp.neu.f64 	%p120, %fd164, 0d7FF0000000000000;
	@%p120 bra 	$L__BB6_109;
	setp.lt.s32 	%p121, %r90, 0;
	setp.eq.s32 	%p122, %r8, 1073741824;
	and.b32  	%r600, %r7, 2147483647;
	setp.ne.s32 	%p123, %r600, 1071644672;
	selp.b32 	%r601, %r10, %r9, %p123;
	selp.b32 	%r602, %r601, %r9, %p122;
	selp.b32 	%r603, %r602, %r9, %p121;
	mov.b32 	%r604, 0;
	mov.b64 	%fd867, {%r604, %r603};
$L__BB6_109:
	setp.eq.f64 	%p124, %fd163, 0d0000000000000000;
	setp.lt.s32 	%p125, %r90, 0;
	setp.lt.s32 	%p126, %r11, 0;
	setp.eq.s32 	%p127, %r12, 1073741824;
	{ // callseq 26, 0
	.param .b64 param0;
	st.param.f64 	[param0], %fd164;
	.param .b64 param1;
	st.param.f64 	[param1], 0d4018000000000000;
	.param .b64 retval0;
	call.uni (retval0), 
	__internal_accurate_pow, 
	(
	param0, 
	param1
	);
	ld.param.f64 	%fd804, [retval0];
	} // callseq 26
	neg.f64 	%fd806, %fd804;
	selp.f64 	%fd807, %fd806, %fd804, %p127;
	selp.f64 	%fd808, %fd807, %fd804, %p125;
	selp.b32 	%r605, %r90, 0, %p127;
	or.b32  	%r606, %r605, 2146435072;
	selp.b32 	%r607, %r606, %r605, %p126;
	mov.b32 	%r608, 0;
	mov.b64 	%fd809, {%r608, %r607};
	selp.f64 	%fd868, %fd809, %fd808, %p124;
	add.f64 	%fd810, %fd163, 0d4018000000000000;
	{
	.reg .b32 %temp; 
	mov.b64 	{%temp, %r609}, %fd810;
	}
	and.b32  	%r610, %r609, 2146435072;
	setp.ne.s32 	%p129, %r610, 2146435072;
	@%p129 bra 	$L__BB6_114;
	setp.num.f64 	%p130, %fd163, %fd163;
	@%p130 bra 	$L__BB6_112;
	mov.f64 	%fd811, 0d4018000000000000;
	add.rn.f64 	%fd868, %fd163, %fd811;
	bra.uni 	$L__BB6_114;
$L__BB6_112:
	setp.neu.f64 	%p131, %fd164, 0d7FF0000000000000;
	@%p131 bra 	$L__BB6_114;
	selp.b32 	%r611, %r14, %r13, %p2;
	selp.b32 	%r612, %r611, %r13, %p125;
	mov.b32 	%r613, 0;
	mov.b64 	%fd868, {%r613, %r612};
$L__BB6_114:
	setp.eq.f64 	%p133, %fd163, 0d3FF0000000000000;
	setp.lt.s32 	%p134, %r7, 0;
	setp.eq.s32 	%p135, %r8, 1073741824;
	sub.f64 	%fd812, %fd867, %fd868;
	selp.f64 	%fd173, 0d0000000000000000, %fd812, %p133;
	div.rn.f64 	%fd174, %fd162, %fd159;
	{
	.reg .b32 %temp; 
	mov.b64 	{%temp, %r91}, %fd174;
	}
	abs.f64 	%fd175, %fd174;
	{ // callseq 27, 0
	.param .b64 param0;
	st.param.f64 	[param0], %fd175;
	.param .b64 param1;
	st.param.f64 	[param1], 0d4028000000000000;
	.param .b64 retval0;
	call.uni (retval0), 
	__internal_accurate_pow, 
	(
	param0, 
	param1
	);
	ld.param.f64 	%fd813, [retval0];
	} // callseq 27
	setp.lt.s32 	%p137, %r91, 0;
	neg.f64 	%fd815, %fd813;
	selp.f64 	%fd816, %fd815, %fd813, %p135;
	selp.f64 	%fd817, %fd816, %fd813, %p137;
	setp.eq.f64 	%p138, %fd174, 0d0000000000000000;
	selp.b32 	%r614, %r91, 0, %p135;
	or.b32  	%r615, %r614, 2146435072;
	selp.b32 	%r616, %r615, %r614, %p134;
	mov.b32 	%r617, 0;
	mov.b64 	%fd818, {%r617, %r616};
	selp.f64 	%fd869, %fd818, %fd817, %p138;
	add.f64 	%fd819, %fd174, 0d4028000000000000;
	{
	.reg .b32 %temp; 
	mov.b64 	{%temp, %r618}, %fd819;
	}
	and.b32  	%r619, %r618, 2146435072;
	setp.ne.s32 	%p139, %r619, 2146435072;
	@%p139 bra 	$L__BB6_119;
	setp.num.f64 	%p140, %fd174, %fd174;
	@%p140 bra 	$L__BB6_117;
	mov.f64 	%fd820, 0d4028000000000000;
	add.rn.f64 	%fd869, %fd174, %fd820;
	bra.uni 	$L__BB6_119;
$L__BB6_117:
	setp.neu.f64 	%p141, %fd175, 0d7FF0000000000000;
	@%p141 bra 	$L__BB6_119;
	setp.lt.s32 	%p142, %r91, 0;
	setp.eq.s32 	%p143, %r8, 1073741824;
	and.b32  	%r621, %r7, 2147483647;
	setp.ne.s32 	%p144, %r621, 1071644672;
	selp.b32 	%r622, %r10, %r9, %p144;
	selp.b32 	%r623, %r622, %r9, %p143;
	selp.b32 	%r624, %r623, %r9, %p142;
	mov.b32 	%r625, 0;
	mov.b64 	%fd869, {%r625, %r624};
$L__BB6_119:
	setp.eq.f64 	%p145, %fd174, 0d0000000000000000;
	setp.lt.s32 	%p146, %r91, 0;
	setp.lt.s32 	%p147, %r11, 0;
	setp.eq.s32 	%p148, %r12, 1073741824;
	{ // callseq 28, 0
	.param .b64 param0;
	st.param.f64 	[param0], %fd175;
	.param .b64 param1;
	st.param.f64 	[param1], 0d4018000000000000;
	.param .b64 retval0;
	call.uni (retval0), 
	__internal_accurate_pow, 
	(
	param0, 
	param1
	);
	ld.param.f64 	%fd821, [retval0];
	} // callseq 28
	neg.f64 	%fd823, %fd821;
	selp.f64 	%fd824, %fd823, %fd821, %p148;
	selp.f64 	%fd825, %fd824, %fd821, %p146;
	selp.b32 	%r626, %r91, 0, %p148;
	or.b32  	%r627, %r626, 2146435072;
	selp.b32 	%r628, %r627, %r626, %p147;
	mov.b32 	%r629, 0;
	mov.b64 	%fd826, {%r629, %r628};
	selp.f64 	%fd870, %fd826, %fd825, %p145;
	add.f64 	%fd827, %fd174, 0d4018000000000000;
	{
	.reg .b32 %temp; 
	mov.b64 	{%temp, %r630}, %fd827;
	}
	and.b32  	%r631, %r630, 2146435072;
	setp.ne.s32 	%p150, %r631, 2146435072;
	@%p150 bra 	$L__BB6_124;
	setp.num.f64 	%p151, %fd174, %fd174;
	@%p151 bra 	$L__BB6_122;
	mov.f64 	%fd828, 0d4018000000000000;
	add.rn.f64 	%fd870, %fd174, %fd828;
	bra.uni 	$L__BB6_124;
$L__BB6_122:
	setp.neu.f64 	%p152, %fd175, 0d7FF0000000000000;
	@%p152 bra 	$L__BB6_124;
	selp.b32 	%r632, %r14, %r13, %p2;
	selp.b32 	%r633, %r632, %r13, %p146;
	mov.b32 	%r634, 0;
	mov.b64 	%fd870, {%r634, %r633};
$L__BB6_124:
	mul.f64 	%fd829, %fd161, 0d4010000000000000;
	setp.eq.f64 	%p154, %fd174, 0d3FF0000000000000;
	sub.f64 	%fd830, %fd869, %fd870;
	selp.f64 	%fd831, 0d0000000000000000, %fd830, %p154;
	mul.f64 	%fd832, %fd829, %fd831;
	mul.f64 	%fd833, %fd829, %fd173;
	sub.f64 	%fd834, %fd833, %fd832;
	add.f64 	%fd835, %fd160, %fd834;
	st.global.f64 	[%rd82], %fd835;
$L__BB6_125:
	add.s32 	%r635, %r635, %r2;
	bra.uni 	$L__BB6_1;
$L__BB6_126:
	ret;

}
	// .globl	_Z19cal_H_seg_from_VextPdPiS0_S0_S0_S0_S0_S0_S0_S0_S0_S0_S0_S_S_S_
.visible .entry _Z19cal_H_seg_from_VextPdPiS0_S0_S0_S0_S0_S0_S0_S0_S0_S0_S0_S_S_S_(
	.param .u64 .ptr .align 1 _Z19cal_H_seg_from_VextPdPiS0_S0_S0_S0_S0_S0_S0_S0_S0_S0_S0_S_S_S__param_0,
	.param .u64 .ptr .align 1 _Z19cal_H_seg_from_VextPdPiS0_S0_S0_S0_S0_S0_S0_S0_S0_S0_S0_S_S_S__param_1,
	.param .u64 .ptr .align 1 _Z19cal_H_seg_from_VextPdPiS0_S0_S0_S0_S0_S0_S0_S0_S0_S0_S0_S_S_S__param_2,
	.param .u64 .ptr .align 1 _Z19cal_H_seg_from_VextPdPiS0_S0_S0_S0_S0_S0_S0_S0_S0_S0_S0_S_S_S__param_3,
	.param .u64 .ptr .align 1 _Z19cal_H_seg_from_VextPdPiS0_S0_S0_S0_S0_S0_S0_S0_S0_S0_S0_S_S_S__param_4,
	.param .u64 .ptr .align 1 _Z19cal_H_seg_from_VextPdPiS0_S0_S0_S0_S0_S0_S0_S0_S0_S0_S0_S_S_S__param_5,
	.param .u64 .ptr .align 1 _Z19cal_H_seg_from_VextPdPiS0_S0_S0_S0_S0_S0_S0_S0_S0_S0_S0_S_S_S__param_6,
	.param .u64 .ptr .align 1 _Z19cal_H_seg_from_VextPdPiS0_S0_S0_S0_S0_S0_S0_S0_S0_S0_S0_S_S_S__param_7,
	.param .u64 .ptr .align 1 _Z19cal_H_seg_from_VextPdPiS0_S0_S0_S0_S0_S0_S0_S0_S0_S0_S0_S_S_S__param_8,
	.param .u64 .ptr .align 1 _Z19cal_H_seg_from_VextPdPiS0_S0_S0_S0_S0_S0_S0_S0_S0_S0_S0_S_S_S__param_9,
	.param .u64 .ptr .align 1 _Z19cal_H_seg_from_VextPdPiS0_S0_S0_S0_S0_S0_S0_S0_S0_S0_S0_S_S_S__param_10,
	.param .u64 .ptr .align 1 _Z19cal_H_seg_from_VextPdPiS0_S0_S0_S0_S0_S0_S0_S0_S0_S0_S0_S_S_S__param_11,
	.param .u64 .ptr .align 1 _Z19cal_H_seg_from_VextPdPiS0_S0_S0_S0_S0_S0_S0_S0_S0_S0_S0_S_S_S__param_12,
	.param .u64 .ptr .align 1 _Z19cal_H_seg_from_VextPdPiS0_S0_S0_S0_S0_S0_S0_S0_S0_S0_S0_S_S_S__param_13,
	.param .u64 .ptr .align 1 _Z19cal_H_seg_from_VextPdPiS0_S0_S0_S0_S0_S0_S0_S0_S0_S0_S0_S_S_S__param_14,
	.param .u64 .ptr .align 1 _Z19cal_H_seg_from_VextPdPiS0_S0_S0_S0_S0_S0_S0_S0_S0_S0_S0_S_S_S__param_15
)
{
	.reg .pred 	%p<11>;
	.reg .b32 	%r<187>;
	.reg .b32 	%f<3>;
	.reg .b64 	%rd<61>;
	.reg .b64 	%fd<70>;

	ld.param.u64 	%rd23, [_Z19cal_H_seg_from_VextPdPiS0_S0_S0_S0_S0_S0_S0_S0_S0_S0_S0_S_S_S__param_1];
	ld.param.u64 	%rd24, [_Z19cal_H_seg_from_VextPdPiS0_S0_S0_S0_S0_S0_S0_S0_S0_S0_S0_S_S_S__param_2];
	ld.param.u64 	%rd25, [_Z19cal_H_seg_from_VextPdPiS0_S0_S0_S0_S0_S0_S0_S0_S0_S0_S0_S_S_S__param_3];
	ld.param.u64 	%rd26, [_Z19cal_H_seg_from_VextPdPiS0_S0_S0_S0_S0_S0_S0_S0_S0_S0_S0_S_S_S__param_4];
	ld.param.u64 	%rd27, [_Z19cal_H_seg_from_VextPdPiS0_S0_S0_S0_S0_S0_S0_S0_S0_S0_S0_S_S_S__param_5];
	ld.param.u64 	%rd28, [_Z19cal_H_seg_from_VextPdPiS0_S0_S0_S0_S0_S0_S0_S0_S0_S0_S0_S_S_S__param_6];
	ld.param.u64 	%rd29, [_Z19cal_H_seg_from_VextPdPiS0_S0_S0_S0_S0_S0_S0_S0_S0_S0_S0_S_S_S__param_15];
	cvta.to.global.u64 	%rd1, %rd29;
	cvta.to.global.u64 	%rd2, %rd28;
	cvta.to.global.u64 	%rd3, %rd27;
	cvta.to.global.u64 	%rd4, %rd26;
	cvta.to.global.u64 	%rd5, %rd25;
	cvta.to.global.u64 	%rd6, %rd24;
	cvta.to.global.u64 	%rd7, %rd23;
	mov.u32 	%r27, %ctaid.x;
	mov.u32 	%r1, %ntid.x;
	mov.u32 	%r28, %tid.x;
	mad.lo.s32 	%r185, %r27, %r1, %r28;
	ld.global.u32 	%r29, [%rd7];
	ld.global.u32 	%r184, [%rd6];
	mul.lo.s32 	%r30, %r184, %r29;
	ld.global.u32 	%r183, [%rd5];
	mul.lo.s32 	%r31, %r30, %r183;
	ld.global.u32 	%r182, [%rd4];
	mul.lo.s32 	%r32, %r31, %r182;
	ld.global.u32 	%r181, [%rd3];
	mul.lo.s32 	%r33, %r32, %r181;
	ld.global.u32 	%r180, [%rd2];
	mul.lo.s32 	%r34, %r33, %r180;
	setp.ge.s32 	%p1, %r185, %r34;
	@%p1 bra 	$L__BB7_13;
	ld.param.u64 	%rd60, [_Z19cal_H_seg_from_VextPdPiS0_S0_S0_S0_S0_S0_S0_S0_S0_S0_S0_S_S_S__param_14];
	ld.param.u64 	%rd59, [_Z19cal_H_seg_from_VextPdPiS0_S0_S0_S0_S0_S0_S0_S0_S0_S0_S0_S_S_S__param_13];
	ld.param.u64 	%rd56, [_Z19cal_H_seg_from_VextPdPiS0_S0_S0_S0_S0_S0_S0_S0_S0_S0_S0_S_S_S__param_10];
	ld.param.u64 	%rd54, [_Z19cal_H_seg_from_VextPdPiS0_S0_S0_S0_S0_S0_S0_S0_S0_S0_S0_S_S_S__param_8];
	ld.param.u64 	%rd53, [_Z19cal_H_seg_from_VextPdPiS0_S0_S0_S0_S0_S0_S0_S0_S0_S0_S0_S_S_S__param_7];
	ld.param.u64 	%rd52, [_Z19cal_H_seg_from_VextPdPiS0_S0_S0_S0_S0_S0_S0_S0_S0_S0_S0_S_S_S__param_0];
	mov.u32 	%r35, %nctaid.x;
	mul.lo.s32 	%r8, %r1, %r35;
	cvta.to.global.u64 	%rd8, %rd53;
	cvta.to.global.u64 	%rd9, %rd54;
	cvta.to.global.u64 	%rd10, %rd56;
	cvta.to.global.u64 	%rd11, %rd59;
	cvta.to.global.u64 	%rd12, %rd52;
	cvta.to.global.u64 	%rd13, %rd60;
$L__BB7_2:
	ld.param.u64 	%rd58, [_Z19cal_H_seg_from_VextPdPiS0_S0_S0_S0_S0_S0_S0_S0_S0_S0_S0_S_S_S__param_12];
	ld.param.u64 	%rd57, [_Z19cal_H_seg_from_VextPdPiS0_S0_S0_S0_S0_S0_S0_S0_S0_S0_S0_S_S_S__param_11];
	ld.param.u64 	%rd55, [_Z19cal_H_seg_from_VextPdPiS0_S0_S0_S0_S0_S0_S0_S0_S0_S0_S0_S_S_S__param_9];
	mul.lo.s32 	%r36, %r183, %r184;
	mul.lo.s32 	%r37, %r36, %r182;
	mul.lo.s32 	%r38, %r37, %r181;
	mul.lo.s32 	%r39, %r38, %r180;
	div.s32 	%r40, %r185, %r39;
	mul.wide.s32 	%rd30, %r185, 4;
	add.s64 	%rd31, %rd8, %rd30;
	st.global.u32 	[%rd31], %r40;
	ld.global.u32 	%r41, [%rd6];
	mul.lo.s32 	%r42, %r41, %r40;
	ld.global.u32 	%r43, [%rd5];
	mul.lo.s32 	%r44, %r42, %r43;
	ld.global.u32 	%r45, [%rd4];
	mul.lo.s32 	%r46, %r44, %r45;
	ld.global.u32 	%r47, [%rd3];
	mul.lo.s32 	%r48, %r46, %r47;
	ld.global.u32 	%r49, [%rd2];
	mul.lo.s32 	%r50, %r48, %r49;
	sub.s32 	%r51, %r185, %r50;
	mul.lo.s32 	%r52, %r45, %r43;
	mul.lo.s32 	%r53, %r52, %r47;
	mul.lo.s32 	%r54, %r53, %r49;
	div.s32 	%r55, %r51, %r54;
	add.s64 	%rd32, %rd9, %rd30;
	st.global.u32 	[%rd32], %r55;
	ld.global.u32 	%r56, [%rd31];
	ld.global.u32 	%r57, [%rd6];
	ld.global.u32 	%r58, [%rd5];
	ld.global.u32 	%r59, [%rd4];
	ld.global.u32 	%r60, [%rd3];
	ld.global.u32 	%r61, [%rd2];
	mul.lo.s32 	%r62, %r57, %r56;
	mul.lo.s32 	%r63, %r62, %r58;
	mul.lo.s32 	%r64, %r63, %r59;
	mul.lo.s32 	%r65, %r64, %r60;
	mul.lo.s32 	%r66, %r65, %r61;
	mul.lo.s32 	%r67, %r58, %r55;
	mul.lo.s32 	%r68, %r67, %r59;
	mul.lo.s32 	%r69, %r68, %r60;
	mad.lo.s32 	%r70, %r69, %r61, %r66;
	sub.s32 	%r71, %r185, %r70;
	mul.lo.s32 	%r72, %r60, %r59;
	mul.lo.s32 	%r73, %r72, %r61;
	div.s32 	%r74, %r71, %r73;
	cvta.to.global.u64 	%rd33, %rd55;
	add.s64 	%rd34, %rd33, %rd30;
	st.global.u32 	[%rd34], %r74;
	ld.global.u32 	%r75, [%rd31];
	ld.global.u32 	%r76, [%rd6];
	ld.global.u32 	%r77, [%rd5];
	ld.global.u32 	%r78, [%rd4];
	ld.global.u32 	%r79, [%rd3];
	ld.global.u32 	%r80, [%rd2];
	ld.global.u32 	%r81, [%rd32];
	mul.lo.s32 	%r82, %r76, %r75;
	mul.lo.s32 	%r83, %r82, %r77;
	mul.lo.s32 	%r84, %r83, %r78;
	mul.lo.s32 	%r85, %r84, %r79;
	mul.lo.s32 	%r86, %r85, %r80;
	mul.lo.s32 	%r87, %r77, %r81;
	mul.lo.s32 	%r88, %r87, %r78;
	mul.lo.s32 	%r89, %r88, %r79;
	mul.lo.s32 	%r90, %r78, %r74;
	mul.lo.s32 	%r91, %r90, %r79;
	mad.lo.s32 	%r92, %r89, %r80, %r86;
	mad.lo.s32 	%r93, %r91, %r80, %r92;
	sub.s32 	%r94, %r185, %r93;
	mul.lo.s32 	%r95, %r80, %r79;
	div.s32 	%r96, %r94, %r95;
	add.s64 	%rd35, %rd10, %rd30;
	st.global.u32 	[%rd35], %r96;
	ld.global.u32 	%r97, [%rd31];
	ld.global.u32 	%r98, [%rd6];
	ld.global.u32 	%r99, [%rd5];
	ld.global.u32 	%r100, [%rd4];
	ld.global.u32 	%r101, [%rd3];
	ld.global.u32 	%r102, [%rd2];
	ld.global.u32 	%r103, [%rd32];
	ld.global.u32 	%r104, [%rd34];
	mul.lo.s32 	%r105, %r98, %r97;
	mul.lo.s32 	%r106, %r105, %r99;
	mul.lo.s32 	%r107, %r106, %r100;
	mul.lo.s32 	%r108, %r107, %r101;
	mul.lo.s32 	%r109, %r108, %r102;
	mul.lo.s32 	%r110, %r99, %r103;
	mul.lo.s32 	%r111, %r110, %r100;
	mul.lo.s32 	%r112, %r111, %r101;
	mul.lo.s32 	%r113, %r100, %r104;
	mul.lo.s32 	%r114, %r113, %r101;
	mad.lo.s32 	%r115, %r96, %r101, %r114;
	mad.lo.s32 	%r116, %r112, %r102, %r109;
	mad.lo.s32 	%r117, %r115, %r102, %r116;
	sub.s32 	%r118, %r185, %r117;
	div.s32 	%r119, %r118, %r102;
	cvta.to.global.u64 	%rd36, %rd57;
	add.s64 	%rd37, %rd36, %rd30;
	st.global.u32 	[%rd37], %r119;
	ld.global.u32 	%r120, [%rd31];
	ld.global.u32 	%r121, [%rd6];
	ld.global.u32 	%r122, [%rd5];
	ld.global.u32 	%r123, [%rd4];
	ld.global.u32 	%r124, [%rd3];
	ld.global.u32 	%r125, [%rd2];
	ld.global.u32 	%r126, [%rd32];
	ld.global.u32 	%r127, [%rd34];
	ld.global.u32 	%r128, [%rd35];
	mul.lo.s32 	%r129, %r121, %r120;
	mul.lo.s32 	%r130, %r129, %r122;
	mul.lo.s32 	%r131, %r130, %r123;
	mul.lo.s32 	%r132, %r131, %r124;
	mul.lo.s32 	%r133, %r132, %r125;
	mul.lo.s32 	%r134, %r122, %r126;
	mul.lo.s32 	%r135, %r134, %r123;
	mul.lo.s32 	%r136, %r135, %r124;
	mul.lo.s32 	%r137, %r123, %r127;
	mul.lo.s32 	%r138, %r137, %r124;
	mad.lo.s32 	%r139, %r128, %r124, %r119;
	mad.lo.s32 	%r140, %r136, %r125, %r133;
	mad.lo.s32 	%r141, %r138, %r125, %r140;
	mad.lo.s32 	%r142, %r139, %r125, %r141;
	sub.s32 	%r143, %r185, %r142;
	cvta.to.global.u64 	%rd38, %rd58;
	add.s64 	%rd39, %rd38, %rd30;
	st.global.u32 	[%rd39], %r143;
	ld.global.u32 	%r144, [%rd37];
	cvt.rn.f64.s32 	%fd13, %r144;
	mul.f64 	%fd14, %fd13, 0d400921FB54442D18;
	ld.global.u32 	%r145, [%rd3];
	cvt.rn.f64.s32 	%fd15, %r145;
	div.rn.f64 	%fd1, %fd14, %fd15;
	mul.wide.s32 	%rd40, %r185, 8;
	add.s64 	%rd41, %rd11, %rd40;
	st.global.f64 	[%rd41], %fd1;
	add.s64 	%rd42, %rd12, %rd40;
	ld.global.f64 	%fd2, [%rd42];
	setp.leu.f64 	%p2, %fd2, 0d40F86A0000000000;
	@%p2 bra 	$L__BB7_4;
	add.s64 	%rd50, %rd1, %rd40;
	mov.b64 	%rd51, 0;
	st.global.u64 	[%rd50], %rd51;
	bra.uni 	$L__BB7_12;
$L__BB7_4:
	neg.f64 	%fd16, %fd2;
	ld.global.f64 	%fd17, [%rd13];
	div.rn.f64 	%fd3, %fd16, %fd17;
	fma.rn.f64 	%fd18, %fd3, 0d3FF71547652B82FE, 0d4338000000000000;
	{
	.reg .b32 %temp; 
	mov.b64 	{%r15, %temp}, %fd18;
	}
	mov.f64 	%fd19, 0dC338000000000000;
	add.rn.f64 	%fd20, %fd18, %fd19;
	fma.rn.f64 	%fd21, %fd20, 0dBFE62E42FEFA39EF, %fd3;
	fma.rn.f64 	%fd22, %fd20, 0dBC7ABC9E3B39803F, %fd21;
	fma.rn.f64 	%fd23, %fd22, 0d3E5ADE1569CE2BDF, 0d3E928AF3FCA213EA;
	fma.rn.f64 	%fd24, %fd23, %fd22, 0d3EC71DEE62401315;
	fma.rn.f64 	%fd25, %fd24, %fd22, 0d3EFA01997C89EB71;
	fma.rn.f64 	%fd26, %fd25, %fd22, 0d3F2A01A014761F65;
	fma.rn.f64 	%fd27, %fd26, %fd22, 0d3F56C16C1852B7AF;
	fma.rn.f64 	%fd28, %fd27, %fd22, 0d3F81111111122322;
	fma.rn.f64 	%fd29, %fd28, %fd22, 0d3FA55555555502A1;
	fma.rn.f64 	%fd30, %fd29, %fd22, 0d3FC5555555555511;
	fma.rn.f64 	%fd31, %fd30, %fd22, 0d3FE000000000000B;
	fma.rn.f64 	%fd32, %fd31, %fd22, 0d3FF0000000000000;
	fma.rn.f64 	%fd33, %fd32, %fd22, 0d3FF0000000000000;
	{
	.reg .b32 %temp; 
	mov.b64 	{%r16, %temp}, %fd33;
	}
	{
	.reg .b32 %temp; 
	mov.b64 	{%temp, %r17}, %fd33;
	}
	shl.b32 	%r146, %r15, 20;
	add.s32 	%r147, %r146, %r17;
	mov.b64 	%fd68, {%r16, %r147};
	{
	.reg .b32 %temp; 
	mov.b64 	{%temp, %r148}, %fd3;
	}
	mov.b32 	%f2, %r148;
	abs.f32 	%f1, %f2;
	setp.lt.f32 	%p3, %f1, 0f4086232B;
	@%p3 bra 	$L__BB7_7;
	setp.lt.f64 	%p4, %fd3, 0d0000000000000000;
	add.f64 	%fd34, %fd3, 0d7FF0000000000000;
	selp.f64 	%fd68, 0d0000000000000000, %fd34, %p4;
	setp.geu.f32 	%p5, %f1, 0f40874800;
	@%p5 bra 	$L__BB7_7;
	shr.u32 	%r149, %r15, 31;
	add.s32 	%r150, %r15, %r149;
	shr.s32 	%r151, %r150, 1;
	shl.b32 	%r152, %r151, 20;
	add.s32 	%r153, %r17, %r152;
	mov.b64 	%fd35, {%r16, %r153};
	sub.s32 	%r154, %r15, %r151;
	shl.b32 	%r155, %r154, 20;
	add.s32 	%r156, %r155, 1072693248;
	mov.b32 	%r157, 0;
	mov.b64 	%fd36, {%r157, %r156};
	mul.f64 	%fd68, %fd36, %fd35;
$L__BB7_7:
	abs.f64 	%fd8, %fd1;
	setp.neu.f64 	%p6, %fd8, 0d7FF0000000000000;
	@%p6 bra 	$L__BB7_9;
	mov.f64 	%fd42, 0d0000000000000000;
	mul.rn.f64 	%fd69, %fd1, %fd42;
	mov.b32 	%r186, 0;
	bra.uni 	$L__BB7_11;
$L__BB7_9:
	mul.f64 	%fd37, %fd1, 0d3FE45F306DC9C883;
	cvt.rni.s32.f64 	%r186, %fd37;
	cvt.rn.f64.s32 	%fd38, %r186;
	fma.rn.f64 	%fd39, %fd38, 0dBFF921FB54442D18, %fd1;
	fma.rn.f64 	%fd40, %fd38, 0dBC91A62633145C00, %fd39;
	fma.rn.f64 	%fd69, %fd38, 0dB97B839A252049C0, %fd40;
	setp.ltu.f64 	%p7, %fd8, 0d41E0000000000000;
	@%p7 bra 	$L__BB7_11;
	{ // callseq 29, 0
	.param .b64 param0;
	st.param.f64 	[param0], %fd1;
	.param .align 16 .b8 retval0[16];
	call.uni (retval0), 
	__internal_trig_reduction_slowpathd, 
	(
	param0
	);
	ld.param.f64 	%fd69, [retval0];
	ld.param.b32 	%r186, [retval0+8];
	} // callseq 29
$L__BB7_11:
	shl.b32 	%r160, %r186, 6;
	cvt.u64.u32 	%rd43, %r160;
	and.b64  	%rd44, %rd43, 64;
	mov.u64 	%rd45, __cudart_sin_cos_coeffs;
	add.s64 	%rd46, %rd45, %rd44;
	mul.rn.f64 	%fd43, %fd69, %fd69;
	and.b32  	%r161, %r186, 1;
	setp.eq.b32 	%p8, %r161, 1;
	selp.f64 	%fd44, 0dBDA8FF8320FD8164, 0d3DE5DB65F9785EBA, %p8;
	ld.global.nc.v2.f64 	{%fd45, %fd46}, [%rd46];
	fma.rn.f64 	%fd47, %fd44, %fd43, %fd45;
	fma.rn.f64 	%fd48, %fd47, %fd43, %fd46;
	ld.global.nc.v2.f64 	{%fd49, %fd50}, [%rd46+16];
	fma.rn.f64 	%fd51, %fd48, %fd43, %fd49;
	fma.rn.f64 	%fd52, %fd51, %fd43, %fd50;
	ld.global.nc.v2.f64 	{%fd53, %fd54}, [%rd46+32];
	fma.rn.f64 	%fd55, %fd52, %fd43, %fd53;
	fma.rn.f64 	%fd56, %fd55, %fd43, %fd54;
	fma.rn.f64 	%fd57, %fd56, %fd69, %fd69;
	fma.rn.f64 	%fd58, %fd56, %fd43, 0d3FF0000000000000;
	selp.f64 	%fd59, %fd58, %fd57, %p8;
	and.b32  	%r162, %r186, 2;
	setp.eq.s32 	%p9, %r162, 0;
	mov.f64 	%fd60, 0d0000000000000000;
	sub.f64 	%fd61, %fd60, %fd59;
	selp.f64 	%fd62, %fd59, %fd61, %p9;
	mul.f64 	%fd63, %fd68, %fd62;
	ld.global.u32 	%r163, [%rd7];
	ld.global.u32 	%r164, [%rd6];
	mul.lo.s32 	%r165, %r164, %r163;
	ld.global.u32 	%r166, [%rd5];
	mul.lo.s32 	%r167, %r165, %r166;
	ld.global.u32 	%r168, [%rd4];
	mul.lo.s32 	%r169, %r167, %r168;
	ld.global.u32 	%r170, [%rd3];
	mul.lo.s32 	%r171, %r169, %r170;
	ld.global.u32 	%r172, [%rd2];
	mul.lo.s32 	%r173, %r171, %r172;
	cvt.rn.f64.s32 	%fd64, %r173;
	div.rn.f64 	%fd65, %fd63, %fd64;
	mul.f64 	%fd66, %fd65, 0d400921FB54442D18;
	mul.f64 	%fd67, %fd66, 0d3FE0000000000000;
	add.s64 	%rd48, %rd1, %rd40;
	st.global.f64 	[%rd48], %fd67;
$L__BB7_12:
	add.s32 	%r185, %r185, %r8;
	ld.global.u32 	%r174, [%rd7];
	ld.global.u32 	%r184, [%rd6];
	mul.lo.s32 	%r175, %r184, %r174;
	ld.global.u32 	%r183, [%rd5];
	mul.lo.s32 	%r176, %r175, %r183;
	ld.global.u32 	%r182, [%rd4];
	mul.lo.s32 	%r177, %r176, %r182;
	ld.global.u32 	%r181, [%rd3];
	mul.lo.s32 	%r178, %r177, %r181;
	ld.global.u32 	%r180, [%rd2];
	mul.lo.s32 	%r179, %r178, %r180;
	setp.lt.s32 	%p10, %r185, %r179;
	@%p10 bra 	$L__BB7_2;
$L__BB7_13:
	ret;

}
	// .globl	_ZN3cub18CUB_300001_SM_10006detail11EmptyKernelIvEEvv
.visible .entry _ZN3cub18CUB_300001_SM_10006detail11EmptyKernelIvEEvv()
{


	ret;

}
	// .globl	_ZN3cub18CUB_300001_SM_10006detail6reduce27DeviceSegmentedReduceKernelINS2_10policy_hubIdiN4cuda3std3__44plusIvEEE10Policy1000EPdSC_PiSD_iS9_ddEEvT0_T1_T2_T3_T5_T6_
.visible .entry _ZN3cub18CUB_300001_SM_10006detail6reduce27DeviceSegmentedReduceKernelINS2_10policy_hubIdiN4cuda3std3__44plusIvEEE10Policy1000EPdSC_PiSD_iS9_ddEEvT0_T1_T2_T3_T5_T6_(
	.param .u64 .ptr .align 1 _ZN3cub18CUB_300001_SM_10006detail6reduce27DeviceSegmentedReduceKernelINS2_10policy_hubIdiN4cuda3std3__44plusIvEEE10Policy1000EPdSC_PiSD_iS9_ddEEvT0_T1_T2_T3_T5_T6__param_0,
	.param .u64 .ptr .align 1 _ZN3cub18CUB_300001_SM_10006detail6reduce27DeviceSegmentedReduceKernelINS2_10policy_hubIdiN4cuda3std3__44plusIvEEE10Policy1000EPdSC_PiSD_iS9_ddEEvT0_T1_T2_T3_T5_T6__param_1,
	.param .u64 .ptr .align 1 _ZN3cub18CUB_300001_SM_10006detail6reduce27DeviceSegmentedReduceKernelINS2_10policy_hubIdiN4cuda3std3__44plusIvEEE10Policy1000EPdSC_PiSD_iS9_ddEEvT0_T1_T2_T3_T5_T6__param_2,
	.param .u64 .ptr .align 1 _ZN3cub18CUB_300001_SM_10006detail6reduce27DeviceSegmentedReduceKernelINS2_10policy_hubIdiN4cuda3std3__44plusIvEEE10Policy1000EPdSC_PiSD_iS9_ddEEvT0_T1_T2_T3_T5_T6__param_3,
	.param .align 1 .b8 _ZN3cub18CUB_300001_SM_10006detail6reduce27DeviceSegmentedReduceKernelINS2_10policy_hubIdiN4cuda3std3__44plusIvEEE10Policy1000EPdSC_PiSD_iS9_ddEEvT0_T1_T2_T3_T5_T6__param_4[1],
	.param .f64 _ZN3cub18CUB_300001_SM_10006detail6reduce27DeviceSegmentedReduceKernelINS2_10policy_hubIdiN4cuda3std3__44plusIvEEE10Policy1000EPdSC_PiSD_iS9_ddEEvT0_T1_T2_T3_T5_T6__param_5
)
.maxntid 640
{
	.reg .pred 	%p<46>;
	.reg .b16 	%rs<4>;
	.reg .b32 	%r<148>;
	.reg .b64 	%rd<100>;
	.reg .b64 	%fd<252>;
	// demoted variable
	.shared .align 8 .b8 _ZZN3cub18CUB_300001_SM_10006detail6reduce27DeviceSegmentedReduceKernelINS2_10policy_hubIdiN4cuda3std3__44plusIvEEE10Policy1000EPdSC_PiSD_iS9_ddEEvT0_T1_T2_T3_T5_T6_E12temp_storage[192];
	ld.param.u64 	%rd8, [_ZN3cub18CUB_300001_SM_10006detail6reduce27DeviceSegmentedReduceKernelINS2_10policy_hubIdiN4cuda3std3__44plusIvEEE10Policy1000EPdSC_PiSD_iS9_ddEEvT0_T1_T2_T3_T5_T6__param_0];
	ld.param.u64 	%rd9, [_ZN3cub18CUB_300001_SM_10006detail6reduce27DeviceSegmentedReduceKernelINS2_10policy_hubIdiN4cuda3std3__44plusIvEEE10Policy1000EPdSC_PiSD_iS9_ddEEvT0_T1_T2_T3_T5_T6__param_1];
	ld.param.u64 	%rd10, [_ZN3cub18CUB_300001_SM_10006detail6reduce27DeviceSegmentedReduceKernelINS2_10policy_hubIdiN4cuda3std3__44plusIvEEE10Policy1000EPdSC_PiSD_iS9_ddEEvT0_T1_T2_T3_T5_T6__param_2];
	ld.param.u64 	%rd11, [_ZN3cub18CUB_300001_SM_10006detail6reduce27DeviceSegmentedReduceKernelINS2_10policy_hubIdiN4cuda3std3__44plusIvEEE10Policy1000EPdSC_PiSD_iS9_ddEEvT0_T1_T2_T3_T5_T6__param_3];
	cvta.to.global.u64 	%rd1, %rd9;
	cvta.to.global.u64 	%rd12, %rd11;
	cvta.to.global.u64 	%rd13, %rd10;
	mov.u32 	%r1, %ctaid.x;
	mul.wide.u32 	%rd14, %r1, 4;
	add.s64 	%rd15, %rd13, %rd14;
	ld.global.u32 	%r142, [%rd15];
	add.s64 	%rd16, %rd12, %rd14;
	ld.global.u32 	%r3, [%rd16];
	setp.ne.s32 	%p1, %r3, %r142;
	@%p1 bra 	$L__BB9_3;
	mov.u32 	%r131, %tid.x;
	setp.ne.s32 	%p45, %r131, 0;
	@%p45 bra 	$L__BB9_39;
	ld.param.f64 	%fd238, [_ZN3cub18CUB_300001_SM_10006detail6reduce27DeviceSegmentedReduceKernelINS2_10policy_hubIdiN4cuda3std3__44plusIvEEE10Policy1000EPdSC_PiSD_iS9_ddEEvT0_T1_T2_T3_T5_T6__param_5];
	mul.wide.u32 	%rd96, %r1, 8;
	add.s64 	%rd97, %rd1, %rd96;
	st.global.f64 	[%rd97], %fd238;
	bra.uni 	$L__BB9_39;
$L__BB9_3:
	sub.s32 	%r4, %r3, %r142;
	setp.gt.s32 	%p2, %r4, 5119;
	@%p2 bra 	$L__BB9_22;
	mov.u32 	%r5, %tid.x;
	setp.ge.s32 	%p13, %r5, %r4;
	mov.f64 	%fd244, 0d0000000000000000;
	mov.u32 	%r136, %r5;
	@%p13 bra 	$L__BB9_6;
	add.s32 	%r79, %r142, %r5;
	mul.wide.s32 	%rd80, %r79, 8;
	add.s64 	%rd79, %rd8, %rd80;
	// begin inline asm
	ld.global.nc.u64 %rd78, [%rd79];
	// end inline asm
	mov.b64 	%fd244, %rd78;
	add.s32 	%r136, %r5, 640;
$L__BB9_6:
	setp.ge.s32 	%p14, %r136, %r4;
	@%p14 bra 	$L__BB9_13;
	not.b32 	%r80, %r136;
	add.s32 	%r81, %r3, %r80;
	sub.s32 	%r8, %r81, %r142;
	mul.hi.u32 	%r82, %r8, -858993459;
	shr.u32 	%r83, %r82, 9;
	add.s32 	%r9, %r83, 1;
	and.b32  	%r84, %r83, 3;
	setp.eq.s32 	%p15, %r84, 3;
	@%p15 bra 	$L__BB9_10;
	add.s32 	%r134, %r136, %r142;
	and.b32  	%r85, %r9, 3;
	neg.s32 	%r133, %r85;
$L__BB9_9:
	.pragma "nounroll";
	mul.wide.s32 	%rd83, %r134, 8;
	add.s64 	%rd82, %rd8, %rd83;
	// begin inline asm
	ld.global.nc.u64 %rd81, [%rd82];
	// end inline asm
	mov.b64 	%fd115, %rd81;
	add.f64 	%fd244, %fd244, %fd115;
	add.s32 	%r136, %r136, 640;
	add.s32 	%r134, %r134, 640;
	add.s32 	%r133, %r133, 1;
	setp.ne.s32 	%p16, %r133, 0;
	@%p16 bra 	$L__BB9_9;
$L__BB9_10:
	setp.lt.u32 	%p17, %r8, 1920;
	@%p17 bra 	$L__BB9_13;
	add.s32 	%r137, %r136, %r142;
$L__BB9_12:
	mul.wide.s32 	%rd92, %r137, 8;
	add.s64 	%rd85, %rd8, %rd92;
	// begin inline asm
	ld.global.nc.u64 %rd84, [%rd85];
	// end inline asm
	mov.b64 	%fd116, %rd84;
	add.f64 	%fd117, %fd244, %fd116;
	add.s64 	%rd87, %rd85, 5120;
	// begin inline asm
	ld.global.nc.u64 %rd86, [%rd87];
	// end inline asm
	mov.b64 	%fd118, %rd86;
	add.f64 	%fd119, %fd117, %fd118;
	add.s64 	%rd89, %rd85, 10240;
	// begin inline asm
	ld.global.nc.u64 %rd88, [%rd89];
	// end inline asm
	mov.b64 	%fd120, %rd88;
	add.f64 	%fd121, %fd119, %fd120;
	add.s64 	%rd91, %rd85, 15360;
	// begin inline asm
	ld.global.nc.u64 %rd90, [%rd91];
	// end inline asm
	mov.b64 	%fd122, %rd90;
	add.f64 	%fd244, %fd121, %fd122;
	add.s32 	%r136, %r136, 2560;
	add.s32 	%r137, %r137, 2560;
	setp.lt.s32 	%p18, %r136, %r4;
	@%p18 bra 	$L__BB9_12;
$L__BB9_13:
	setp.lt.s32 	%p19, %r4, 640;
	@%p19 bra 	$L__BB9_18;
	// begin inline asm
	mov.u32 %r110, %laneid;
	// end inline asm
	mov.b32 	%r111, 1;
	mov.b32 	%r124, 31;
	mov.b32 	%r125, -1;
	// begin inline asm
	{  .reg .u32 lo;  .reg .u32 hi;  .reg .pred p;  .reg .f64 r0;  mov.b64 %fd189, %fd244;  mov.b64 {lo, hi}, %fd244;  shfl.sync.down.b32 lo|p, lo, %r111, %r124, %r125;  shfl.sync.down.b32 hi|p, hi, %r111, %r124, %r125;  mov.b64 r0, {lo, hi};  @p add.f64 %fd189, %fd189, r0;}
	// end inline asm
	mov.b32 	%r114, 2;
	// begin inline asm
	{  .reg .u32 lo;  .reg .u32 hi;  .reg .pred p;  .reg .f64 r0;  mov.b64 %fd191, %fd189;  mov.b64 {lo, hi}, %fd189;  shfl.sync.down.b32 lo|p, lo, %r114, %r124, %r125;  shfl.sync.down.b32 hi|p, hi, %r114, %r124, %r125;  mov.b64 r0, {lo, hi};  @p add.f64 %fd191, %fd191, r0;}
	// end inline asm
	mov.b32 	%r117, 4;
	// begin inline asm
	{  .reg .u32 lo;  .reg .u32 hi;  .reg .pred p;  .reg .f64 r0;  mov.b64 %fd193, %fd191;  mov.b64 {lo, hi}, %fd191;  shfl.sync.down.b32 lo|p, lo, %r117, %r124, %r125;  shfl.sync.down.b32 hi|p, hi, %r117, %r124, %r125;  mov.b64 r0, {lo, hi};  @p add.f64 %fd193, %fd193, r0;}
	// end inline asm
	mov.b32 	%r120, 8;
	// begin inline asm
	{  .reg .u32 lo;  .reg .u32 hi;  .reg .pred p;  .reg .f64 r0;  mov.b64 %fd195, %fd193;  mov.b64 {lo, hi}, %fd193;  shfl.sync.down.b32 lo|p, lo, %r120, %r124, %r125;  shfl.sync.down.b32 hi|p, hi, %r120, %r124, %r125;  mov.b64 r0, {lo, hi};  @p add.f64 %fd195, %fd195, r0;}
	// end inline asm
	mov.b32 	%r123, 16;
	// begin inline asm
	{  .reg .u32 lo;  .reg .u32 hi;  .reg .pred p;  .reg .f64 r0;  mov.b64 %fd251, %fd195;  mov.b64 {lo, hi}, %fd195;  shfl.sync.down.b32 lo|p, lo, %r123, %r124, %r125;  shfl.sync.down.b32 hi|p, hi, %r123, %r124, %r125;  mov.b64 r0, {lo, hi};  @p add.f64 %fd251, %fd251, r0;}
	// end inline asm
	setp.ne.s32 	%p42, %r110, 0;
	@%p42 bra 	$L__BB9_16;
	shr.u32 	%r126, %r5, 2;
	and.b32  	%r127, %r126, 248;
	mov.u32 	%r128, _ZZN3cub18CUB_300001_SM_10006detail6reduce27DeviceSegmentedReduceKernelINS2_10policy_hubIdiN4cuda3std3__44plusIvEEE10Policy1000EPdSC_PiSD_iS9_ddEEvT0_T1_T2_T3_T5_T6_E12temp_storage;
	add.s32 	%r129, %r128, %r127;
	st.shared.f64 	[%r129+24], %fd251;
$L__BB9_16:
	bar.sync 	0;
	setp.ne.s32 	%p43, %r5, 0;
	@%p43 bra 	$L__BB9_37;
	ld.shared.f64 	%fd199, [_ZZN3cub18CUB_300001_SM_10006detail6reduce27DeviceSegmentedReduceKernelINS2_10policy_hubIdiN4cuda3std3__44plusIvEEE10Policy1000EPdSC_PiSD_iS9_ddEEvT0_T1_T2_T3_T5_T6_E12temp_storage+32];
	add.f64 	%fd200, %fd251, %fd199;
	ld.shared.f64 	%fd201, [_ZZN3cub18CUB_300001_SM_10006detail6reduce27DeviceSegmentedReduceKernelINS2_10policy_hubIdiN4cuda3std3__44plusIvEEE10Policy1000EPdSC_PiSD_iS9_ddEEvT0_T1_T2_T3_T5_T6_E12temp_storage+40];
	add.f64 	%fd202, %fd200, %fd201;
	ld.shared.f64 	%fd203, [_ZZN3cub18CUB_300001_SM_10006detail6reduce27DeviceSegmentedReduceKernelINS2_10policy_hubIdiN4cuda3std3__44plusIvEEE10Policy1000EPdSC_PiSD_iS9_ddEEvT0_T1_T2_T3_T5_T6_E12temp_storage+48];
	add.f64 	%fd204, %fd202, %fd203;
	ld.shared.f64 	%fd205, [_ZZN3cub18CUB_300001_SM_10006detail6reduce27DeviceSegmentedReduceKernelINS2_10policy_hubIdiN4cuda3std3__44plusIvEEE10Policy1000EPdSC_PiSD_iS9_ddEEvT0_T1_T2_T3_T5_T6_E12temp_storage+56];
	add.f64 	%fd206, %fd204, %fd205;
	ld.shared.f64 	%fd207, [_ZZN3cub18CUB_300001_SM_10006detail6reduce27DeviceSegmentedReduceKernelINS2_10policy_hubIdiN4cuda3std3__44plusIvEEE10Policy1000EPdSC_PiSD_iS9_ddEEvT0_T1_T2_T3_T5_T6_E12temp_storage+64];
	add.f64 	%fd208, %fd206, %fd207;
	ld.shared.f64 	%fd209, [_ZZN3cub18CUB_300001_SM_10006detail6reduce27DeviceSegmentedReduceKernelINS2_10policy_hubIdiN4cuda3std3__44plusIvEEE10Policy1000EPdSC_PiSD_iS9_ddEEvT0_T1_T2_T3_T5_T6_E12temp_storage+72];
	add.f64 	%fd210, %fd208, %fd209;
	ld.shared.f64 	%fd211, [_ZZN3cub18CUB_300001_SM_10006detail6reduce27DeviceSegmentedReduceKernelINS2_10policy_hubIdiN4cuda3std3__44plusIvEEE10Policy1000EPdSC_PiSD_iS9_ddEEvT0_T1_T2_T3_T5_T6_E12temp_storage+80];
	add.f64 	%fd212, %fd210, %fd211;
	ld.shared.f64 	%fd213, [_ZZN3cub18CUB_300001_SM_10006detail6reduce27DeviceSegmentedReduceKernelINS2_10policy_hubIdiN4cuda3std3__44plusIvEEE10Policy1000EPdSC_PiSD_iS9_ddEEvT0_T1_T2_T3_T5_T6_E12temp_storage+88];
	add.f64 	%fd214, %fd212, %fd213;
	ld.shared.f64 	%fd215, [_ZZN3cub18CUB_300001_SM_10006detail6reduce27DeviceSegmentedReduceKernelINS2_10policy_hubIdiN4cuda3std3__44plusIvEEE10Policy1000EPdSC_PiSD_iS9_ddEEvT0_T1_T2_T3_T5_T6_E12temp_storage+96];
	add.f64 	%fd216, %fd214, %fd215;
	ld.shared.f64 	%fd217, [_ZZN3cub18CUB_300001_SM_10006detail6reduce27DeviceSegmentedReduceKernelINS2_10policy_hubIdiN4cuda3std3__44plusIvEEE10Policy1000EPdSC_PiSD_iS9_ddEEvT0_T1_T2_T3_T5_T6_E12temp_storage+104];
	add.f64 	%fd218, %fd216, %fd217;
	ld.shared.f64 	%fd219, [_ZZN3cub18CUB_300001_SM_10006detail6reduce27DeviceSegmentedReduceKernelINS2_10policy_hubIdiN4cuda3std3__44plusIvEEE10Policy1000EPdSC_PiSD_iS9_ddEEvT0_T1_T2_T3_T5_T6_E12temp_storage+112];
	add.f64 	%fd220, %fd218, %fd219;
	ld.shared.f64 	%fd221, [_ZZN3cub18CUB_300001_SM_10006detail6reduce27DeviceSegmentedReduceKernelINS2_10policy_hubIdiN4cuda3std3__44plusIvEEE10Policy1000EPdSC_PiSD_iS9_ddEEvT0_T1_T2_T3_T5_T6_E12temp_storage+120];
	add.f64 	%fd222, %fd220, %fd221;
	ld.shared.f64 	%fd223, [_ZZN3cub18CUB_300001_SM_10006detail6reduce27DeviceSegmentedReduceKernelINS2_10policy_hubIdiN4cuda3std3__44plusIvEEE10Policy1000EPdSC_PiSD_iS9_ddEEvT0_T1_T2_T3_T5_T6_E12temp_storage+128];
	add.f64 	%fd224, %fd222, %fd223;
	ld.shared.f64 	%fd225, [_ZZN3cub18CUB_300001_SM_10006detail6reduce27DeviceSegmentedReduceKernelINS2_10policy_hubIdiN4cuda3std3__44plusIvEEE10Policy1000EPdSC_PiSD_iS9_ddEEvT0_T1_T2_T3_T5_T6_E12temp_storage+136];
	add.f64 	%fd226, %fd224, %fd225;
	ld.shared.f64 	%fd227, [_ZZN3cub18CUB_300001_SM_10006detail6reduce27DeviceSegmentedReduceKernelINS2_10policy_hubIdiN4cuda3std3__44plusIvEEE10Policy1000EPdSC_PiSD_iS9_ddEEvT0_T1_T2_T3_T5_T6_E12temp_storage+144];
	add.f64 	%fd228, %fd226, %fd227;
	ld.shared.f64 	%fd229, [_ZZN3cub18CUB_300001_SM_10006detail6reduce27DeviceSegmentedReduceKernelINS2_10policy_hubIdiN4cuda3std3__44plusIvEEE10Policy1000EPdSC_PiSD_iS9_ddEEvT0_T1_T2_T3_T5_T6_E12temp_storage+152];
	add.f64 	%fd230, %fd228, %fd229;
	ld.shared.f64 	%fd231, [_ZZN3cub18CUB_300001_SM_10006detail6reduce27DeviceSegmentedReduceKernelINS2_10policy_hubIdiN4cuda3std3__44plusIvEEE10Policy1000EPdSC_PiSD_iS9_ddEEvT0_T1_T2_T3_T5_T6_E12temp_storage+160];
	add.f64 	%fd232, %fd230, %fd231;
	ld.shared.f64 	%fd233, [_ZZN3cub18CUB_300001_SM_10006detail6reduce27DeviceSegmentedReduceKernelINS2_10policy_hubIdiN4cuda3std3__44plusIvEEE10Policy1000EPdSC_PiSD_iS9_ddEEvT0_T1_T2_T3_T5_T6_E12temp_storage+168];
	add.f64 	%fd234, %fd232, %fd233;
	ld.shared.f64 	%fd235, [_ZZN3cub18CUB_300001_SM_10006detail6reduce27DeviceSegmentedReduceKernelINS2_10policy_hubIdiN4cuda3std3__44plusIvEEE10Policy1000EPdSC_PiSD_iS9_ddEEvT0_T1_T2_T3_T5_T6_E12temp_storage+176];
	add.f64 	%fd251, %fd234, %fd235;
	bra.uni 	$L__BB9_37;
$L__BB9_18:
	// begin inline asm
	mov.u32 %r86, %laneid;
	// end inline asm
	and.b32  	%r102, %r5, 992;
	add.s32 	%r103, %r102, 32;
	setp.gt.s32 	%p20, %r103, %r4;
	not.b32 	%r104, %r102;
	add.s32 	%r105, %r4, %r104;
	selp.b32 	%r100, %r105, 31, %p20;
	mov.b32 	%r87, 1;
	mov.b32 	%r101, -1;
	// begin inline asm
	{  .reg .u32 lo;  .reg .u32 hi;  .reg .pred p;  .reg .f64 r0;  mov.b64 %fd123, %fd244;  mov.b64 {lo, hi}, %fd244;  shfl.sync.down.b32 lo|p, lo, %r87, %r100, %r101;  shfl.sync.down.b32 hi|p, hi, %r87, %r100, %r101;  mov.b64 r0, {lo, hi};  @p add.f64 %fd123, %fd123, r0;}
	// end inline asm
	mov.b32 	%r90, 2;
	// begin inline asm
	{  .reg .u32 lo;  .reg .u32 hi;  .reg .pred p;  .reg .f64 r0;  mov.b64 %fd125, %fd123;  mov.b64 {lo, hi}, %fd123;  shfl.sync.down.b32 lo|p, lo, %r90, %r100, %r101;  shfl.sync.down.b32 hi|p, hi, %r90, %r100, %r101;  mov.b64 r0, {lo, hi};  @p add.f64 %fd125, %fd125, r0;}
	// end inline asm
	mov.b32 	%r93, 4;
	// begin inline asm
	{  .reg .u32 lo;  .reg .u32 hi;  .reg .pred p;  .reg .f64 r0;  mov.b64 %fd127, %fd125;  mov.b64 {lo, hi}, %fd125;  shfl.sync.down.b32 lo|p, lo, %r93, %r100, %r101;  shfl.sync.down.b32 hi|p, hi, %r93, %r100, %r101;  mov.b64 r0, {lo, hi};  @p add.f64 %fd127, %fd127, r0;}
	// end inline asm
	mov.b32 	%r96, 8;
	// begin inline asm
	{  .reg .u32 lo;  .reg .u32 hi;  .reg .pred p;  .reg .f64 r0;  mov.b64 %fd129, %fd127;  mov.b64 {lo, hi}, %fd127;  shfl.sync.down.b32 lo|p, lo, %r96, %r100, %r101;  shfl.sync.down.b32 hi|p, hi, %r96, %r100, %r101;  mov.b64 r0, {lo, hi};  @p add.f64 %fd129, %fd129, r0;}
	// end inline asm
	mov.b32 	%r99, 16;
	// begin inline asm
	{  .reg .u32 lo;  .reg .u32 hi;  .reg .pred p;  .reg .f64 r0;  mov.b64 %fd251, %fd129;  mov.b64 {lo, hi}, %fd129;  shfl.sync.down.b32 lo|p, lo, %r99, %r100, %r101;  shfl.sync.down.b32 hi|p, hi, %r99, %r100, %r101;  mov.b64 r0, {lo, hi};  @p add.f64 %fd251, %fd251, r0;}
	// end inline asm
	setp.ne.s32 	%p21, %r86, 0;
	@%p21 bra 	$L__BB9_20;
	shr.u32 	%r106, %r5, 2;
	and.b32  	%r107, %r106, 248;
	mov.u32 	%r108, _ZZN3cub18CUB_300001_SM_10006detail6reduce27DeviceSegmentedReduceKernelINS2_10policy_hubIdiN4cuda3std3__44plusIvEEE10Policy1000EPdSC_PiSD_iS9_ddEEvT0_T1_T2_T3_T5_T6_E12temp_storage;
	add.s32 	%r109, %r108, %r107;
	st.shared.f64 	[%r109+24], %fd251;
$L__BB9_20:
	bar.sync 	0;
	setp.ne.s32 	%p22, %r5, 0;
	@%p22 bra 	$L__BB9_37;
	setp.gt.s32 	%p23, %r4, 32;
	ld.shared.f64 	%fd133, [_ZZN3cub18CUB_300001_SM_10006detail6reduce27DeviceSegmentedReduceKernelINS2_10policy_hubIdiN4cuda3std3__44plusIvEEE10Policy1000EPdSC_PiSD_iS9_ddEEvT0_T1_T2_T3_T5_T6_E12temp_storage+32];
	add.f64 	%fd134, %fd251, %fd133;
	selp.f64 	%fd135, %fd134, %fd251, %p23;
	setp.gt.s32 	%p24, %r4, 64;
	ld.shared.f64 	%fd136, [_ZZN3cub18CUB_300001_SM_10006detail6reduce27DeviceSegmentedReduceKernelINS2_10policy_hubIdiN4cuda3std3__44plusIvEEE10Policy1000EPdSC_PiSD_iS9_ddEEvT0_T1_T2_T3_T5_T6_E12temp_storage+40];
	add.f64 	%fd137, %fd136, %fd135;
	selp.f64 	%fd138, %fd137, %fd135, %p24;
	setp.gt.s32 	%p25, %r4, 96;
	ld.shared.f64 	%fd139, [_ZZN3cub18CUB_300001_SM_10006detail6reduce27DeviceSegmentedReduceKernelINS2_10policy_hubIdiN4cuda3std3__44plusIvEEE10Policy1000EPdSC_PiSD_iS9_ddEEvT0_T1_T2_T3_T5_T6_E12temp_storage+48];
	add.f64 	%fd140, %fd139, %fd138;
	selp.f64 	%fd141, %fd140, %fd138, %p25;
	setp.gt.s32 	%p26, %r4, 128;
	ld.shared.f64 	%fd142, [_ZZN3cub18CUB_300001_SM_10006detail6reduce27DeviceSegmentedReduceKernelINS2_10policy_hubIdiN4cuda3std3__44plusIvEEE10Policy1000EPdSC_PiSD_iS9_ddEEvT0_T1_T2_T3_T5_T6_E12temp_storage+56];
	add.f64 	%fd143, %fd142, %fd141;
	selp.f64 	%fd144, %fd143, %fd141, %p26;
	setp.gt.s32 	%p27, %r4, 160;
	ld.shared.f64 	%fd145, [_ZZN3cub18CUB_300001_SM_10006detail6reduce27DeviceSegmentedReduceKernelINS2_10policy_hubIdiN4cuda3std3__44plusIvEEE10Policy1000EPdSC_PiSD_iS9_ddEEvT0_T1_T2_T3_T5_T6_E12temp_storage+64];
	add.f64 	%fd146, %fd145, %fd144;
	selp.f64 	%fd147, %fd146, %fd144, %p27;
	setp.gt.s32 	%p28, %r4, 192;
	ld.shared.f64 	%fd148, [_ZZN3cub18CUB_300001_SM_10006detail6reduce27DeviceSegmentedReduceKernelINS2_10policy_hubIdiN4cuda3std3__44plusIvEEE10Policy1000EPdSC_PiSD_iS9_ddEEvT0_T1_T2_T3_T5_T6_E12temp_storage+72];
	add.f64 	%fd149, %fd148, %fd147;
	selp.f64 	%fd150, %fd149, %fd147, %p28;
	setp.gt.s32 	%p29, %r4, 224;
	ld.shared.f64 	%fd151, [_ZZN3cub18CUB_300001_SM_10006detail6reduce27DeviceSegmentedReduceKernelINS2_10policy_hubIdiN4cuda3std3__44plusIvEEE10Policy1000EPdSC_PiSD_iS9_ddEEvT0_T1_T2_T3_T5_T6_E12temp_storage+80];
	add.f64 	%fd152, %fd151, %fd150;
	selp.f64 	%fd153, %fd152, %fd150, %p29;
	setp.gt.s32 	%p30, %r4, 256;
	ld.shared.f64 	%fd154, [_ZZN3cub18CUB_300001_SM_10006detail6reduce27DeviceSegmentedReduceKernelINS2_10policy_hubIdiN4cuda3std3__44plusIvEEE10Policy1000EPdSC_PiSD_iS9_ddEEvT0_T1_T2_T3_T5_T6_E12temp_storage+88];
	add.f64 	%fd155, %fd154, %fd153;
	selp.f64 	%fd156, %fd155, %fd153, %p30;
	setp.gt.s32 	%p31, %r4, 288;
	ld.shared.f64 	%fd157, [_ZZN3cub18CUB_300001_SM_10006detail6reduce27DeviceSegmentedReduceKernelINS2_10policy_hubIdiN4cuda3std3__44plusIvEEE10Policy1000EPdSC_PiSD_iS9_ddEEvT0_T1_T2_T3_T5_T6_E12temp_storage+96];
	add.f64 	%fd158, %fd157, %fd156;
	selp.f64 	%fd159, %fd158, %fd156, %p31;
	setp.gt.s32 	%p32, %r4, 320;
	ld.shared.f64 	%fd160, [_ZZN3cub18CUB_300001_SM_10006detail6reduce27DeviceSegmentedReduceKernelINS2_10policy_hubIdiN4cuda3std3__44plusIvEEE10Policy1000EPdSC_PiSD_iS9_ddEEvT0_T1_T2_T3_T5_T6_E12temp_storage+104];
	add.f64 	%fd161, %fd160, %fd159;
	selp.f64 	%fd162, %fd161, %fd159, %p32;
	setp.gt.s32 	%p33, %r4, 352;
	ld.shared.f64 	%fd163, [_ZZN3cub18CUB_300001_SM_10006detail6reduce27DeviceSegmentedReduceKernelINS2_10policy_hubIdiN4cuda3std3__44plusIvEEE10Policy1000EPdSC_PiSD_iS9_ddEEvT0_T1_T2_T3_T5_T6_E12temp_storage+112];
	add.f64 	%fd164, %fd163, %fd162;
	selp.f64 	%fd165, %fd164, %fd162, %p33;
	setp.gt.s32 	%p34, %r4, 384;
	ld.shared.f64 	%fd166, [_ZZN3cub18CUB_300001_SM_10006detail6reduce27DeviceSegmentedReduceKernelINS2_10policy_hubIdiN4cuda3std3__44plusIvEEE10Policy1000EPdSC_PiSD_iS9_ddEEvT0_T1_T2_T3_T5_T6_E12temp_storage+120];
	add.f64 	%fd167, %fd166, %fd165;
	selp.f64 	%fd168, %fd167, %fd165, %p34;
	setp.gt.s32 	%p35, %r4, 416;
	ld.shared.f64 	%fd169, [_ZZN3cub18CUB_300001_SM_10006detail6reduce27DeviceSegmentedReduceKernelINS2_10policy_hubIdiN4cuda3std3__44plusIvEEE10Policy1000EPdSC_PiSD_iS9_ddEEvT0_T1_T2_T3_T5_T6_E12temp_storage+128];
	add.f64 	%fd170, %fd169, %fd168;
	selp.f64 	%fd171, %fd170, %fd168, %p35;
	setp.gt.s32 	%p36, %r4, 448;
	ld.shared.f64 	%fd172, [_ZZN3cub18CUB_300001_SM_10006detail6reduce27DeviceSegmentedReduceKernelINS2_10policy_hubIdiN4cuda3std3__44plusIvEEE10Policy1000EPdSC_PiSD_iS9_ddEEvT0_T1_T2_T3_T5_T6_E12temp_storage+136];
	add.f64 	%fd173, %fd172, %fd171;
	selp.f64 	%fd174, %fd173, %fd171, %p36;
	setp.gt.s32 	%p37, %r4, 480;
	ld.shared.f64 	%fd175, [_ZZN3cub18CUB_300001_SM_10006detail6reduce27DeviceSegmentedReduceKernelINS2_10policy_hubIdiN4cuda3std3__44plusIvEEE10Policy1000EPdSC_PiSD_iS9_ddEEvT0_T1_T2_T3_T5_T6_E12temp_storage+144];
	add.f64 	%fd176, %fd175, %fd174;
	selp.f64 	%fd177, %fd176, %fd174, %p37;
	setp.gt.s32 	%p38, %r4, 512;
	ld.shared.f64 	%fd178, [_ZZN3cub18CUB_300001_SM_10006detail6reduce27DeviceSegmentedReduceKernelINS2_10policy_hubIdiN4cuda3std3__44plusIvEEE10Policy1000EPdSC_PiSD_iS9_ddEEvT0_T1_T2_T3_T5_T6_E12temp_storage+152];
	add.f64 	%fd179, %fd178, %fd177;
	selp.f64 	%fd180, %fd179, %fd177, %p38;
	setp.gt.s32 	%p39, %r4, 544;
	ld.shared.f64 	%fd181, [_ZZN3cub18CUB_300001_SM_10006detail6reduce27DeviceSegmentedReduceKernelINS2_10policy_hubIdiN4cuda3std3__44plusIvEEE10Policy1000EPdSC_PiSD_iS9_ddEEvT0_T1_T2_T3_T5_T6_E12temp_storage+160];
	add.f64 	%fd182, %fd181, %fd180;
	selp.f64 	%fd183, %fd182, %fd180, %p39;
	setp.gt.s32 	%p40, %r4, 576;
	ld.shared.f64 	%fd184, [_ZZN3cub18CUB_300001_SM_10006detail6reduce27DeviceSegmentedReduceKernelINS2_10policy_hubIdiN4cuda3std3__44plusIvEEE10Policy1000EPdSC_PiSD_iS9_ddEEvT0_T1_T2_T3_T5_T6_E12temp_storage+168];
	add.f64 	%fd185, %fd184, %fd183;
	selp.f64 	%fd186, %fd185, %fd183, %p40;
	setp.gt.s32 	%p41, %r4, 608;
	ld.shared.f64 	%fd187, [_ZZN3cub18CUB_300001_SM_10006detail6reduce27DeviceSegmentedReduceKernelINS2_10policy_hubIdiN4cuda3std3__44plusIvEEE10Policy1000EPdSC_PiSD_iS9_ddEEvT0_T1_T2_T3_T5_T6_E12temp_storage+176];
	add.f64 	%fd188, %fd187, %fd186;
	selp.f64 	%fd251, %fd188, %fd186, %p41;
	bra.uni 	$L__BB9_37;
$L__BB9_22:
	mov.u32 	%r24, %tid.x;
	cvt.u64.u32 	%rd2, %r24;
	cvt.s64.s32 	%rd33, %r142;
	add.s64 	%rd34, %rd2, %rd33;
	shl.b64 	%rd35, %rd34, 3;
	add.s64 	%rd18, %rd8, %rd35;
	// begin inline asm
	ld.global.nc.u64 %rd17, [%rd18];
	// end inline asm
	mov.b64 	%fd28, %rd17;
	add.s64 	%rd20, %rd18, 5120;
	// begin inline asm
	ld.global.nc.u64 %rd19, [%rd20];
	// end inline asm
	mov.b64 	%fd29, %rd19;
	add.s64 	%rd22, %rd18, 10240;
	// begin inline asm
	ld.global.nc.u64 %rd21, [%rd22];
	// end inline asm
	mov.b64 	%fd30, %rd21;
	add.s64 	%rd24, %rd18, 15360;
	// begin inline asm
	ld.global.nc.u64 %rd23, [%rd24];
	// end inline asm
	mov.b64 	%fd31, %rd23;
	add.s64 	%rd26, %rd18, 20480;
	// begin inline asm
	ld.global.nc.u64 %rd25, [%rd26];
	// end inline asm
	mov.b64 	%fd32, %rd25;
	add.s64 	%rd28, %rd18, 25600;
	// begin inline asm
	ld.global.nc.u64 %rd27, [%rd28];
	// end inline asm
	mov.b64 	%fd33, %rd27;
	add.s64 	%rd30, %rd18, 30720;
	// begin inline asm
	ld.global.nc.u64 %rd29, [%rd30];
	// end inline asm
	mov.b64 	%fd34, %rd29;
	add.s64 	%rd32, %rd18, 35840;
	// begin inline asm
	ld.global.nc.u64 %rd31, [%rd32];
	// end inline asm
	mov.b64 	%fd35, %rd31;
	add.f64 	%fd36, %fd28, %fd29;
	add.f64 	%fd37, %fd36, %fd30;
	add.f64 	%fd38, %fd37, %fd31;
	add.f64 	%fd39, %fd38, %fd32;
	add.f64 	%fd40, %fd39, %fd33;
	add.f64 	%fd41, %fd40, %fd34;
	add.f64 	%fd250, %fd41, %fd35;
	add.s32 	%r140, %r142, 5760;
	add.s32 	%r49, %r24, %r142;
	sub.s32 	%r50, %r3, %r49;
	add.s32 	%r26, %r50, -5121;
	mov.b32 	%r141, 0;
	mov.u32 	%r139, %r26;
$L__BB9_23:
	add.s32 	%r31, %r142, 5120;
	add.s32 	%r51, %r3, -5120;
	setp.gt.s32 	%p3, %r31, %r51;
	@%p3 bra 	$L__BB9_25;
	cvt.s64.s32 	%rd52, %r31;
	cvt.s64.s32 	%rd53, %r142;
	add.s64 	%rd54, %rd2, %rd53;
	shl.b64 	%rd55, %rd54, 3;
	add.s64 	%rd56, %rd8, %rd55;
	add.s64 	%rd37, %rd56, 40960;
	// begin inline asm
	ld.global.nc.u64 %rd36, [%rd37];
	// end inline asm
	mov.b64 	%fd42, %rd36;
	add.s64 	%rd57, %rd2, %rd52;
	shl.b64 	%rd58, %rd57, 3;
	add.s64 	%rd59, %rd8, %rd58;
	add.s64 	%rd39, %rd59, 5120;
	// begin inline asm
	ld.global.nc.u64 %rd38, [%rd39];
	// end inline asm
	mov.b64 	%fd43, %rd38;
	add.s64 	%rd41, %rd59, 10240;
	// begin inline asm
	ld.global.nc.u64 %rd40, [%rd41];
	// end inline asm
	mov.b64 	%fd44, %rd40;
	add.s64 	%rd43, %rd59, 15360;
	// begin inline asm
	ld.global.nc.u64 %rd42, [%rd43];
	// end inline asm
	mov.b64 	%fd45, %rd42;
	add.s64 	%rd45, %rd59, 20480;
	// begin inline asm
	ld.global.nc.u64 %rd44, [%rd45];
	// end inline asm
	mov.b64 	%fd46, %rd44;
	add.s64 	%rd47, %rd59, 25600;
	// begin inline asm
	ld.global.nc.u64 %rd46, [%rd47];
	// end inline asm
	mov.b64 	%fd47, %rd46;
	add.s64 	%rd49, %rd59, 30720;
	// begin inline asm
	ld.global.nc.u64 %rd48, [%rd49];
	// end inline asm
	mov.b64 	%fd48, %rd48;
	add.s64 	%rd51, %rd59, 35840;
	// begin inline asm
	ld.global.nc.u64 %rd50, [%rd51];
	// end inline asm
	mov.b64 	%fd49, %rd50;
	add.f64 	%fd50, %fd250, %fd42;
	add.f64 	%fd51, %fd50, %fd43;
	add.f64 	%fd52, %fd51, %fd44;
	add.f64 	%fd53, %fd52, %fd45;
	add.f64 	%fd54, %fd53, %fd46;
	add.f64 	%fd55, %fd54, %fd47;
	add.f64 	%fd56, %fd55, %fd48;
	add.f64 	%fd250, %fd56, %fd49;
	sub.s32 	%r52, %r3, %r31;
	setp.lt.s32 	%p4, %r52, 5120;
	add.s32 	%r141, %r141, 1;
	add.s32 	%r140, %r140, 5120;
	add.s32 	%r139, %r139, -5120;
	mov.u32 	%r142, %r31;
	@%p4 bra 	$L__BB9_33;
	bra.uni 	$L__BB9_23;
$L__BB9_25:
	setp.le.s32 	%p5, %r3, %r31;
	@%p5 bra 	$L__BB9_33;
	sub.s32 	%r35, %r3, %r31;
	setp.ge.s32 	%p6, %r24, %r35;
	@%p6 bra 	$L__BB9_33;
	mad.lo.s32 	%r36, %r141, -5120, %r26;
	mul.hi.u32 	%r53, %r36, -858993459;
	shr.u32 	%r54, %r53, 9;
	and.b32  	%r55, %r54, 3;
	setp.eq.s32 	%p7, %r55, 3;
	mov.u32 	%r145, %r24;
	@%p7 bra 	$L__BB9_30;
	cvt.s64.s32 	%rd60, %r142;
	add.s64 	%rd61, %rd2, %rd60;
	shl.b64 	%rd62, %rd61, 3;
	add.s64 	%rd63, %rd8, %rd62;
	add.s64 	%rd99, %rd63, 40960;
	mul.hi.u32 	%r56, %r139, -858993459;
	cvt.u16.u32 	%rs1, %r56;
	shr.u16 	%rs2, %rs1, 9;
	add.s16 	%rs3, %rs2, 1;
	cvt.u32.u16 	%r57, %rs3;
	and.b32  	%r58, %r57, 3;
	neg.s32 	%r143, %r58;
	mov.u32 	%r145, %r24;
$L__BB9_29:
	.pragma "nounroll";
	// begin inline asm
	ld.global.nc.u64 %rd64, [%rd99];
	// end inline asm
	mov.b64 	%fd58, %rd64;
	add.f64 	%fd250, %fd250, %fd58;
	add.s32 	%r145, %r145, 640;
	add.s64 	%rd99, %rd99, 5120;
	add.s32 	%r143, %r143, 1;
	setp.ne.s32 	%p8, %r143, 0;
	@%p8 bra 	$L__BB9_29;
$L__BB9_30:
	setp.lt.u32 	%p9, %r36, 1920;
	@%p9 bra 	$L__BB9_33;
	add.s64 	%rd6, %rd8, 40960;
	cvt.s64.s32 	%rd7, %r142;
	add.s32 	%r146, %r145, %r140;
$L__BB9_32:
	cvt.s64.s32 	%rd74, %r145;
	add.s64 	%rd75, %rd7, %rd74;
	shl.b64 	%rd76, %rd75, 3;
	add.s64 	%rd67, %rd6, %rd76;
	mul.wide.s32 	%rd77, %r146, 8;
	add.s64 	%rd69, %rd8, %rd77;
	// begin inline asm
	ld.global.nc.u64 %rd66, [%rd67];
	// end inline asm
	mov.b64 	%fd59, %rd66;
	add.f64 	%fd60, %fd250, %fd59;
	// begin inline asm
	ld.global.nc.u64 %rd68, [%rd69];
	// end inline asm
	mov.b64 	%fd61, %rd68;
	add.f64 	%fd62, %fd60, %fd61;
	add.s64 	%rd71, %rd69, 5120;
	// begin inline asm
	ld.global.nc.u64 %rd70, [%rd71];
	// end inline asm
	mov.b64 	%fd63, %rd70;
	add.f64 	%fd64, %fd62, %fd63;
	add.s64 	%rd73, %rd69, 10240;
	// begin inline asm
	ld.global.nc.u64 %rd72, [%rd73];
	// end inline asm
	mov.b64 	%fd65, %rd72;
	add.f64 	%fd250, %fd64, %fd65;
	add.s32 	%r145, %r145, 2560;
	add.s32 	%r146, %r146, 2560;
	setp.lt.s32 	%p10, %r145, %r35;
	@%p10 bra 	$L__BB9_32;
$L__BB9_33:
	// begin inline asm
	mov.u32 %r59, %laneid;
	// end inline asm
	mov.b32 	%r60, 1;
	mov.b32 	%r73, 31;
	mov.b32 	%r74, -1;
	// begin inline asm
	{  .reg .u32 lo;  .reg .u32 hi;  .reg .pred p;  .reg .f64 r0;  mov.b64 %fd66, %fd250;  mov.b64 {lo, hi}, %fd250;  shfl.sync.down.b32 lo|p, lo, %r60, %r73, %r74;  shfl.sync.down.b32 hi|p, hi, %r60, %r73, %r74;  mov.b64 r0, {lo, hi};  @p add.f64 %fd66, %fd66, r0;}
	// end inline asm
	mov.b32 	%r63, 2;
	// begin inline asm
	{  .reg .u32 lo;  .reg .u32 hi;  .reg .pred p;  .reg .f64 r0;  mov.b64 %fd68, %fd66;  mov.b64 {lo, hi}, %fd66;  shfl.sync.down.b32 lo|p, lo, %r63, %r73, %r74;  shfl.sync.down.b32 hi|p, hi, %r63, %r73, %r74;  mov.b64 r0, {lo, hi};  @p add.f64 %fd68, %fd68, r0;}
	// end inline asm
	mov.b32 	%r66, 4;
	// begin inline asm
	{  .reg .u32 lo;  .reg .u32 hi;  .reg .pred p;  .reg .f64 r0;  mov.b64 %fd70, %fd68;  mov.b64 {lo, hi}, %fd68;  shfl.sync.down.b32 lo|p, lo, %r66, %r73, %r74;  shfl.sync.down.b32 hi|p, hi, %r66, %r73, %r74;  mov.b64 r0, {lo, hi};  @p add.f64 %fd70, %fd70, r0;}
	// end inline asm
	mov.b32 	%r69, 8;
	// begin inline asm
	{  .reg .u32 lo;  .reg .u32 hi;  .reg .pred p;  .reg .f64 r0;  mov.b64 %fd72, %fd70;  mov.b64 {lo, hi}, %fd70;  shfl.sync.down.b32 lo|p, lo, %r69, %r73, %r74;  shfl.sync.down.b32 hi|p, hi, %r69, %r73, %r74;  mov.b64 r0, {lo, hi};  @p add.f64 %fd72, %fd72, r0;}
	// end inline asm
	mov.b32 	%r72, 16;
	// begin inline asm
	{  .reg .u32 lo;  .reg .u32 hi;  .reg .pred p;  .reg .f64 r0;  mov.b64 %fd251, %fd72;  mov.b64 {lo, hi}, %fd72;  shfl.sync.down.b32 lo|p, lo, %r72, %r73, %r74;  shfl.sync.down.b32 hi|p, hi, %r72, %r73, %r74;  mov.b64 r0, {lo, hi};  @p add.f64 %fd251, %fd251, r0;}
	// end inline asm
	setp.ne.s32 	%p11, %r59, 0;
	@%p11 bra 	$L__BB9_35;
	shr.u32 	%r75, %r24, 2;
	and.b32  	%r76, %r75, 248;
	mov.u32 	%r77, _ZZN3cub18CUB_300001_SM_10006detail6reduce27DeviceSegmentedReduceKernelINS2_10policy_hubIdiN4cuda3std3__44plusIvEEE10Policy1000EPdSC_PiSD_iS9_ddEEvT0_T1_T2_T3_T5_T6_E12temp_storage;
	add.s32 	%r78, %r77, %r76;
	st.shared.f64 	[%r78+24], %fd251;
$L__BB9_35:
	bar.sync 	0;
	setp.ne.s32 	%p12, %r24, 0;
	@%p12 bra 	$L__BB9_37;
	ld.shared.f64 	%fd76, [_ZZN3cub18CUB_300001_SM_10006detail6reduce27DeviceSegmentedReduceKernelINS2_10policy_hubIdiN4cuda3std3__44plusIvEEE10Policy1000EPdSC_PiSD_iS9_ddEEvT0_T1_T2_T3_T5_T6_E12temp_storage+32];
	add.f64 	%fd77, %fd251, %fd76;
	ld.shared.f64 	%fd78, [_ZZN3cub18CUB_300001_SM_10006detail6reduce27DeviceSegmentedReduceKernelINS2_10policy_hubIdiN4cuda3std3__44plusIvEEE10Policy1000EPdSC_PiSD_iS9_ddEEvT0_T1_T2_T3_T5_T6_E12temp_storage+40];
	add.f64 	%fd79, %fd77, %fd78;
	ld.shared.f64 	%fd80, [_ZZN3cub18CUB_300001_SM_10006detail6reduce27DeviceSegmentedReduceKernelINS2_10policy_hubIdiN4cuda3std3__44plusIvEEE10Policy1000EPdSC_PiSD_iS9_ddEEvT0_T1_T2_T3_T5_T6_E12temp_storage+48];
	add.f64 	%fd81, %fd79, %fd80;
	ld.shared.f64 	%fd82, [_ZZN3cub18CUB_300001_SM_10006detail6reduce27DeviceSegmentedReduceKernelINS2_10policy_hubIdiN4cuda3std3__44plusIvEEE10Policy1000EPdSC_PiSD_iS9_ddEEvT0_T1_T2_T3_T5_T6_E12temp_storage+56];
	add.f64 	%fd83, %fd81, %fd82;
	ld.shared.f64 	%fd84, [_ZZN3cub18CUB_300001_SM_10006detail6reduce27DeviceSegmentedReduceKernelINS2_10policy_hubIdiN4cuda3std3__44plusIvEEE10Policy1000EPdSC_PiSD_iS9_ddEEvT0_T1_T2_T3_T5_T6_E12temp_storage+64];
	add.f64 	%fd85, %fd83, %fd84;
	ld.shared.f64 	%fd86, [_ZZN3cub18CUB_300001_SM_10006detail6reduce27DeviceSegmentedReduceKernelINS2_10policy_hubIdiN4cuda3std3__44plusIvEEE10Policy1000EPdSC_PiSD_iS9_ddEEvT0_T1_T2_T3_T5_T6_E12temp_storage+72];
	add.f64 	%fd87, %fd85, %fd86;
	ld.shared.f64 	%fd88, [_ZZN3cub18CUB_300001_SM_10006detail6reduce27DeviceSegmentedReduceKernelINS2_10policy_hubIdiN4cuda3std3__44plusIvEEE10Policy1000EPdSC_PiSD_iS9_ddEEvT0_T1_T2_T3_T5_T6_E12temp_storage+80];
	add.f64 	%fd89, %fd87, %fd88;
	ld.shared.f64 	%fd90, [_ZZN3cub18CUB_300001_SM_10006detail6reduce27DeviceSegmentedReduceKernelINS2_10policy_hubIdiN4cuda3std3__44plusIvEEE10Policy1000EPdSC_PiSD_iS9_ddEEvT0_T1_T2_T3_T5_T6_E12temp_storage+88];
	add.f64 	%fd91, %fd89, %fd90;
	ld.shared.f64 	%fd92, [_ZZN3cub18CUB_300001_SM_10006detail6reduce27DeviceSegmentedReduceKernelINS2_10policy_hubIdiN4cuda3std3__44plusIvEEE10Policy1000EPdSC_PiSD_iS9_ddEEvT0_T1_T2_T3_T5_T6_E12temp_storage+96];
	add.f64 	%fd93, %fd91, %fd92;
	ld.shared.f64 	%fd94, [_ZZN3cub18CUB_300001_SM_10006detail6reduce27DeviceSegmentedReduceKernelINS2_10policy_hubIdiN4cuda3std3__44plusIvEEE10Policy1000EPdSC_PiSD_iS9_ddEEvT0_T1_T2_T3_T5_T6_E12temp_storage+104];
	add.f64 	%fd95, %fd93, %fd94;
	ld.shared.f64 	%fd96, [_ZZN3cub18CUB_300001_SM_10006detail6reduce27DeviceSegmentedReduceKernelINS2_10policy_hubIdiN4cuda3std3__44plusIvEEE10Policy1000EPdSC_PiSD_iS9_ddEEvT0_T1_T2_T3_T5_T6_E12temp_storage+112];
	add.f64 	%fd97, %fd95, %fd96;
	ld.shared.f64 	%fd98, [_ZZN3cub18CUB_300001_SM_10006detail6reduce27DeviceSegmentedReduceKernelINS2_10policy_hubIdiN4cuda3std3__44plusIvEEE10Policy1000EPdSC_PiSD_iS9_ddEEvT0_T1_T2_T3_T5_T6_E12temp_storage+120];
	add.f64 	%fd99, %fd97, %fd98;
	ld.shared.f64 	%fd100, [_ZZN3cub18CUB_300001_SM_10006detail6reduce27DeviceSegmentedReduceKernelINS2_10policy_hubIdiN4cuda3std3__44plusIvEEE10Policy1000EPdSC_PiSD_iS9_ddEEvT0_T1_T2_T3_T5_T6_E12temp_storage+128];
	add.f64 	%fd101, %fd99, %fd100;
	ld.shared.f64 	%fd102, [_ZZN3cub18CUB_300001_SM_10006detail6reduce27DeviceSegmentedReduceKernelINS2_10policy_hubIdiN4cuda3std3__44plusIvEEE10Policy1000EPdSC_PiSD_iS9_ddEEvT0_T1_T2_T3_T5_T6_E12temp_storage+136];
	add.f64 	%fd103, %fd101, %fd102;
	ld.shared.f64 	%fd104, [_ZZN3cub18CUB_300001_SM_10006detail6reduce27DeviceSegmentedReduceKernelINS2_10policy_hubIdiN4cuda3std3__44plusIvEEE10Policy1000EPdSC_PiSD_iS9_ddEEvT0_T1_T2_T3_T5_T6_E12temp_storage+144];
	add.f64 	%fd105, %fd103, %fd104;
	ld.shared.f64 	%fd106, [_ZZN3cub18CUB_300001_SM_10006detail6reduce27DeviceSegmentedReduceKernelINS2_10policy_hubIdiN4cuda3std3__44plusIvEEE10Policy1000EPdSC_PiSD_iS9_ddEEvT0_T1_T2_T3_T5_T6_E12temp_storage+152];
	add.f64 	%fd107, %fd105, %fd106;
	ld.shared.f64 	%fd108, [_ZZN3cub18CUB_300001_SM_10006detail6reduce27DeviceSegmentedReduceKernelINS2_10policy_hubIdiN4cuda3std3__44plusIvEEE10Policy1000EPdSC_PiSD_iS9_ddEEvT0_T1_T2_T3_T5_T6_E12temp_storage+160];
	add.f64 	%fd109, %fd107, %fd108;
	ld.shared.f64 	%fd110, [_ZZN3cub18CUB_300001_SM_10006detail6reduce27DeviceSegmentedReduceKernelINS2_10policy_hubIdiN4cuda3std3__44plusIvEEE10Policy1000EPdSC_PiSD_iS9_ddEEvT0_T1_T2_T3_T5_T6_E12temp_storage+168];
	add.f64 	%fd111, %fd109, %fd110;
	ld.shared.f64 	%fd112, [_ZZN3cub18CUB_300001_SM_10006detail6reduce27DeviceSegmentedReduceKernelINS2_10policy_hubIdiN4cuda3std3__44plusIvEEE10Policy1000EPdSC_PiSD_iS9_ddEEvT0_T1_T2_T3_T5_T6_E12temp_storage+176];
	add.f64 	%fd251, %fd111, %fd112;
$L__BB9_37:
	mov.u32 	%r130, %tid.x;
	setp.ne.s32 	%p44, %r130, 0;
	@%p44 bra 	$L__BB9_39;
	ld.param.f64 	%fd237, [_ZN3cub18CUB_300001_SM_10006detail6reduce27DeviceSegmentedReduceKernelINS2_10policy_hubIdiN4cuda3std3__44plusIvEEE10Policy1000EPdSC_PiSD_iS9_ddEEvT0_T1_T2_T3_T5_T6__param_5];
	ld.param.u64 	%rd98, [_ZN3cub18CUB_300001_SM_10006detail6reduce27DeviceSegmentedReduceKernelINS2_10policy_hubIdiN4cuda3std3__44plusIvEEE10Policy1000EPdSC_PiSD_iS9_ddEEvT0_T1_T2_T3_T5_T6__param_1];
	cvta.to.global.u64 	%rd93, %rd98;
	mul.wide.u32 	%rd94, %r1, 8;
	add.s64 	%rd95, %rd93, %rd94;
	add.f64 	%fd236, %fd237, %fd251;
	st.global.f64 	[%rd95], %fd236;
$L__BB9_39:
	ret;

}
	// .globl	_ZN3cub18CUB_300001_SM_10006detail6reduce27DeviceSegmentedReduceKernelINS2_10policy_hubIdxN4cuda3std3__44plusIvEEE10Policy1000EPdSC_PxSD_xS9_ddEEvT0_T1_T2_T3_T5_T6_
.visible .entry _ZN3cub18CUB_300001_SM_10006detail6reduce27DeviceSegmentedReduceKernelINS2_10policy_hubIdxN4cuda3std3__44plusIvEEE10Policy1000EPdSC_PxSD_xS9_ddEEvT0_T1_T2_T3_T5_T6_(
	.param .u64 .ptr .align 1 _ZN3cub18CUB_300001_SM_10006detail6reduce27DeviceSegmentedReduceKernelINS2_10policy_hubIdxN4cuda3std3__44plusIvEEE10Policy1000EPdSC_PxSD_xS9_ddEEvT0_T1_T2_T3_T5_T6__param_0,
	.param .u64 .ptr .align 1 _ZN3cub18CUB_300001_SM_10006detail6reduce27DeviceSegmentedReduceKernelINS2_10policy_hubIdxN4cuda3std3__44plusIvEEE10Policy1000EPdSC_PxSD_xS9_ddEEvT0_T1_T2_T3_T5_T6__param_1,
	.param .u64 .ptr .align 1 _ZN3cub18CUB_300001_SM_10006detail6reduce27DeviceSegmentedReduceKernelINS2_10policy_hubIdxN4cuda3std3__44plusIvEEE10Policy1000EPdSC_PxSD_xS9_ddEEvT0_T1_T2_T3_T5_T6__param_2,
	.param .u64 .ptr .align 1 _ZN3cub18CUB_300001_SM_10006detail6reduce27DeviceSegmentedReduceKernelINS2_10policy_hubIdxN4cuda3std3__44plusIvEEE10Policy1000EPdSC_PxSD_xS9_ddEEvT0_T1_T2_T3_T5_T6__param_3,
	.param .align 1 .b8 _ZN3cub18CUB_300001_SM_10006detail6reduce27DeviceSegmentedReduceKernelINS2_10policy_hubIdxN4cuda3std3__44plusIvEEE10Policy1000EPdSC_PxSD_xS9_ddEEvT0_T1_T2_T3_T5_T6__param_4[1],
	.param .f64 _ZN3cub18CUB_300001_SM_10006detail6reduce27DeviceSegmentedReduceKernelINS2_10policy_hubIdxN4cuda3std3__44plusIvEEE10Policy1000EPdSC_PxSD_xS9_ddEEvT0_T1_T2_T3_T5_T6__param_5
)
.maxntid 512
{
	.reg .pred 	%p<42>;
	.reg .b16 	%rs<4>;
	.reg .b32 	%r<131>;
	.reg .b64 	%rd<118>;
	.reg .b64 	%fd<220>;
	// demoted variable
	.shared .align 8 .b8 _ZZN3cub18CUB_300001_SM_10006detail6reduce27DeviceSegmentedReduceKernelINS2_10policy_hubIdxN4cuda3std3__44plusIvEEE10Policy1000EPdSC_PxSD_xS9_ddEEvT0_T1_T2_T3_T5_T6_E12temp_storage[152];
	ld.param.u64 	%rd15, [_ZN3cub18CUB_300001_SM_10006detail6reduce27DeviceSegmentedReduceKernelINS2_10policy_hubIdxN4cuda3std3__44plusIvEEE10Policy1000EPdSC_PxSD_xS9_ddEEvT0_T1_T2_T3_T5_T6__param_0];
	ld.param.u64 	%rd16, [_ZN3cub18CUB_300001_SM_10006detail6reduce27DeviceSegmentedReduceKernelINS2_10policy_hubIdxN4cuda3std3__44plusIvEEE10Policy1000EPdSC_PxSD_xS9_ddEEvT0_T1_T2_T3_T5_T6__param_1];
	ld.param.u64 	%rd17, [_ZN3cub18CUB_300001_SM_10006detail6reduce27DeviceSegmentedReduceKernelINS2_10policy_hubIdxN4cuda3std3__44plusIvEEE10Policy1000EPdSC_PxSD_xS9_ddEEvT0_T1_T2_T3_T5_T6__param_2];
	ld.param.u64 	%rd18, [_ZN3cub18CUB_300001_SM_10006detail6reduce27DeviceSegmentedReduceKernelINS2_10policy_hubIdxN4cuda3std3__44plusIvEEE10Policy1000EPdSC_PxSD_xS9_ddEEvT0_T1_T2_T3_T5_T6__param_3];
	cvta.to.global.u64 	%rd1, %rd16;
	cvta.to.global.u64 	%rd19, %rd18;
	cvta.to.global.u64 	%rd20, %rd17;
	mov.u32 	%r1, %ctaid.x;
	mul.wide.u32 	%rd21, %r1, 8;
	add.s64 	%rd22, %rd20, %rd21;
	ld.global.u64 	%rd116, [%rd22];
	add.s64 	%rd23, %rd19, %rd21;
	ld.global.u64 	%rd3, [%rd23];
	setp.ne.s64 	%p1, %rd3, %rd116;
	@%p1 bra 	$L__BB10_3;
	mov.u32 	%r119, %tid.x;
	setp.ne.s32 	%p41, %r119, 0;
	@%p41 bra 	$L__BB10_38;
	ld.param.f64 	%fd206, [_ZN3cub18CUB_300001_SM_10006detail6reduce27DeviceSegmentedReduceKernelINS2_10policy_hubIdxN4cuda3std3__44plusIvEEE10Policy1000EPdSC_PxSD_xS9_ddEEvT0_T1_T2_T3_T5_T6__param_5];
	add.s64 	%rd112, %rd1, %rd21;
	st.global.f64 	[%rd112], %fd206;
	bra.uni 	$L__BB10_38;
$L__BB10_3:
	sub.s64 	%rd4, %rd3, %rd116;
	setp.gt.s64 	%p2, %rd4, 3583;
	@%p2 bra 	$L__BB10_21;
	cvt.u32.u64 	%r2, %rd4;
	mov.u32 	%r3, %tid.x;
	setp.ge.s32 	%p13, %r3, %r2;
	mov.f64 	%fd212, 0d0000000000000000;
	mov.u32 	%r123, %r3;
	@%p13 bra 	$L__BB10_6;
	cvt.u64.u32 	%rd89, %r3;
	add.s64 	%rd90, %rd116, %rd89;
	shl.b64 	%rd91, %rd90, 3;
	add.s64 	%rd88, %rd15, %rd91;
	// begin inline asm
	ld.global.nc.u64 %rd87, [%rd88];
	// end inline asm
	mov.b64 	%fd212, %rd87;
	add.s32 	%r123, %r3, 512;
$L__BB10_6:
	setp.ge.s32 	%p14, %r123, %r2;
	@%p14 bra 	$L__BB10_12;
	cvt.u32.u64 	%r66, %rd3;
	not.b32 	%r67, %r123;
	add.s32 	%r68, %r67, %r66;
	cvt.u32.u64 	%r69, %rd116;
	sub.s32 	%r6, %r68, %r69;
	and.b32  	%r70, %r6, 1536;
	setp.eq.s32 	%p15, %r70, 1536;
	@%p15 bra 	$L__BB10_10;
	cvt.u64.u32 	%rd92, %r123;
	add.s64 	%rd93, %rd116, %rd92;
	shl.b64 	%rd94, %rd93, 3;
	add.s64 	%rd114, %rd15, %rd94;
	shr.u32 	%r71, %r6, 9;
	add.s32 	%r72, %r71, 1;
	and.b32  	%r73, %r72, 3;
	neg.s32 	%r121, %r73;
$L__BB10_9:
	.pragma "nounroll";
	// begin inline asm
	ld.global.nc.u64 %rd95, [%rd114];
	// end inline asm
	mov.b64 	%fd103, %rd95;
	add.f64 	%fd212, %fd212, %fd103;
	add.s32 	%r123, %r123, 512;
	add.s64 	%rd114, %rd114, 4096;
	add.s32 	%r121, %r121, 1;
	setp.ne.s32 	%p16, %r121, 0;
	@%p16 bra 	$L__BB10_9;
$L__BB10_10:
	setp.lt.u32 	%p17, %r6, 1536;
	@%p17 bra 	$L__BB10_12;
$L__BB10_11:
	cvt.s64.s32 	%rd105, %r123;
	add.s64 	%rd106, %rd116, %rd105;
	shl.b64 	%rd107, %rd106, 3;
	add.s64 	%rd98, %rd15, %rd107;
	// begin inline asm
	ld.global.nc.u64 %rd97, [%rd98];
	// end inline asm
	mov.b64 	%fd104, %rd97;
	add.f64 	%fd105, %fd212, %fd104;
	add.s64 	%rd100, %rd98, 4096;
	// begin inline asm
	ld.global.nc.u64 %rd99, [%rd100];
	// end inline asm
	mov.b64 	%fd106, %rd99;
	add.f64 	%fd107, %fd105, %fd106;
	add.s64 	%rd102, %rd98, 8192;
	// begin inline asm
	ld.global.nc.u64 %rd101, [%rd102];
	// end inline asm
	mov.b64 	%fd108, %rd101;
	add.f64 	%fd109, %fd107, %fd108;
	add.s64 	%rd104, %rd98, 12288;
	// begin inline asm
	ld.global.nc.u64 %rd103, [%rd104];
	// end inline asm
	mov.b64 	%fd110, %rd103;
	add.f64 	%fd212, %fd109, %fd110;
	add.s32 	%r123, %r123, 2048;
	setp.lt.s32 	%p18, %r123, %r2;
	@%p18 bra 	$L__BB10_11;
$L__BB10_12:
	setp.lt.s32 	%p19, %r2, 512;
	@%p19 bra 	$L__BB10_17;
	// begin inline asm
	mov.u32 %r98, %laneid;
	// end inline asm
	mov.b32 	%r99, 1;
	mov.b32 	%r112, 31;
	mov.b32 	%r113, -1;
	// begin inline asm
	{  .reg .u32 lo;  .reg .u32 hi;  .reg .pred p;  .reg .f64 r0;  mov.b64 %fd165, %fd212;  mov.b64 {lo, hi}, %fd212;  shfl.sync.down.b32 lo|p, lo, %r99, %r112, %r113;  shfl.sync.down.b32 hi|p, hi, %r99, %r112, %r113;  mov.b64 r0, {lo, hi};  @p add.f64 %fd165, %fd165, r0;}
	// end inline asm
	mov.b32 	%r102, 2;
	// begin inline asm
	{  .reg .u32 lo;  .reg .u32 hi;  .reg .pred p;  .reg .f64 r0;  mov.b64 %fd167, %fd165;  mov.b64 {lo, hi}, %fd165;  shfl.sync.down.b32 lo|p, lo, %r102, %r112, %r113;  shfl.sync.down.b32 hi|p, hi, %r102, %r112, %r113;  mov.b64 r0, {lo, hi};  @p add.f64 %fd167, %fd167, r0;}
	// end inline asm
	mov.b32 	%r105, 4;
	// begin inline asm
	{  .reg .u32 lo;  .reg .u32 hi;  .reg .pred p;  .reg .f64 r0;  mov.b64 %fd169, %fd167;  mov.b64 {lo, hi}, %fd167;  shfl.sync.down.b32 lo|p, lo, %r105, %r112, %r113;  shfl.sync.down.b32 hi|p, hi, %r105, %r112, %r113;  mov.b64 r0, {lo, hi};  @p add.f64 %fd169, %fd169, r0;}
	// end inline asm
	mov.b32 	%r108, 8;
	// begin inline asm
	{  .reg .u32 lo;  .reg .u32 hi;  .reg .pred p;  .reg .f64 r0;  mov.b64 %fd171, %fd169;  mov.b64 {lo, hi}, %fd169;  shfl.sync.down.b32 lo|p, lo, %r108, %r112, %r113;  shfl.sync.down.b32 hi|p, hi, %r108, %r112, %r113;  mov.b64 r0, {lo, hi};  @p add.f64 %fd171, %fd171, r0;}
	// end inline asm
	mov.b32 	%r111, 16;
	// begin inline asm
	{  .reg .u32 lo;  .reg .u32 hi;  .reg .pred p;  .reg .f64 r0;  mov.b64 %fd219, %fd171;  mov.b64 {lo, hi}, %fd171;  shfl.sync.down.b32 lo|p, lo, %r111, %r112, %r113;  shfl.sync.down.b32 hi|p, hi, %r111, %r112, %r113;  mov.b64 r0, {lo, hi};  @p add.f64 %fd219, %fd219, r0;}
	// end inline asm
	setp.ne.s32 	%p38, %r98, 0;
	@%p38 bra 	$L__BB10_15;
	shr.u32 	%r114, %r3, 2;
	and.b32  	%r115, %r114, 248;
	mov.u32 	%r116, _ZZN3cub18CUB_300001_SM_10006detail6reduce27DeviceSegmentedReduceKernelINS2_10policy_hubIdxN4cuda3std3__44plusIvEEE10Policy1000EPdSC_PxSD_xS9_ddEEvT0_T1_T2_T3_T5_T6_E12temp_storage;
	add.s32 	%r117, %r116, %r115;
	st.shared.f64 	[%r117+16], %fd219;
$L__BB10_15:
	bar.sync 	0;
	setp.ne.s32 	%p39, %r3, 0;
	@%p39 bra 	$L__BB10_36;
	ld.shared.f64 	%fd175, [_ZZN3cub18CUB_300001_SM_10006detail6reduce27DeviceSegmentedReduceKernelINS2_10policy_hubIdxN4cuda3std3__44plusIvEEE10Policy1000EPdSC_PxSD_xS9_ddEEvT0_T1_T2_T3_T5_T6_E12temp_storage+24];
	add.f64 	%fd176, %fd219, %fd175;
	ld.shared.f64 	%fd177, [_ZZN3cub18CUB_300001_SM_10006detail6reduce27DeviceSegmentedReduceKernelINS2_10policy_hubIdxN4cuda3std3__44plusIvEEE10Policy1000EPdSC_PxSD_xS9_ddEEvT0_T1_T2_T3_T5_T6_E12temp_storage+32];
	add.f64 	%fd178, %fd176, %fd177;
	ld.shared.f64 	%fd179, [_ZZN3cub18CUB_300001_SM_10006detail6reduce27DeviceSegmentedReduceKernelINS2_10policy_hubIdxN4cuda3std3__44plusIvEEE10Policy1000EPdSC_PxSD_xS9_ddEEvT0_T1_T2_T3_T5_T6_E12temp_storage+40];
	add.f64 	%fd180, %fd178, %fd179;
	ld.shared.f64 	%fd181, [_ZZN3cub18CUB_300001_SM_10006detail6reduce27DeviceSegmentedReduceKernelINS2_10policy_hubIdxN4cuda3std3__44plusIvEEE10Policy1000EPdSC_PxSD_xS9_ddEEvT0_T1_T2_T3_T5_T6_E12temp_storage+48];
	add.f64 	%fd182, %fd180, %fd181;
	ld.shared.f64 	%fd183, [_ZZN3cub18CUB_300001_SM_10006detail6reduce27DeviceSegmentedReduceKernelINS2_10policy_hubIdxN4cuda3std3__44plusIvEEE10Policy1000EPdSC_PxSD_xS9_ddEEvT0_T1_T2_T3_T5_T6_E12temp_storage+56];
	add.f64 	%fd184, %fd182, %fd183;
	ld.shared.f64 	%fd185, [_ZZN3cub18CUB_300001_SM_10006detail6reduce27DeviceSegmentedReduceKernelINS2_10policy_hubIdxN4cuda3std3__44plusIvEEE10Policy1000EPdSC_PxSD_xS9_ddEEvT0_T1_T2_T3_T5_T6_E12temp_storage+64];
	add.f64 	%fd186, %fd184, %fd185;
	ld.shared.f64 	%fd187, [_ZZN3cub18CUB_300001_SM_10006detail6reduce27DeviceSegmentedReduceKernelINS2_10policy_hubIdxN4cuda3std3__44plusIvEEE10Policy1000EPdSC_PxSD_xS9_ddEEvT0_T1_T2_T3_T5_T6_E12temp_storage+72];
	add.f64 	%fd188, %fd186, %fd187;
	ld.shared.f64 	%fd189, [_ZZN3cub18CUB_300001_SM_10006detail6reduce27DeviceSegmentedReduceKernelINS2_10policy_hubIdxN4cuda3std3__44plusIvEEE10Policy1000EPdSC_PxSD_xS9_ddEEvT0_T1_T2_T3_T5_T6_E12temp_storage+80];
	add.f64 	%fd190, %fd188, %fd189;
	ld.shared.f64 	%fd191, [_ZZN3cub18CUB_300001_SM_10006detail6reduce27DeviceSegmentedReduceKernelINS2_10policy_hubIdxN4cuda3std3__44plusIvEEE10Policy1000EPdSC_PxSD_xS9_ddEEvT0_T1_T2_T3_T5_T6_E12temp_storage+88];
	add.f64 	%fd192, %fd190, %fd191;
	ld.shared.f64 	%fd193, [_ZZN3cub18CUB_300001_SM_10006detail6reduce27DeviceSegmentedReduceKernelINS2_10policy_hubIdxN4cuda3std3__44plusIvEEE10Policy1000EPdSC_PxSD_xS9_ddEEvT0_T1_T2_T3_T5_T6_E12temp_storage+96];
	add.f64 	%fd194, %fd192, %fd193;
	ld.shared.f64 	%fd195, [_ZZN3cub18CUB_300001_SM_10006detail6reduce27DeviceSegmentedReduceKernelINS2_10policy_hubIdxN4cuda3std3__44plusIvEEE10Policy1000EPdSC_PxSD_xS9_ddEEvT0_T1_T2_T3_T5_T6_E12temp_storage+104];
	add.f64 	%fd196, %fd194, %fd195;
	ld.shared.f64 	%fd197, [_ZZN3cub18CUB_300001_SM_10006detail6reduce27DeviceSegmentedReduceKernelINS2_10policy_hubIdxN4cuda3std3__44plusIvEEE10Policy1000EPdSC_PxSD_xS9_ddEEvT0_T1_T2_T3_T5_T6_E12temp_storage+112];
	add.f64 	%fd198, %fd196, %fd197;
	ld.shared.f64 	%fd199, [_ZZN3cub18CUB_300001_SM_10006detail6reduce27DeviceSegmentedReduceKernelINS2_10policy_hubIdxN4cuda3std3__44plusIvEEE10Policy1000EPdSC_PxSD_xS9_ddEEvT0_T1_T2_T3_T5_T6_E12temp_storage+120];
	add.f64 	%fd200, %fd198, %fd199;
	ld.shared.f64 	%fd201, [_ZZN3cub18CUB_300001_SM_10006detail6reduce27DeviceSegmentedReduceKernelINS2_10policy_hubIdxN4cuda3std3__44plusIvEEE10Policy1000EPdSC_PxSD_xS9_ddEEvT0_T1_T2_T3_T5_T6_E12temp_storage+128];
	add.f64 	%fd202, %fd200, %fd201;
	ld.shared.f64 	%fd203, [_ZZN3cub18CUB_300001_SM_10006detail6reduce27DeviceSegmentedReduceKernelINS2_10policy_hubIdxN4cuda3std3__44plusIvEEE10Policy1000EPdSC_PxSD_xS9_ddEEvT0_T1_T2_T3_T5_T6_E12temp_storage+136];
	add.f64 	%fd219, %fd202, %fd203;
	bra.uni 	$L__BB10_36;
$L__BB10_17:
	// begin inline asm
	mov.u32 %r74, %laneid;
	// end inline asm
	and.b32  	%r90, %r3, 992;
	add.s32 	%r91, %r90, 32;
	setp.gt.s32 	%p20, %r91, %r2;
	not.b32 	%r92, %r90;
	add.s32 	%r93, %r2, %r92;
	selp.b32 	%r88, %r93, 31, %p20;
	mov.b32 	%r75, 1;
	mov.b32 	%r89, -1;
	// begin inline asm
	{  .reg .u32 lo;  .reg .u32 hi;  .reg .pred p;  .reg .f64 r0;  mov.b64 %fd111, %fd212;  mov.b64 {lo, hi}, %fd212;  shfl.sync.down.b32 lo|p, lo, %r75, %r88, %r89;  shfl.sync.down.b32 hi|p, hi, %r75, %r88, %r89;  mov.b64 r0, {lo, hi};  @p add.f64 %fd111, %fd111, r0;}
	// end inline asm
	mov.b32 	%r78, 2;
	// begin inline asm
	{  .reg .u32 lo;  .reg .u32 hi;  .reg .pred p;  .reg .f64 r0;  mov.b64 %fd113, %fd111;  mov.b64 {lo, hi}, %fd111;  shfl.sync.down.b32 lo|p, lo, %r78, %r88, %r89;  shfl.sync.down.b32 hi|p, hi, %r78, %r88, %r89;  mov.b64 r0, {lo, hi};  @p add.f64 %fd113, %fd113, r0;}
	// end inline asm
	mov.b32 	%r81, 4;
	// begin inline asm
	{  .reg .u32 lo;  .reg .u32 hi;  .reg .pred p;  .reg .f64 r0;  mov.b64 %fd115, %fd113;  mov.b64 {lo, hi}, %fd113;  shfl.sync.down.b32 lo|p, lo, %r81, %r88, %r89;  shfl.sync.down.b32 hi|p, hi, %r81, %r88, %r89;  mov.b64 r0, {lo, hi};  @p add.f64 %fd115, %fd115, r0;}
	// end inline asm
	mov.b32 	%r84, 8;
	// begin inline asm
	{  .reg .u32 lo;  .reg .u32 hi;  .reg .pred p;  .reg .f64 r0;  mov.b64 %fd117, %fd115;  mov.b64 {lo, hi}, %fd115;  shfl.sync.down.b32 lo|p, lo, %r84, %r88, %r89;  shfl.sync.down.b32 hi|p, hi, %r84, %r88, %r89;  mov.b64 r0, {lo, hi};  @p add.f64 %fd117, %fd117, r0;}
	// end inline asm
	mov.b32 	%r87, 16;
	// begin inline asm
	{  .reg .u32 lo;  .reg .u32 hi;  .reg .pred p;  .reg .f64 r0;  mov.b64 %fd219, %fd117;  mov.b64 {lo, hi}, %fd117;  shfl.sync.down.b32 lo|p, lo, %r87, %r88, %r89;  shfl.sync.down.b32 hi|p, hi, %r87, %r88, %r89;  mov.b64 r0, {lo, hi};  @p add.f64 %fd219, %fd219, r0;}
	// end inline asm
	setp.ne.s32 	%p21, %r74, 0;
	@%p21 bra 	$L__BB10_19;
	shr.u32 	%r94, %r3, 2;
	and.b32  	%r95, %r94, 248;
	mov.u32 	%r96, _ZZN3cub18CUB_300001_SM_10006detail6reduce27DeviceSegmentedReduceKernelINS2_10policy_hubIdxN4cuda3std3__44plusIvEEE10Policy1000EPdSC_PxSD_xS9_ddEEvT0_T1_T2_T3_T5_T6_E12temp_storage;
	add.s32 	%r97, %r96, %r95;
	st.shared.f64 	[%r97+16], %fd219;
$L__BB10_19:
	bar.sync 	0;
	setp.ne.s32 	%p22, %r3, 0;
	@%p22 bra 	$L__BB10_36;
	setp.gt.s32 	%p23, %r2, 32;
	ld.shared.f64 	%fd121, [_ZZN3cub18CUB_300001_SM_10006detail6reduce27DeviceSegmentedReduceKernelINS2_10policy_hubIdxN4cuda3std3__44plusIvEEE10Policy1000EPdSC_PxSD_xS9_ddEEvT0_T1_T2_T3_T5_T6_E12temp_storage+24];
	add.f64 	%fd122, %fd219, %fd121;
	selp.f64 	%fd123, %fd122, %fd219, %p23;
	setp.gt.s32 	%p24, %r2, 64;
	ld.shared.f64 	%fd124, [_ZZN3cub18CUB_300001_SM_10006detail6reduce27DeviceSegmentedReduceKernelINS2_10policy_hubIdxN4cuda3std3__44plusIvEEE10Policy1000EPdSC_PxSD_xS9_ddEEvT0_T1_T2_T3_T5_T6_E12temp_storage+32];
	add.f64 	%fd125, %fd124, %fd123;
	selp.f64 	%fd126, %fd125, %fd123, %p24;
	setp.gt.s32 	%p25, %r2, 96;
	ld.shared.f64 	%fd127, [_ZZN3cub18CUB_300001_SM_10006detail6reduce27DeviceSegmentedReduceKernelINS2_10policy_hubIdxN4cuda3std3__44plusIvEEE10Policy1000EPdSC_PxSD_xS9_ddEEvT0_T1_T2_T3_T5_T6_E12temp_storage+40];
	add.f64 	%fd128, %fd127, %fd126;
	selp.f64 	%fd129, %fd128, %fd126, %p25;
	setp.gt.s32 	%p26, %r2, 128;
	ld.shared.f64 	%fd130, [_ZZN3cub18CUB_300001_SM_10006detail6reduce27DeviceSegmentedReduceKernelINS2_10policy_hubIdxN4cuda3std3__44plusIvEEE10Policy1000EPdSC_PxSD_xS9_ddEEvT0_T1_T2_T3_T5_T6_E12temp_storage+48];
	add.f64 	%fd131, %fd130, %fd129;
	selp.f64 	%fd132, %fd131, %fd129, %p26;
	setp.gt.s32 	%p27, %r2, 160;
	ld.shared.f64 	%fd133, [_ZZN3cub18CUB_300001_SM_10006detail6reduce27DeviceSegmentedReduceKernelINS2_10policy_hubIdxN4cuda3std3__44plusIvEEE10Policy1000EPdSC_PxSD_xS9_ddEEvT0_T1_T2_T3_T5_T6_E12temp_storage+56];
	add.f64 	%fd134, %fd133, %fd132;
	selp.f64 	%fd135, %fd134, %fd132, %p27;
	setp.gt.s32 	%p28, %r2, 192;
	ld.shared.f64 	%fd136, [_ZZN3cub18CUB_300001_SM_10006detail6reduce27DeviceSegmentedReduceKernelINS2_10policy_hubIdxN4cuda3std3__44plusIvEEE10Policy1000EPdSC_PxSD_xS9_ddEEvT0_T1_T2_T3_T5_T6_E12temp_storage+64];
	add.f64 	%fd137, %fd136, %fd135;
	selp.f64 	%fd138, %fd137, %fd135, %p28;
	setp.gt.s32 	%p29, %r2, 224;
	ld.shared.f64 	%fd139, [_ZZN3cub18CUB_300001_SM_10006detail6reduce27DeviceSegmentedReduceKernelINS2_10policy_hubIdxN4cuda3std3__44plusIvEEE10Policy1000EPdSC_PxSD_xS9_ddEEvT0_T1_T2_T3_T5_T6_E12temp_storage+72];
	add.f64 	%fd140, %fd139, %fd138;
	selp.f64 	%fd141, %fd140, %fd138, %p29;
	setp.gt.s32 	%p30, %r2, 256;
	ld.shared.f64 	%fd142, [_ZZN3cub18CUB_300001_SM_10006detail6reduce27DeviceSegmentedReduceKernelINS2_10policy_hubIdxN4cuda3std3__44plusIvEEE10Policy1000EPdSC_PxSD_xS9_ddEEvT0_T1_T2_T3_T5_T6_E12temp_storage+80];
	add.f64 	%fd143, %fd142, %fd141;
	selp.f64 	%fd144, %fd143, %fd141, %p30;
	setp.gt.s32 	%p31, %r2, 288;
	ld.shared.f64 	%fd145, [_ZZN3cub18CUB_300001_SM_10006detail6reduce27DeviceSegmentedReduceKernelINS2_10policy_hubIdxN4cuda3std3__44plusIvEEE10Policy1000EPdSC_PxSD_xS9_ddEEvT0_T1_T2_T3_T5_T6_E12temp_storage+88];
	add.f64 	%fd146, %fd145, %fd144;
	selp.f64 	%fd147, %fd146, %fd144, %p31;
	setp.gt.s32 	%p32, %r2, 320;
	ld.shared.f64 	%fd148, [_ZZN3cub18CUB_300001_SM_10006detail6reduce27DeviceSegmentedReduceKernelINS2_10policy_hubIdxN4cuda3std3__44plusIvEEE10Policy1000EPdSC_PxSD_xS9_ddEEvT0_T1_T2_T3_T5_T6_E12temp_storage+96];
	add.f64 	%fd149, %fd148, %fd147;
	selp.f64 	%fd150, %fd149, %fd147, %p32;
	setp.gt.s32 	%p33, %r2, 352;
	ld.shared.f64 	%fd151, [_ZZN3cub18CUB_300001_SM_10006detail6reduce27DeviceSegmentedReduceKernelINS2_10policy_hubIdxN4cuda3std3__44plusIvEEE10Policy1000EPdSC_PxSD_xS9_ddEEvT0_T1_T2_T3_T5_T6_E12temp_storage+104];
	add.f64 	%fd152, %fd151, %fd150;
	selp.f64 	%fd153, %fd152, %fd150, %p33;
	setp.gt.s32 	%p34, %r2, 384;
	ld.shared.f64 	%fd154, [_ZZN3cub18CUB_300001_SM_10006detail6reduce27DeviceSegmentedReduceKernelINS2_10policy_hubIdxN4cuda3std3__44plusIvEEE10Policy1000EPdSC_PxSD_xS9_ddEEvT0_T1_T2_T3_T5_T6_E12temp_storage+112];
	add.f64 	%fd155, %fd154, %fd153;
	selp.f64 	%fd156, %fd155, %fd153, %p34;
	setp.gt.s32 	%p35, %r2, 416;
	ld.shared.f64 	%fd157, [_ZZN3cub18CUB_300001_SM_10006detail6reduce27DeviceSegmentedReduceKernelINS2_10policy_hubIdxN4cuda3std3__44plusIvEEE10Policy1000EPdSC_PxSD_xS9_ddEEvT0_T1_T2_T3_T5_T6_E12temp_storage+120];
	add.f64 	%fd158, %fd157, %fd156;
	selp.f64 	%fd159, %fd158, %fd156, %p35;
	setp.gt.s32 	%p36, %r2, 448;
	ld.shared.f64 	%fd160, [_ZZN3cub18CUB_300001_SM_10006detail6reduce27DeviceSegmentedReduceKernelINS2_10policy_hubIdxN4cuda3std3__44plusIvEEE10Policy1000EPdSC_PxSD_xS9_ddEEvT0_T1_T2_T3_T5_T6_E12temp_storage+128];
	add.f64 	%fd161, %fd160, %fd159;
	selp.f64 	%fd162, %fd161, %fd159, %p36;
	setp.gt.s32 	%p37, %r2, 480;
	ld.shared.f64 	%fd163, [_ZZN3cub18CUB_300001_SM_10006detail6reduce27DeviceSegmentedReduceKernelINS2_10policy_hubIdxN4cuda3std3__44plusIvEEE10Policy1000EPdSC_PxSD_xS9_ddEEvT0_T1_T2_T3_T5_T6_E12temp_storage+136];
	add.f64 	%fd164, %fd163, %fd162;
	selp.f64 	%fd219, %fd164, %fd162, %p37;
	bra.uni 	$L__BB10_36;
$L__BB10_21:
	mov.u32 	%r15, %tid.x;
	cvt.u64.u32 	%rd38, %r15;
	add.s64 	%rd39, %rd116, %rd38;
	shl.b64 	%rd40, %rd39, 3;
	add.s64 	%rd25, %rd40, %rd15;
	// begin inline asm
	ld.global.nc.u64 %rd24, [%rd25];
	// end inline asm
	mov.b64 	%fd28, %rd24;
	add.s64 	%rd27, %rd25, 4096;
	// begin inline asm
	ld.global.nc.u64 %rd26, [%rd27];
	// end inline asm
	mov.b64 	%fd29, %rd26;
	add.s64 	%rd29, %rd25, 8192;
	// begin inline asm
	ld.global.nc.u64 %rd28, [%rd29];
	// end inline asm
	mov.b64 	%fd30, %rd28;
	add.s64 	%rd31, %rd25, 12288;
	// begin inline asm
	ld.global.nc.u64 %rd30, [%rd31];
	// end inline asm
	mov.b64 	%fd31, %rd30;
	add.s64 	%rd33, %rd25, 16384;
	// begin inline asm
	ld.global.nc.u64 %rd32, [%rd33];
	// end inline asm
	mov.b64 	%fd32, %rd32;
	add.s64 	%rd35, %rd25, 20480;
	// begin inline asm
	ld.global.nc.u64 %rd34, [%rd35];
	// end inline asm
	mov.b64 	%fd33, %rd34;
	add.s64 	%rd37, %rd25, 24576;
	// begin inline asm
	ld.global.nc.u64 %rd36, [%rd37];
	// end inline asm
	mov.b64 	%fd34, %rd36;
	add.f64 	%fd35, %fd28, %fd29;
	add.f64 	%fd36, %fd35, %fd30;
	add.f64 	%fd37, %fd36, %fd31;
	add.f64 	%fd38, %fd37, %fd32;
	add.f64 	%fd39, %fd38, %fd33;
	add.f64 	%fd218, %fd39, %fd34;
	add.s64 	%rd115, %rd25, 28672;
	cvt.u32.u64 	%r33, %rd3;
	cvt.u32.u64 	%r34, %rd116;
	add.s32 	%r35, %r15, %r34;
	sub.s32 	%r36, %r33, %r35;
	add.s32 	%r16, %r36, -3585;
	mov.b32 	%r126, 0;
	mov.u32 	%r125, %r16;
$L__BB10_22:
	add.s64 	%rd11, %rd116, 3584;
	add.s64 	%rd41, %rd3, -3584;
	setp.gt.s64 	%p3, %rd11, %rd41;
	@%p3 bra 	$L__BB10_24;
	add.s64 	%rd57, %rd116, %rd38;
	shl.b64 	%rd58, %rd57, 3;
	add.s64 	%rd59, %rd15, %rd58;
	add.s64 	%rd43, %rd59, 28672;
	// begin inline asm
	ld.global.nc.u64 %rd42, [%rd43];
	// end inline asm
	mov.b64 	%fd40, %rd42;
	add.s64 	%rd45, %rd59, 32768;
	// begin inline asm
	ld.global.nc.u64 %rd44, [%rd45];
	// end inline asm
	mov.b64 	%fd41, %rd44;
	add.s64 	%rd47, %rd59, 36864;
	// begin inline asm
	ld.global.nc.u64 %rd46, [%rd47];
	// end inline asm
	mov.b64 	%fd42, %rd46;
	add.s64 	%rd49, %rd59, 40960;
	// begin inline asm
	ld.global.nc.u64 %rd48, [%rd49];
	// end inline asm
	mov.b64 	%fd43, %rd48;
	add.s64 	%rd51, %rd59, 45056;
	// begin inline asm
	ld.global.nc.u64 %rd50, [%rd51];
	// end inline asm
	mov.b64 	%fd44, %rd50;
	add.s64 	%rd53, %rd59, 49152;
	// begin inline asm
	ld.global.nc.u64 %rd52, [%rd53];
	// end inline asm
	mov.b64 	%fd45, %rd52;
	add.s64 	%rd55, %rd59, 53248;
	// begin inline asm
	ld.global.nc.u64 %rd54, [%rd55];
	// end inline asm
	mov.b64 	%fd46, %rd54;
	add.f64 	%fd47, %fd218, %fd40;
	add.f64 	%fd48, %fd47, %fd41;
	add.f64 	%fd49, %fd48, %fd42;
	add.f64 	%fd50, %fd49, %fd43;
	add.f64 	%fd51, %fd50, %fd44;
	add.f64 	%fd52, %fd51, %fd45;
	add.f64 	%fd218, %fd52, %fd46;
	sub.s64 	%rd60, %rd3, %rd11;
	setp.lt.s64 	%p4, %rd60, 3584;
	add.s32 	%r126, %r126, 1;
	add.s64 	%rd115, %rd115, 28672;
	add.s32 	%r125, %r125, -3584;
	mov.u64 	%rd116, %rd11;
	@%p4 bra 	$L__BB10_32;
	bra.uni 	$L__BB10_22;
$L__BB10_24:
	setp.le.s64 	%p5, %rd3, %rd11;
	@%p5 bra 	$L__BB10_32;
	cvt.u32.u64 	%r37, %rd11;
	sub.s32 	%r21, %r33, %r37;
	setp.ge.s32 	%p6, %r15, %r21;
	@%p6 bra 	$L__BB10_32;
	mad.lo.s32 	%r22, %r126, -3584, %r16;
	and.b32  	%r39, %r22, 1536;
	setp.eq.s32 	%p7, %r39, 1536;
	mov.u32 	%r129, %r15;
	@%p7 bra 	$L__BB10_29;
	cvt.u16.u32 	%rs1, %r125;
	shr.u16 	%rs2, %rs1, 9;
	add.s16 	%rs3, %rs2, 1;
	cvt.u32.u16 	%r40, %rs3;
	and.b32  	%r41, %r40, 3;
	neg.s32 	%r127, %r41;
	mov.u32 	%r129, %r15;
$L__BB10_28:
	.pragma "nounroll";
	// begin inline asm
	ld.global.nc.u64 %rd61, [%rd115];
	// end inline asm
	mov.b64 	%fd54, %rd61;
	add.f64 	%fd218, %fd218, %fd54;
	add.s32 	%r129, %r129, 512;
	add.s64 	%rd115, %rd115, 4096;
	add.s32 	%r127, %r127, 1;
	setp.ne.s32 	%p8, %r127, 0;
	@%p8 bra 	$L__BB10_28;
$L__BB10_29:
	setp.lt.u32 	%p9, %r22, 1536;
	@%p9 bra 	$L__BB10_32;
	add.s32 	%r130, %r129, 1024;
$L__BB10_31:
	add.s32 	%r42, %r130, -1024;
	cvt.u64.u32 	%rd71, %r42;
	add.s64 	%rd72, %rd116, %rd71;
	shl.b64 	%rd73, %rd72, 3;
	add.s64 	%rd74, %rd15, %rd73;
	add.s64 	%rd64, %rd74, 28672;
	// begin inline asm
	ld.global.nc.u64 %rd63, [%rd64];
	// end inline asm
	mov.b64 	%fd55, %rd63;
	add.f64 	%fd56, %fd218, %fd55;
	add.s32 	%r43, %r130, -512;
	cvt.u64.u32 	%rd75, %r43;
	add.s64 	%rd76, %rd116, %rd75;
	shl.b64 	%rd77, %rd76, 3;
	add.s64 	%rd78, %rd15, %rd77;
	add.s64 	%rd66, %rd78, 28672;
	// begin inline asm
	ld.global.nc.u64 %rd65, [%rd66];
	// end inline asm
	mov.b64 	%fd57, %rd65;
	add.f64 	%fd58, %fd56, %fd57;
	add.s32 	%r44, %r130, 512;
	cvt.u64.u32 	%rd79, %r130;
	add.s64 	%rd80, %rd116, %rd79;
	shl.b64 	%rd81, %rd80, 3;
	add.s64 	%rd82, %rd15, %rd81;
	add.s64 	%rd68, %rd82, 28672;
	// begin inline asm
	ld.global.nc.u64 %rd67, [%rd68];
	// end inline asm
	mov.b64 	%fd59, %rd67;
	add.f64 	%fd60, %fd58, %fd59;
	cvt.u64.u32 	%rd83, %r44;
	add.s64 	%rd84, %rd116, %rd83;
	shl.b64 	%rd85, %rd84, 3;
	add.s64 	%rd86, %rd15, %rd85;
	add.s64 	%rd70, %rd86, 28672;
	// begin inline asm
	ld.global.nc.u64 %rd69, [%rd70];
	// end inline asm
	mov.b64 	%fd61, %rd69;
	add.f64 	%fd218, %fd60, %fd61;
	add.s32 	%r31, %r130, 2048;
	add.s32 	%r45, %r130, 1024;
	setp.lt.s32 	%p10, %r45, %r21;
	mov.u32 	%r130, %r31;
	@%p10 bra 	$L__BB10_31;
$L__BB10_32:
	// begin inline asm
	mov.u32 %r46, %laneid;
	// end inline asm
	mov.b32 	%r47, 1;
	mov.b32 	%r60, 31;
	mov.b32 	%r61, -1;
	// begin inline asm
	{  .reg .u32 lo;  .reg .u32 hi;  .reg .pred p;  .reg .f64 r0;  mov.b64 %fd62, %fd218;  mov.b64 {lo, hi}, %fd218;  shfl.sync.down.b32 lo|p, lo, %r47, %r60, %r61;  shfl.sync.down.b32 hi|p, hi, %r47, %r60, %r61;  mov.b64 r0, {lo, hi};  @p add.f64 %fd62, %fd62, r0;}
	// end inline asm
	mov.b32 	%r50, 2;
	// begin inline asm
	{  .reg .u32 lo;  .reg .u32 hi;  .reg .pred p;  .reg .f64 r0;  mov.b64 %fd64, %fd62;  mov.b64 {lo, hi}, %fd62;  shfl.sync.down.b32 lo|p, lo, %r50, %r60, %r61;  shfl.sync.down.b32 hi|p, hi, %r50, %r60, %r61;  mov.b64 r0, {lo, hi};  @p add.f64 %fd64, %fd64, r0;}
	// end inline asm
	mov.b32 	%r53, 4;
	// begin inline asm
	{  .reg .u32 lo;  .reg .u32 hi;  .reg .pred p;  .reg .f64 r0;  mov.b64 %fd66, %fd64;  mov.b64 {lo, hi}, %fd64;  shfl.sync.down.b32 lo|p, lo, %r53, %r60, %r61;  shfl.sync.down.b32 hi|p, hi, %r53, %r60, %r61;  mov.b64 r0, {lo, hi};  @p add.f64 %fd66, %fd66, r0;}
	// end inline asm
	mov.b32 	%r56, 8;
	// begin inline asm
	{  .reg .u32 lo;  .reg .u32 hi;  .reg .pred p;  .reg .f64 r0;  mov.b64 %fd68, %fd66;  mov.b64 {lo, hi}, %fd66;  shfl.sync.down.b32 lo|p, lo, %r56, %r60, %r61;  shfl.sync.down.b32 hi|p, hi, %r56, %r60, %r61;  mov.b64 r0, {lo, hi};  @p add.f64 %fd68, %fd68, r0;}
	// end inline asm
	mov.b32 	%r59, 16;
	// begin inline asm
	{  .reg .u32 lo;  .reg .u32 hi;  .reg .pred p;  .reg .f64 r0;  mov.b64 %fd219, %fd68;  mov.b64 {lo, hi}, %fd68;  shfl.sync.down.b32 lo|p, lo, %r59, %r60, %r61;  shfl.sync.down.b32 hi|p, hi, %r59, %r60, %r61;  mov.b64 r0, {lo, hi};  @p add.f64 %fd219, %fd219, r0;}
	// end inline asm
	setp.ne.s32 	%p11, %r46, 0;
	@%p11 bra 	$L__BB10_34;
	shr.u32 	%r62, %r15, 2;
	and.b32  	%r63, %r62, 248;
	mov.u32 	%r64, _ZZN3cub18CUB_300001_SM_10006detail6reduce27DeviceSegmentedReduceKernelINS2_10policy_hubIdxN4cuda3std3__44plusIvEEE10Policy1000EPdSC_PxSD_xS9_ddEEvT0_T1_T2_T3_T5_T6_E12temp_storage;
	add.s32 	%r65, %r64, %r63;
	st.shared.f64 	[%r65+16], %fd219;
$L__BB10_34:
	bar.sync 	0;
	setp.ne.s32 	%p12, %r15, 0;
	@%p12 bra 	$L__BB10_36;
	ld.shared.f64 	%fd72, [_ZZN3cub18CUB_300001_SM_10006detail6reduce27DeviceSegmentedReduceKernelINS2_10policy_hubIdxN4cuda3std3__44plusIvEEE10Policy1000EPdSC_PxSD_xS9_ddEEvT0_T1_T2_T3_T5_T6_E12temp_storage+24];
	add.f64 	%fd73, %fd219, %fd72;
	ld.shared.f64 	%fd74, [_ZZN3cub18CUB_300001_SM_10006detail6reduce27DeviceSegmentedReduceKernelINS2_10policy_hubIdxN4cuda3std3__44plusIvEEE10Policy1000EPdSC_PxSD_xS9_ddEEvT0_T1_T2_T3_T5_T6_E12temp_storage+32];
	add.f64 	%fd75, %fd73, %fd74;
	ld.shared.f64 	%fd76, [_ZZN3cub18CUB_300001_SM_10006detail6reduce27DeviceSegmentedReduceKernelINS2_10policy_hubIdxN4cuda3std3__44plusIvEEE10Policy1000EPdSC_PxSD_xS9_ddEEvT0_T1_T2_T3_T5_T6_E12temp_storage+40];
	add.f64 	%fd77, %fd75, %fd76;
	ld.shared.f64 	%fd78, [_ZZN3cub18CUB_300001_SM_10006detail6reduce27DeviceSegmentedReduceKernelINS2_10policy_hubIdxN4cuda3std3__44plusIvEEE10Policy1000EPdSC_PxSD_xS9_ddEEvT0_T1_T2_T3_T5_T6_E12temp_storage+48];
	add.f64 	%fd79, %fd77, %fd78;
	ld.shared.f64 	%fd80, [_ZZN3cub18CUB_300001_SM_10006detail6reduce27DeviceSegmentedReduceKernelINS2_10policy_hubIdxN4cuda3std3__44plusIvEEE10Policy1000EPdSC_PxSD_xS9_ddEEvT0_T1_T2_T3_T5_T6_E12temp_storage+56];
	add.f64 	%fd81, %fd79, %fd80;
	ld.shared.f64 	%fd82, [_ZZN3cub18CUB_300001_SM_10006detail6reduce27DeviceSegmentedReduceKernelINS2_10policy_hubIdxN4cuda3std3__44plusIvEEE10Policy1000EPdSC_PxSD_xS9_ddEEvT0_T1_T2_T3_T5_T6_E12temp_storage+64];
	add.f64 	%fd83, %fd81, %fd82;
	ld.shared.f64 	%fd84, [_ZZN3cub18CUB_300001_SM_10006detail6reduce27DeviceSegmentedReduceKernelINS2_10policy_hubIdxN4cuda3std3__44plusIvEEE10Policy1000EPdSC_PxSD_xS9_ddEEvT0_T1_T2_T3_T5_T6_E12temp_storage+72];
	add.f64 	%fd85, %fd83, %fd84;
	ld.shared.f64 	%fd86, [_ZZN3cub18CUB_300001_SM_10006detail6reduce27DeviceSegmentedReduceKernelINS2_10policy_hubIdxN4cuda3std3__44plusIvEEE10Policy1000EPdSC_PxSD_xS9_ddEEvT0_T1_T2_T3_T5_T6_E12temp_storage+80];
	add.f64 	%fd87, %fd85, %fd86;
	ld.shared.f64 	%fd88, [_ZZN3cub18CUB_300001_SM_10006detail6reduce27DeviceSegmentedReduceKernelINS2_10policy_hubIdxN4cuda3std3__44plusIvEEE10Policy1000EPdSC_PxSD_xS9_ddEEvT0_T1_T2_T3_T5_T6_E12temp_storage+88];
	add.f64 	%fd89, %fd87, %fd88;
	ld.shared.f64 	%fd90, [_ZZN3cub18CUB_300001_SM_10006detail6reduce27DeviceSegmentedReduceKernelINS2_10policy_hubIdxN4cuda3std3__44plusIvEEE10Policy1000EPdSC_PxSD_xS9_ddEEvT0_T1_T2_T3_T5_T6_E12temp_storage+96];
	add.f64 	%fd91, %fd89, %fd90;
	ld.shared.f64 	%fd92, [_ZZN3cub18CUB_300001_SM_10006detail6reduce27DeviceSegmentedReduceKernelINS2_10policy_hubIdxN4cuda3std3__44plusIvEEE10Policy1000EPdSC_PxSD_xS9_ddEEvT0_T1_T2_T3_T5_T6_E12temp_storage+104];
	add.f64 	%fd93, %fd91, %fd92;
	ld.shared.f64 	%fd94, [_ZZN3cub18CUB_300001_SM_10006detail6reduce27DeviceSegmentedReduceKernelINS2_10policy_hubIdxN4cuda3std3__44plusIvEEE10Policy1000EPdSC_PxSD_xS9_ddEEvT0_T1_T2_T3_T5_T6_E12temp_storage+112];
	add.f64 	%fd95, %fd93, %fd94;
	ld.shared.f64 	%fd96, [_ZZN3cub18CUB_300001_SM_10006detail6reduce27DeviceSegmentedReduceKernelINS2_10policy_hubIdxN4cuda3std3__44plusIvEEE10Policy1000EPdSC_PxSD_xS9_ddEEvT0_T1_T2_T3_T5_T6_E12temp_storage+120];
	add.f64 	%fd97, %fd95, %fd96;
	ld.shared.f64 	%fd98, [_ZZN3cub18CUB_300001_SM_10006detail6reduce27DeviceSegmentedReduceKernelINS2_10policy_hubIdxN4cuda3std3__44plusIvEEE10Policy1000EPdSC_PxSD_xS9_ddEEvT0_T1_T2_T3_T5_T6_E12temp_storage+128];
	add.f64 	%fd99, %fd97, %fd98;
	ld.shared.f64 	%fd100, [_ZZN3cub18CUB_300001_SM_10006detail6reduce27DeviceSegmentedReduceKernelINS2_10policy_hubIdxN4cuda3std3__44plusIvEEE10Policy1000EPdSC_PxSD_xS9_ddEEvT0_T1_T2_T3_T5_T6_E12temp_storage+136];
	add.f64 	%fd219, %fd99, %fd100;
$L__BB10_36:
	mov.u32 	%r118, %tid.x;
	setp.ne.s32 	%p40, %r118, 0;
	@%p40 bra 	$L__BB10_38;
	ld.param.f64 	%fd205, [_ZN3cub18CUB_300001_SM_10006detail6reduce27DeviceSegmentedReduceKernelINS2_10policy_hubIdxN4cuda3std3__44plusIvEEE10Policy1000EPdSC_PxSD_xS9_ddEEvT0_T1_T2_T3_T5_T6__param_5];
	ld.param.u64 	%rd113, [_ZN3cub18CUB_300001_SM_10006detail6reduce27DeviceSegmentedReduceKernelINS2_10policy_hubIdxN4cuda3std3__44plusIvEEE10Policy1000EPdSC_PxSD_xS9_ddEEvT0_T1_T2_T3_T5_T6__param_1];
	cvta.to.global.u64 	%rd108, %rd113;
	add.s64 	%rd110, %rd108, %rd21;
	add.f64 	%fd204, %fd205, %fd219;
	st.global.f64 	[%rd110], %fd204;
$L__BB10_38:
	ret;

}
.func  (.param .align 16 .b8 func_retval0[16]) __internal_trig_reduction_slowpathd(
	.param .b64 __internal_trig_reduction_slowpathd_param_0
)
{
	.local .align 8 .b8 	__local_depot11[40];
	.reg .b64 	%SP;
	.reg .b64 	%SPL;
	.reg .pred 	%p<10>;
	.reg .b32 	%r<47>;
	.reg .b64 	%rd<74>;
	.reg .b64 	%fd<5>;

	mov.u64 	%SPL, __local_depot11;
	ld.param.f64 	%fd4, [__internal_trig_reduction_slowpathd_param_0];
	add.u64 	%rd1, %SPL, 0;
	{
	.reg .b32 %temp; 
	mov.b64 	{%temp, %r1}, %fd4;
	}
	shr.u32 	%r2, %r1, 20;
	and.b32  	%r3, %r2, 2047;
	setp.eq.s32 	%p1, %r3, 2047;
	mov.b32 	%r46, 0;
	@%p1 bra 	$L__BB11_9;
	add.s32 	%r20, %r3, -1024;
	mov.b64 	%rd20, %fd4;
	shl.b64 	%rd2, %rd20, 11;
	shr.u32 	%r4, %r20, 6;
	sub.s32 	%r45, 15, %r4;
	sub.s32 	%r21, 19, %r4;
	setp.lt.u32 	%p2, %r20, 128;
	selp.b32 	%r6, 18, %r21, %p2;
	setp.ge.s32 	%p3, %r45, %r6;
	mov.b64 	%rd70, 0;
	@%p3 bra 	$L__BB11_4;
	add.s32 	%r23, %r6, %r4;
	neg.s32 	%r43, %r23;
	or.b64  	%rd3, %rd2, -9223372036854775808;
	mov.b64 	%rd70, 0;
	mov.b32 	%r42, 0;
	mov.u64 	%rd25, __cudart_i2opi_d;
	mov.u32 	%r44, %r45;
$L__BB11_3:
	.pragma "nounroll";
	mul.wide.s32 	%rd22, %r42, 8;
	add.s64 	%rd23, %rd1, %rd22;
	mul.wide.s32 	%rd24, %r44, 8;
	add.s64 	%rd26, %rd25, %rd24;
	ld.global.nc.u64 	%rd27, [%rd26];
	{
	.reg .u32 %r0, %r1, %r2, %r3, %alo, %ahi, %blo, %bhi, %clo, %chi;
	mov.b64 	{%alo,%ahi}, %rd27;
	mov.b64 	{%blo,%bhi}, %rd3;
	mov.b64 	{%clo,%chi}, %rd70;
	mad.lo.cc.u32 	%r0, %alo, %blo, %clo;
	madc.hi.cc.u32 	%r1, %alo, %blo, %chi;
	madc.hi.u32 	%r2, %alo, %bhi, 0;
	mad.lo.cc.u32 	%r1, %alo, %bhi, %r1;
	madc.hi.cc.u32 	%r2, %ahi, %blo, %r2;
	madc.hi.u32 	%r3, %ahi, %bhi, 0;
	mad.lo.cc.u32 	%r1, %ahi, %blo, %r1;
	madc.lo.cc.u32 	%r2, %ahi, %bhi, %r2;
	addc.u32 	%r3, %r3, 0;
	mov.b64 	%rd28, {%r0,%r1};
	mov.b64 	%rd70, {%r2,%r3};
	}
	st.local.u64 	[%rd23], %rd28;
	add.s32 	%r44, %r44, 1;
	add.s32 	%r43, %r43, 1;
	add.s32 	%r42, %r42, 1;
	setp.ne.s32 	%p4, %r43, -15;
	mov.u32 	%r45, %r6;
	@%p4 bra 	$L__BB11_3;
$L__BB11_4:
	cvt.s64.s32 	%rd29, %r45;
	cvt.u64.u32 	%rd30, %r4;
	add.s64 	%rd31, %rd30, %rd29;
	shl.b64 	%rd32, %rd31, 3;
	add.s64 	%rd33, %rd1, %rd32;
	st.local.u64 	[%rd33+-120], %rd70;
	and.b32  	%r15, %r2, 63;
	ld.local.u64 	%rd72, [%rd1+16];
	ld.local.u64 	%rd71, [%rd1+24];
	setp.eq.s32 	%p5, %r15, 0;
	@%p5 bra 	$L__BB11_6;
	shl.b64 	%rd34, %rd71, %r15;
	shr.u64 	%rd35, %rd72, 1;
	xor.b32  	%r24, %r15, 63;
	shr.u64 	%rd36, %rd35, %r24;
	or.b64  	%rd71, %rd34, %rd36;
	ld.local.u64 	%rd37, [%rd1+8];
	shl.b64 	%rd38, %rd72, %r15;
	shr.u64 	%rd39, %rd37, 1;
	shr.u64 	%rd40, %rd39, %r24;
	or.b64  	%rd72, %rd38, %rd40;
$L__BB11_6:
	and.b32  	%r25, %r1, -2147483648;
	shr.u64 	%rd41, %rd71, 62;
	cvt.u32.u64 	%r26, %rd41;
	mov.b64 	{%r27, %r28}, %rd71;
	mov.b64 	{%r29, %r30}, %rd72;
	shf.l.wrap.b32 	%r31, %r30, %r27, 2;
	shf.l.wrap.b32 	%r32, %r27, %r28, 2;
	mov.b64 	%rd42, {%r31, %r32};
	shl.b64 	%rd43, %rd72, 2;
	shr.u64 	%rd44, %rd42, 63;
	cvt.u32.u64 	%r33, %rd44;
	add.s32 	%r34, %r33, %r26;
	setp.eq.s32 	%p6, %r25, 0;
	neg.s32 	%r35, %r34;
	selp.b32 	%r46, %r34, %r35, %p6;
	setp.gt.s64 	%p7, %rd42, -1;
	mov.b64 	%rd45, 0;
	{
	.reg .u32 %r0, %r1, %r2, %r3, %a0, %a1, %a2, %a3, %b0, %b1, %b2, %b3;
	mov.b64 	{%a0,%a1}, %rd45;
	mov.b64 	{%a2,%a3}, %rd45;
	mov.b64 	{%b0,%b1}, %rd43;
	mov.b64 	{%b2,%b3}, %rd42;
	sub.cc.u32 	%r0, %a0, %b0;
	subc.cc.u32 	%r1, %a1, %b1;
	subc.cc.u32 	%r2, %a2, %b2;
	subc.u32 	%r3, %a3, %b3;
	mov.b64 	%rd46, {%r0,%r1};
	mov.b64 	%rd47, {%r2,%r3};
	}
	xor.b32  	%r36, %r25, -2147483648;
	selp.b64 	%rd73, %rd42, %rd47, %p7;
	selp.b64 	%rd14, %rd43, %rd46, %p7;
	selp.b32 	%r17, %r25, %r36, %p7;
	clz.b64 	%r37, %rd73;
	cvt.u64.u32 	%rd15, %r37;
	setp.eq.s32 	%p8, %r37, 0;
	@%p8 bra 	$L__BB11_8;
	cvt.u32.u64 	%r38, %rd15;
	and.b32  	%r39, %r38, 63;
	shl.b64 	%rd48, %rd73, %r39;
	shr.u64 	%rd49, %rd14, 1;
	not.b32 	%r40, %r38;
	and.b32  	%r41, %r40, 63;
	shr.u64 	%rd50, %rd49, %r41;
	or.b64  	%rd73, %rd48, %rd50;
$L__BB11_8:
	mov.b64 	%rd51, -3958705157555305931;
	{
	.reg .u32 %r0, %r1, %r2, %r3, %alo, %ahi, %blo, %bhi;
	mov.b64 	{%alo,%ahi}, %rd73;
	mov.b64 	{%blo,%bhi}, %rd51;
	mul.lo.u32 	%r0, %alo, %blo;
	mul.hi.u32 	%r1, %alo, %blo;
	mad.lo.cc.u32 	%r1, %alo, %bhi, %r1;
	madc.hi.u32 	%r2, %alo, %bhi, 0;
	mad.lo.cc.u32 	%r1, %ahi, %blo, %r1;
	madc.hi.cc.u32 	%r2, %ahi, %blo, %r2;
	madc.hi.u32 	%r3, %ahi, %bhi, 0;
	mad.lo.cc.u32 	%r2, %ahi, %bhi, %r2;
	addc.u32 	%r3, %r3, 0;
	mov.b64 	%rd52, {%r0,%r1};
	mov.b64 	%rd53, {%r2,%r3};
	}
	setp.gt.s64 	%p9, %rd53, 0;
	{
	.reg .u32 %r0, %r1, %r2, %r3, %a0, %a1, %a2, %a3, %b0, %b1, %b2, %b3;
	mov.b64 	{%a0,%a1}, %rd52;
	mov.b64 	{%a2,%a3}, %rd53;
	mov.b64 	{%b0,%b1}, %rd52;
	mov.b64 	{%b2,%b3}, %rd53;
	add.cc.u32 	%r0, %a0, %b0;
	addc.cc.u32 	%r1, %a1, %b1;
	addc.cc.u32 	%r2, %a2, %b2;
	addc.u32 	%r3, %a3, %b3;
	mov.b64 	%rd54, {%r0,%r1};
	mov.b64 	%rd55, {%r2,%r3};
	}
	selp.b64 	%rd56, %rd55, %rd53, %p9;
	selp.s64 	%rd57, -1, 0, %p9;
	sub.s64 	%rd58, %rd57, %rd15;
	cvt.u64.u32 	%rd59, %r17;
	shl.b64 	%rd60, %rd59, 32;
	add.s64 	%rd61, %rd56, 1;
	shr.u64 	%rd62, %rd61, 10;
	add.s64 	%rd63, %rd62, 1;
	shr.u64 	%rd64, %rd63, 1;
	shl.b64 	%rd65, %rd58, 52;
	add.s64 	%rd66, %rd65, %rd64;
	add.s64 	%rd67, %rd66, 4602678819172646912;
	or.b64  	%rd68, %rd67, %rd60;
	mov.b64 	%fd4, %rd68;
$L__BB11_9:
	st.param.f64 	[func_retval0], %fd4;
	st.param.b32 	[func_retval0+8], %r46;
	ret;

}
.func  (.param .b64 func_retval0) __internal_accurate_pow(
	.param .b64 __internal_accurate_pow_param_0,
	.param .b64 __internal_accurate_pow_param_1
)
{
	.reg .pred 	%p<8>;
	.reg .b32 	%r<49>;
	.reg .b32 	%f<3>;
	.reg .b64 	%fd<109>;

	ld.param.f64 	%fd10, [__internal_accurate_pow_param_0];
	ld.param.f64 	%fd11, [__internal_accurate_pow_param_1];
	{
	.reg .b32 %temp; 
	mov.b64 	{%temp, %r46}, %fd10;
	}
	{
	.reg .b32 %temp; 
	mov.b64 	{%r45, %temp}, %fd10;
	}
	shr.u32 	%r47, %r46, 20;
	setp.gt.u32 	%p1, %r46, 1048575;
	@%p1 bra 	$L__BB12_2;
	mul.f64 	%fd12, %fd10, 0d4350000000000000;
	{
	.reg .b32 %temp; 
	mov.b64 	{%temp, %r46}, %fd12;
	}
	{
	.reg .b32 %temp; 
	mov.b64 	{%r45, %temp}, %fd12;
	}
	shr.u32 	%r16, %r46, 20;
	add.s32 	%r47, %r16, -54;
$L__BB12_2:
	add.s32 	%r48, %r47, -1023;
	and.b32  	%r17, %r46, -2146435073;
	or.b32  	%r18, %r17, 1072693248;
	mov.b64 	%fd107, {%r45, %r18};
	setp.lt.u32 	%p2, %r18, 1073127583;
	@%p2 bra 	$L__BB12_4;
	{
	.reg .b32 %temp; 
	mov.b64 	{%r19, %temp}, %fd107;
	}
	{
	.reg .b32 %temp; 
	mov.b64 	{%temp, %r20}, %fd107;
	}
	add.s32 	%r21, %r20, -1048576;
	mov.b64 	%fd107, {%r19, %r21};
	add.s32 	%r48, %r47, -1022;
$L__BB12_4:
	add.f64 	%fd13, %fd107, 0dBFF0000000000000;
	add.f64 	%fd14, %fd107, 0d3FF0000000000000;
	rcp.approx.ftz.f64 	%fd15, %fd14;
	neg.f64 	%fd16, %fd14;
	fma.rn.f64 	%fd17, %fd16, %fd15, 0d3FF0000000000000;
	fma.rn.f64 	%fd18, %fd17, %fd17, %fd17;
	fma.rn.f64 	%fd19, %fd18, %fd15, %fd15;
	mul.f64 	%fd20, %fd13, %fd19;
	fma.rn.f64 	%fd21, %fd13, %fd19, %fd20;
	mul.f64 	%fd22, %fd21, %fd21;
	fma.rn.f64 	%fd23, %fd22, 0d3EB0F5FF7D2CAFE2, 0d3ED0F5D241AD3B5A;
	fma.rn.f64 	%fd24, %fd23, %fd22, 0d3EF3B20A75488A3F;
	fma.rn.f64 	%fd25, %fd24, %fd22, 0d3F1745CDE4FAECD5;
	fma.rn.f64 	%fd26, %fd25, %fd22, 0d3F3C71C7258A578B;
	fma.rn.f64 	%fd27, %fd26, %fd22, 0d3F6249249242B910;
	fma.rn.f64 	%fd28, %fd27, %fd22, 0d3F89999999999DFB;
	sub.f64 	%fd29, %fd13, %fd21;
	add.f64 	%fd30, %fd29, %fd29;
	neg.f64 	%fd31, %fd21;
	fma.rn.f64 	%fd32, %fd31, %fd13, %fd30;
	mul.f64 	%fd33, %fd19, %fd32;
	fma.rn.f64 	%fd34, %fd22, %fd28, 0d3FB5555555555555;
	mov.f64 	%fd35, 0d3FB5555555555555;
	sub.f64 	%fd36, %fd35, %fd34;
	fma.rn.f64 	%fd37, %fd22, %fd28, %fd36;
	add.f64 	%fd38, %fd37, 0dBC46A4CB00B9E7B0;
	add.f64 	%fd39, %fd34, %fd38;
	sub.f64 	%fd40, %fd34, %fd39;
	add.f64 	%fd41, %fd38, %fd40;
	mul.rn.f64 	%fd42, %fd21, %fd21;
	neg.f64 	%fd43, %fd42;
	fma.rn.f64 	%fd44, %fd21, %fd21, %fd43;
	{
	.reg .b32 %temp; 
	mov.b64 	{%r22, %temp}, %fd33;
	}
	{
	.reg .b32 %temp; 
	mov.b64 	{%temp, %r23}, %fd33;
	}
	add.s32 	%r24, %r23, 1048576;
	mov.b64 	%fd45, {%r22, %r24};
	fma.rn.f64 	%fd46, %fd21, %fd45, %fd44;
	mul.rn.f64 	%fd47, %fd42, %fd21;
	neg.f64 	%fd48, %fd47;
	fma.rn.f64 	%fd49, %fd42, %fd21, %fd48;
	fma.rn.f64 	%fd50, %fd42, %fd33, %fd49;
	fma.rn.f64 	%fd51, %fd46, %fd21, %fd50;
	mul.rn.f64 	%fd52, %fd39, %fd47;
	neg.f64 	%fd53, %fd52;
	fma.rn.f64 	%fd54, %fd39, %fd47, %fd53;
	fma.rn.f64 	%fd55, %fd39, %fd51, %fd54;
	fma.rn.f64 	%fd56, %fd41, %fd47, %fd55;
	add.f64 	%fd57, %fd52, %fd56;
	sub.f64 	%fd58, %fd52, %fd57;
	add.f64 	%fd59, %fd56, %fd58;
	add.f64 	%fd60, %fd21, %fd57;
	sub.f64 	%fd61, %fd21, %fd60;
	add.f64 	%fd62, %fd57, %fd61;
	add.f64 	%fd63, %fd59, %fd62;
	add.f64 	%fd64, %fd33, %fd63;
	add.f64 	%fd65, %fd60, %fd64;
	sub.f64 	%fd66, %fd60, %fd65;
	add.f64 	%fd67, %fd64, %fd66;
	xor.b32  	%r25, %r48, -2147483648;
	mov.b32 	%r26, 1127219200;
	mov.b64 	%fd68, {%r25, %r26};
	mov.b32 	%r27, -2147483648;
	mov.b64 	%fd69, {%r27, %r26};
	sub.f64 	%fd70, %fd68, %fd69;
	fma.rn.f64 	%fd71, %fd70, 0d3FE62E42FEFA39EF, %fd65;
	fma.rn.f64 	%fd72, %fd70, 0dBFE62E42FEFA39EF, %fd71;
	sub.f64 	%fd73, %fd72, %fd65;
	sub.f64 	%fd74, %fd67, %fd73;
	fma.rn.f64 	%fd75, %fd70, 0d3C7ABC9E3B39803F, %fd74;
	add.f64 	%fd76, %fd71, %fd75;
	sub.f64 	%fd77, %fd71, %fd76;
	add.f64 	%fd78, %fd75, %fd77;
	{
	.reg .b32 %temp; 
	mov.b64 	{%temp, %r28}, %fd11;
	}
	{
	.reg .b32 %temp; 
	mov.b64 	{%r29, %temp}, %fd11;
	}
	shl.b32 	%r30, %r28, 1;
	setp.gt.u32 	%p3, %r30, -33554433;
	and.b32  	%r31, %r28, -15728641;
	selp.b32 	%r32, %r31, %r28, %p3;
	mov.b64 	%fd79, {%r29, %r32};
	mul.rn.f64 	%fd80, %fd76, %fd79;
	neg.f64 	%fd81, %fd80;
	fma.rn.f64 	%fd82, %fd76, %fd79, %fd81;
	fma.rn.f64 	%fd83, %fd78, %fd79, %fd82;
	add.f64 	%fd4, %fd80, %fd83;
	sub.f64 	%fd84, %fd80, %fd4;
	add.f64 	%fd5, %fd83, %fd84;
	fma.rn.f64 	%fd85, %fd4, 0d3FF71547652B82FE, 0d4338000000000000;
	{
	.reg .b32 %temp; 
	mov.b64 	{%r13, %temp}, %fd85;
	}
	mov.f64 	%fd86, 0dC338000000000000;
	add.rn.f64 	%fd87, %fd85, %fd86;
	fma.rn.f64 	%fd88, %fd87, 0dBFE62E42FEFA39EF, %fd4;
	fma.rn.f64 	%fd89, %fd87, 0dBC7ABC9E3B39803F, %fd88;
	fma.rn.f64 	%fd90, %fd89, 0d3E5ADE1569CE2BDF, 0d3E928AF3FCA213EA;
	fma.rn.f64 	%fd91, %fd90, %fd89, 0d3EC71DEE62401315;
	fma.rn.f64 	%fd92, %fd91, %fd89, 0d3EFA01997C89EB71;
	fma.rn.f64 	%fd93, %fd92, %fd89, 0d3F2A01A014761F65;
	fma.rn.f64 	%fd94, %fd93, %fd89, 0d3F56C16C1852B7AF;
	fma.rn.f64 	%fd95, %fd94, %fd89, 0d3F81111111122322;
	fma.rn.f64 	%fd96, %fd95, %fd89, 0d3FA55555555502A1;
	fma.rn.f64 	%fd97, %fd96, %fd89, 0d3FC5555555555511;
	fma.rn.f64 	%fd98, %fd97, %fd89, 0d3FE000000000000B;
	fma.rn.f64 	%fd99, %fd98, %fd89, 0d3FF0000000000000;
	fma.rn.f64 	%fd100, %fd99, %fd89, 0d3FF0000000000000;
	{
	.reg .b32 %temp; 
	mov.b64 	{%r14, %temp}, %fd100;
	}
	{
	.reg .b32 %temp; 
	mov.b64 	{%temp, %r15}, %fd100;
	}
	shl.b32 	%r33, %r13, 20;
	add.s32 	%r34, %r33, %r15;
	mov.b64 	%fd108, {%r14, %r34};
	{
	.reg .b32 %temp; 
	mov.b64 	{%temp, %r35}, %fd4;
	}
	mov.b32 	%f2, %r35;
	abs.f32 	%f1, %f2;
	setp.lt.f32 	%p4, %f1, 0f4086232B;
	@%p4 bra 	$L__BB12_7;
	setp.lt.f64 	%p5, %fd4, 0d0000000000000000;
	add.f64 	%fd101, %fd4, 0d7FF0000000000000;
	selp.f64 	%fd108, 0d0000000000000000, %fd101, %p5;
	setp.geu.f32 	%p6, %f1, 0f40874800;
	@%p6 bra 	$L__BB12_7;
	shr.u32 	%r36, %r13, 31;
	add.s32 	%r37, %r13, %r36;
	shr.s32 	%r38, %r37, 1;
	shl.b32 	%r39, %r38, 20;
	add.s32 	%r40, %r15, %r39;
	mov.b64 	%fd102, {%r14, %r40};
	sub.s32 	%r41, %r13, %r38;
	shl.b32 	%r42, %r41, 20;
	add.s32 	%r43, %r42, 1072693248;
	mov.b32 	%r44, 0;
	mov.b64 	%fd103, {%r44, %r43};
	mul.f64 	%fd108, %fd103, %fd102;
$L__BB12_7:
	abs.f64 	%fd104, %fd108;
	setp.eq.f64 	%p7, %fd104, 0d7FF0000000000000;
	fma.rn.f64 	%fd105, %fd108, %fd5, %fd108;
	selp.f64 	%fd106, %fd108, %fd105, %p7;
	st.param.f64 	[func_retval0], %fd106;
	ret;

}


// ===== COMPILED SASS (sm_100) =====

	.target	sm_100

	.elftype	@"ET_EXEC"


//--------------------- .note.nv.tkinfo           --------------------------
	.section	.note.nv.tkinfo,"",@"SHT_NOTE"
	.sectionflags	@"SHF_NOTE_NV_TKINFO"
	.tkinfo
        /*0018*/ 	.word	0x00000002
        /*0030*/ 	.string	""
        /*0030*/ 	.string	"ptxas"
        /*0030*/ 	.string	"Cuda compilation tools, release 13.0, V13.0.88"
        /*0030*/ 	.string	"Build cuda_13.0.r13.0/compiler.36424714_0"
        /*0030*/ 	.string	"-arch sm_100 -m 64 "



//--------------------- .note.nv.cuinfo           --------------------------
	.section	.note.nv.cuinfo,"",@"SHT_NOTE"
	.sectionflags	@"SHF_NOTE_NV_CUINFO"
        /*0018*/ 	.short	0x0002
        /*001a*/ 	.short	0x0064
        /*001c*/ 	.short	0x0082
	.zero		2


//--------------------- .nv.info                  --------------------------
	.section	.nv.info,"",@"SHT_CUDA_INFO"
	.align	4


	//----- nvinfo : EIATTR_REGCOUNT
	.align		4
        /*0000*/ 	.byte	0x04, 0x2f
        /*0002*/ 	.short	(.L_48 - .L_47)
	.align		4
.L_47:
        /*0004*/ 	.word	index@(_Z9check_intiPi)
        /*0008*/ 	.word	0x0000001d


	//----- nvinfo : EIATTR_FRAME_SIZE
	.align		4
.L_48:
        /*000c*/ 	.byte	0x04, 0x11
        /*000e*/ 	.short	(.L_50 - .L_49)
	.align		4
.L_49:
        /*0010*/ 	.word	index@(_Z9check_intiPi)
        /*0014*/ 	.word	0x00000008


	//----- nvinfo : EIATTR_REGCOUNT
	.align		4
.L_50:
        /*0018*/ 	.byte	0x04, 0x2f
        /*001a*/ 	.short	(.L_52 - .L_51)
	.align		4
.L_51:
        /*001c*/ 	.word	index@(_Z14check_long_intiPx)
        /*0020*/ 	.word	0x0000001d


	//----- nvinfo : EIATTR_FRAME_SIZE
	.align		4
.L_52:
        /*0024*/ 	.byte	0x04, 0x11
        /*0026*/ 	.short	(.L_54 - .L_53)
	.align		4
.L_53:
        /*0028*/ 	.word	index@(_Z14check_long_intiPx)
        /*002c*/ 	.word	0x00000010


	//----- nvinfo : EIATTR_REGCOUNT
	.align		4
.L_54:
        /*0030*/ 	.byte	0x04, 0x2f
        /*0032*/ 	.short	(.L_56 - .L_55)
	.align		4
.L_55:
        /*0034*/ 	.word	index@(_Z12check_doubleiPd)
        /*0038*/ 	.word	0x0000001d


	//----- nvinfo : EIATTR_FRAME_SIZE
	.align		4
.L_56:
        /*003c*/ 	.byte	0x04, 0x11
        /*003e*/ 	.short	(.L_58 - .L_57)
	.align		4
.L_57:
        /*0040*/ 	.word	index@(_Z12check_doubleiPd)
        /*0044*/ 	.word	0x00000008


	//----- nvinfo : EIATTR_REGCOUNT
	.align		4
.L_58:
        /*0048*/ 	.byte	0x04, 0x2f
        /*004a*/ 	.short	(.L_60 - .L_59)
	.align		4
.L_59:
        /*004c*/ 	.word	index@(_Z14check_double_kPd)
        /*0050*/ 	.word	0x00000018


	//----- nvinfo : EIATTR_FRAME_SIZE
	.align		4
.L_60:
        /*0054*/ 	.byte	0x04, 0x11
        /*0056*/ 	.short	(.L_62 - .L_61)
	.align		4
.L_61:
        /*0058*/ 	.word	index@(_Z14check_double_kPd)
        /*005c*/ 	.word	0x00000010


	//----- nvinfo : EIATTR_REGCOUNT
	.align		4
.L_62:
        /*0060*/ 	.byte	0x04, 0x2f
        /*0062*/ 	.short	(.L_64 - .L_63)
	.align		4
.L_63:
        /*0064*/ 	.word	index@(_Z16check_double_sciiPd)
        /*0068*/ 	.word	0x0000001d


	//----- nvinfo : EIATTR_FRAME_SIZE
	.align		4
.L_64:
        /*006c*/ 	.byte	0x04, 0x11
        /*006e*/ 	.short	(.L_66 - .L_65)
	.align		4
.L_65:
        /*0070*/ 	.word	index@(_Z16check_double_sciiPd)
        /*0074*/ 	.word	0x00000008


	//----- nvinfo : EIATTR_REGCOUNT
	.align		4
.L_66:
        /*0078*/ 	.byte	0x04, 0x2f
        /*007a*/ 	.short	(.L_68 - .L_67)
	.align		4
.L_67:
        /*007c*/ 	.word	index@(_Z17check_int_custom2iPiS_S_S_S_S_S_S_S_S_S_S_)
        /*0080*/ 	.word	0x0000002e


	//----- nvinfo : EIATTR_FRAME_SIZE
	.align		4
.L_68:
        /*0084*/ 	.byte	0x04, 0x11
        /*0086*/ 	.short	(.L_70 - .L_69)
	.align		4
.L_69:
        /*0088*/ 	.word	index@(_Z17check_int_custom2iPiS_S_S_S_S_S_S_S_S_S_S_)
        /*008c*/ 	.word	0x00000030


	//----- nvinfo : EIATTR_REGCOUNT
	.align		4
.L_70:
        /*0090*/ 	.byte	0x04, 0x2f
        /*0092*/ 	.short	(.L_72 - .L_71)
	.align		4
.L_71:
        /*0094*/ 	.word	index@(_Z7V_batchPiPdS0_S0_S0_S0_S_S0_S0_S0_S0_S0_S_S_S_S_S0_S0_S0_S0_S0_S0_S0_S_S_S_S_S_S_S_S_S_S_S_S_S_S_S_S_S_S_S_S_S_S_S_S_S_S_S0_S0_S0_S0_S0_S0_S0_S0_S0_S0_S0_S0_S0_S0_S0_S0_S0_S0_S0_S0_)
        /*0098*/ 	.word	0x0000003c


	//----- nvinfo : EIATTR_FRAME_SIZE
	.align		4
.L_72:
        /*009c*/ 	.byte	0x04, 0x11
        /*009e*/ 	.short	(.L_74 - .L_73)
	.align		4
.L_73:
        /*00a0*/ 	.word	index@($_Z7V_batchPiPdS0_S0_S0_S0_S_S0_S0_S0_S0_S0_S_S_S_S_S0_S0_S0_S0_S0_S0_S0_S_S_S_S_S_S_S_S_S_S_S_S_S_S_S_S_S_S_S_S_S_S_S_S_S_S_S0_S0_S0_S0_S0_S0_S0_S0_S0_S0_S0_S0_S0_S0_S0_S0_S0_S0_S0_S0_$__internal_trig_reduction_slowpathd)
        /*00a4*/ 	.word	0x00000028


	//----- nvinfo : EIATTR_FRAME_SIZE
	.align		4
.L_74:
        /*00a8*/ 	.byte	0x04, 0x11
        /*00aa*/ 	.short	(.L_76 - .L_75)
	.align		4
.L_75:
        /*00ac*/ 	.word	index@($_Z7V_batchPiPdS0_S0_S0_S0_S_S0_S0_S0_S0_S0_S_S_S_S_S0_S0_S0_S0_S0_S0_S0_S_S_S_S_S_S_S_S_S_S_S_S_S_S_S_S_S_S_S_S_S_S_S_S_S_S_S0_S0_S0_S0_S0_S0_S0_S0_S0_S0_S0_S0_S0_S0_S0_S0_S0_S0_S0_S0_$__internal_accurate_pow)
        /*00b0*/ 	.word	0x00000028


	//----- nvinfo : EIATTR_FRAME_SIZE
	.align		4
.L_76:
        /*00b4*/ 	.byte	0x04, 0x11
        /*00b6*/ 	.short	(.L_78 - .L_77)
	.align		4
.L_77:
        /*00b8*/ 	.word	index@($__internal_2_$__cuda_sm20_dsqrt_rn_f64_mediumpath_v1)
        /*00bc*/ 	.word	0x00000028


	//----- nvinfo : EIATTR_FRAME_SIZE
	.align		4
.L_78:
        /*00c0*/ 	.byte	0x04, 0x11
        /*00c2*/ 	.short	(.L_80 - .L_79)
	.align		4
.L_79:
        /*00c4*/ 	.word	index@($__internal_1_$__cuda_sm20_div_rn_f64_full)
        /*00c8*/ 	.word	0x00000028


	//----- nvinfo : EIATTR_FRAME_SIZE
	.align		4
.L_80:
        /*00cc*/ 	.byte	0x04, 0x11
        /*00ce*/ 	.short	(.L_82 - .L_81)
	.align		4
.L_81:
        /*00d0*/ 	.word	index@(_Z7V_batchPiPdS0_S0_S0_S0_S_S0_S0_S0_S0_S0_S_S_S_S_S0_S0_S0_S0_S0_S0_S0_S_S_S_S_S_S_S_S_S_S_S_S_S_S_S_S_S_S_S_S_S_S_S_S_S_S_S0_S0_S0_S0_S0_S0_S0_S0_S0_S0_S0_S0_S0_S0_S0_S0_S0_S0_S0_S0_)
        /*00d4*/ 	.word	0x00000028


	//----- nvinfo : EIATTR_REGCOUNT
	.align		4
.L_82:
        /*00d8*/ 	.byte	0x04, 0x2f
        /*00da*/ 	.short	(.L_84 - .L_83)
	.align		4
.L_83:
        /*00dc*/ 	.word	index@(_Z19cal_H_seg_from_VextPdPiS0_S0_S0_S0_S0_S0_S0_S0_S0_S0_S0_S_S_S_)
        /*00e0*/ 	.word	0x00000020


	//----- nvinfo : EIATTR_FRAME_SIZE
	.align		4
.L_84:
        /*00e4*/ 	.byte	0x04, 0x11
        /*00e6*/ 	.short	(.L_86 - .L_85)
	.align		4
.L_85:
        /*00e8*/ 	.word	index@($_Z19cal_H_seg_from_VextPdPiS0_S0_S0_S0_S0_S0_S0_S0_S0_S0_S0_S_S_S_$__internal_trig_reduction_slowpathd)
        /*00ec*/ 	.word	0x00000028


	//----- nvinfo : EIATTR_FRAME_SIZE
	.align		4
.L_86:
        /*00f0*/ 	.byte	0x04, 0x11
        /*00f2*/ 	.short	(.L_88 - .L_87)
	.align		4
.L_87:
        /*00f4*/ 	.word	index@($__internal_0_$__cuda_sm20_div_rn_f64_full)
        /*00f8*/ 	.word	0x00000028


	//----- nvinfo : EIATTR_FRAME_SIZE
	.align		4
.L_88:
        /*00fc*/ 	.byte	0x04, 0x11
        /*00fe*/ 	.short	(.L_90 - .L_89)
	.align		4
.L_89:
        /*0100*/ 	.word	index@(_Z19cal_H_seg_from_VextPdPiS0_S0_S0_S0_S0_S0_S0_S0_S0_S0_S0_S_S_S_)
        /*0104*/ 	.word	0x00000028


	//----- nvinfo : EIATTR_REGCOUNT
	.align		4
.L_90:
        /*0108*/ 	.byte	0x04, 0x2f
        /*010a*/ 	.short	(.L_92 - .L_91)
	.align		4
.L_91:
        /*010c*/ 	.word	index@(_ZN3cub18CUB_300001_SM_10006detail11EmptyKernelIvEEvv)
        /*0110*/ 	.word	0x00000004


	//----- nvinfo : EIATTR_FRAME_SIZE
	.align		4
.L_92:
        /*0114*/ 	.byte	0x04, 0x11
        /*0116*/ 	.short	(.L_94 - .L_93)
	.align		4
.L_93:
        /*0118*/ 	.word	index@(_ZN3cub18CUB_300001_SM_10006detail11EmptyKernelIvEEvv)
        /*011c*/ 	.word	0x00000000


	//----- nvinfo : EIATTR_REGCOUNT
	.align		4
.L_94:
        /*0120*/ 	.byte	0x04, 0x2f
        /*0122*/ 	.short	(.L_96 - .L_95)
	.align		4
.L_95:
        /*0124*/ 	.word	index@(_ZN3cub18CUB_300001_SM_10006detail6reduce27DeviceSegmentedReduceKernelINS2_10policy_hubIdiN4cuda3std3__44plusIvEEE10Policy1000EPdSC_PiSD_iS9_ddEEvT0_T1_T2_T3_T5_T6_)
        /*0128*/ 	.word	0x00000020


	//----- nvinfo : EIATTR_FRAME_SIZE
	.align		4
.L_96:
        /*012c*/ 	.byte	0x04, 0x11
        /*012e*/ 	.short	(.L_98 - .L_97)
	.align		4
.L_97:
        /*0130*/ 	.word	index@(_ZN3cub18CUB_300001_SM_10006detail6reduce27DeviceSegmentedReduceKernelINS2_10policy_hubIdiN4cuda3std3__44plusIvEEE10Policy1000EPdSC_PiSD_iS9_ddEEvT0_T1_T2_T3_T5_T6_)
        /*0134*/ 	.word	0x00000000


	//----- nvinfo : EIATTR_REGCOUNT
	.align		4
.L_98:
        /*0138*/ 	.byte	0x04, 0x2f
        /*013a*/ 	.short	(.L_100 - .L_99)
	.align		4
.L_99:
        /*013c*/ 	.word	index@(_ZN3cub18CUB_300001_SM_10006detail6reduce27DeviceSegmentedReduceKernelINS2_10policy_hubIdxN4cuda3std3__44plusIvEEE10Policy1000EPdSC_PxSD_xS9_ddEEvT0_T1_T2_T3_T5_T6_)
        /*0140*/ 	.word	0x00000020


	//----- nvinfo : EIATTR_FRAME_SIZE
	.align		4
.L_100:
        /*0144*/ 	.byte	0x04, 0x11
        /*0146*/ 	.short	(.L_102 - .L_101)
	.align		4
.L_101:
        /*0148*/ 	.word	index@(_ZN3cub18CUB_300001_SM_10006detail6reduce27DeviceSegmentedReduceKernelINS2_10policy_hubIdxN4cuda3std3__44plusIvEEE10Policy1000EPdSC_PxSD_xS9_ddEEvT0_T1_T2_T3_T5_T6_)
        /*014c*/ 	.word	0x00000000


	//----- nvinfo : EIATTR_MIN_STACK_SIZE
	.align		4
.L_102:
        /*0150*/ 	.byte	0x04, 0x12
        /*0152*/ 	.short	(.L_104 - .L_103)
	.align		4
.L_103:
        /*0154*/ 	.word	index@(_ZN3cub18CUB_300001_SM_10006detail6reduce27DeviceSegmentedReduceKernelINS2_10policy_hubIdxN4cuda3std3__44plusIvEEE10Policy1000EPdSC_PxSD_xS9_ddEEvT0_T1_T2_T3_T5_T6_)
        /*0158*/ 	.word	0x00000000


	//----- nvinfo : EIATTR_MIN_STACK_SIZE
	.align		4
.L_104:
        /*015c*/ 	.byte	0x04, 0x12
        /*015e*/ 	.short	(.L_106 - .L_105)
	.align		4
.L_105:
        /*0160*/ 	.word	index@(_ZN3cub18CUB_300001_SM_10006detail6reduce27DeviceSegmentedReduceKernelINS2_10policy_hubIdiN4cuda3std3__44plusIvEEE10Policy1000EPdSC_PiSD_iS9_ddEEvT0_T1_T2_T3_T5_T6_)
        /*0164*/ 	.word	0x00000000


	//----- nvinfo : EIATTR_MIN_STACK_SIZE
	.align		4
.L_106:
        /*0168*/ 	.byte	0x04, 0x12
        /*016a*/ 	.short	(.L_108 - .L_107)
	.align		4
.L_107:
        /*016c*/ 	.word	index@(_ZN3cub18CUB_300001_SM_10006detail11EmptyKernelIvEEvv)
        /*0170*/ 	.word	0x00000000


	//----- nvinfo : EIATTR_MIN_STACK_SIZE
	.align		4
.L_108:
        /*0174*/ 	.byte	0x04, 0x12
        /*0176*/ 	.short	(.L_110 - .L_109)
	.align		4
.L_109:
        /*0178*/ 	.word	index@(_Z19cal_H_seg_from_VextPdPiS0_S0_S0_S0_S0_S0_S0_S0_S0_S0_S0_S_S_S_)
        /*017c*/ 	.word	0x00000028


	//----- nvinfo : EIATTR_MIN_STACK_SIZE
	.align		4
.L_110:
        /*0180*/ 	.byte	0x04, 0x12
        /*0182*/ 	.short	(.L_112 - .L_111)
	.align		4
.L_111:
        /*0184*/ 	.word	index@(_Z7V_batchPiPdS0_S0_S0_S0_S_S0_S0_S0_S0_S0_S_S_S_S_S0_S0_S0_S0_S0_S0_S0_S_S_S_S_S_S_S_S_S_S_S_S_S_S_S_S_S_S_S_S_S_S_S_S_S_S_S0_S0_S0_S0_S0_S0_S0_S0_S0_S0_S0_S0_S0_S0_S0_S0_S0_S0_S0_S0_)
        /*0188*/ 	.word	0x00000028


	//----- nvinfo : EIATTR_MIN_STACK_SIZE
	.align		4
.L_112:
        /*018c*/ 	.byte	0x04, 0x12
        /*018e*/ 	.short	(.L_114 - .L_113)
	.align		4
.L_113:
        /*0190*/ 	.word	index@(_Z17check_int_custom2iPiS_S_S_S_S_S_S_S_S_S_S_)
        /*0194*/ 	.word	0x00000030


	//----- nvinfo : EIATTR_MIN_STACK_SIZE
	.align		4
.L_114:
        /*0198*/ 	.byte	0x04, 0x12
        /*019a*/ 	.short	(.L_116 - .L_115)
	.align		4
.L_115:
        /*019c*/ 	.word	index@(_Z16check_double_sciiPd)
        /*01a0*/ 	.word	0x00000008


	//----- nvinfo : EIATTR_MIN_STACK_SIZE
	.align		4
.L_116:
        /*01a4*/ 	.byte	0x04, 0x12
        /*01a6*/ 	.short	(.L_118 - .L_117)
	.align		4
.L_117:
        /*01a8*/ 	.word	index@(_Z14check_double_kPd)
        /*01ac*/ 	.word	0x00000010


	//----- nvinfo : EIATTR_MIN_STACK_SIZE
	.align		4
.L_118:
        /*01b0*/ 	.byte	0x04, 0x12
        /*01b2*/ 	.short	(.L_120 - .L_119)
	.align		4
.L_119:
        /*01b4*/ 	.word	index@(_Z12check_doubleiPd)
        /*01b8*/ 	.word	0x00000008


	//----- nvinfo : EIATTR_MIN_STACK_SIZE
	.align		4
.L_120:
        /*01bc*/ 	.byte	0x04, 0x12
        /*01be*/ 	.short	(.L_122 - .L_121)
	.align		4
.L_121:
        /*01c0*/ 	.word	index@(_Z14check_long_intiPx)
        /*01c4*/ 	.word	0x00000010


	//----- nvinfo : EIATTR_MIN_STACK_SIZE
	.align		4
.L_122:
        /*01c8*/ 	.byte	0x04, 0x12
        /*01ca*/ 	.short	(.L_124 - .L_123)
	.align		4
.L_123:
        /*01cc*/ 	.word	index@(_Z9check_intiPi)
        /*01d0*/ 	.word	0x00000008
.L_124:


//--------------------- .nv.compat                --------------------------
	.section	.nv.compat,"",@"SHT_CUDA_COMPAT_INFO"
	.align	4
        /*0000*/ 	.byte	0x02, 0x09, 0x00, 0x00, 0x02, 0x02, 0x01, 0x00, 0x02, 0x05, 0x05, 0x00, 0x03, 0x07, 0x01, 0x01
        /*0010*/ 	.byte	0x02, 0x03, 0x00, 0x00, 0x02, 0x06, 0x01, 0x00, 0x04, 0x0b, 0x08, 0x00, 0x01, 0x00, 0x00, 0x00
        /*0020*/ 	.byte	0x00, 0x00, 0x00, 0x00


//--------------------- .nv.info._ZN3cub18CUB_300001_SM_10006detail6reduce27DeviceSegmentedReduceKernelINS2_10policy_hubIdxN4cuda3std3__44plusIvEEE10Policy1000EPdSC_PxSD_xS9_ddEEvT0_T1_T2_T3_T5_T6_ --------------------------
	.section	.nv.info._ZN3cub18CUB_300001_SM_10006detail6reduce27DeviceSegmentedReduceKernelINS2_10policy_hubIdxN4cuda3std3__44plusIvEEE10Policy1000EPdSC_PxSD_xS9_ddEEvT0_T1_T2_T3_T5_T6_,"",@"SHT_CUDA_INFO"
	.sectionflags	@""
	.align	4


	//----- nvinfo : EIATTR_CUDA_API_VERSION
	.align		4
        /*0000*/ 	.byte	0x04, 0x37
        /*0002*/ 	.short	(.L_126 - .L_125)
.L_125:
        /*0004*/ 	.word	0x00000082


	//----- nvinfo : EIATTR_KPARAM_INFO
	.align		4
.L_126:
        /*0008*/ 	.byte	0x04, 0x17
        /*000a*/ 	.short	(.L_128 - .L_127)
.L_127:
        /*000c*/ 	.word	0x00000000
        /*0010*/ 	.short	0x0005
        /*0012*/ 	.short	0x0028
        /*0014*/ 	.byte	0x00, 0xf0, 0x21, 0x00


	//----- nvinfo : EIATTR_KPARAM_INFO
	.align		4
.L_128:
        /*0018*/ 	.byte	0x04, 0x17
        /*001a*/ 	.short	(.L_130 - .L_129)
.L_129:
        /*001c*/ 	.word	0x00000000
        /*0020*/ 	.short	0x0004
        /*0022*/ 	.short	0x0020
        /*0024*/ 	.byte	0x00, 0xf0, 0x05, 0x00


	//----- nvinfo : EIATTR_KPARAM_INFO
	.align		4
.L_130:
        /*0028*/ 	.byte	0x04, 0x17
        /*002a*/ 	.short	(.L_132 - .L_131)
.L_131:
        /*002c*/ 	.word	0x00000000
        /*0030*/ 	.short	0x0003
        /*0032*/ 	.short	0x0018
        /*0034*/ 	.byte	0x00, 0xf5, 0x21, 0x00


	//----- nvinfo : EIATTR_KPARAM_INFO
	.align		4
.L_132:
        /*0038*/ 	.byte	0x04, 0x17
        /*003a*/ 	.short	(.L_134 - .L_133)
.L_133:
        /*003c*/ 	.word	0x00000000
        /*0040*/ 	.short	0x0002
        /*0042*/ 	.short	0x0010
        /*0044*/ 	.byte	0x00, 0xf5, 0x21, 0x00


	//----- nvinfo : EIATTR_KPARAM_INFO
	.align		4
.L_134:
        /*0048*/ 	.byte	0x04, 0x17
        /*004a*/ 	.short	(.L_136 - .L_135)
.L_135:
        /*004c*/ 	.word	0x00000000
        /*0050*/ 	.short	0x0001
        /*0052*/ 	.short	0x0008
        /*0054*/ 	.byte	0x00, 0xf5, 0x21, 0x00


	//----- nvinfo : EIATTR_KPARAM_INFO
	.align		4
.L_136:
        /*0058*/ 	.byte	0x04, 0x17
        /*005a*/ 	.short	(.L_138 - .L_137)
.L_137:
        /*005c*/ 	.word	0x00000000
        /*0060*/ 	.short	0x0000
        /*0062*/ 	.short	0x0000
        /*0064*/ 	.byte	0x00, 0xf5, 0x21, 0x00


	//----- nvinfo : EIATTR_SPARSE_MMA_MASK
	.align		4
.L_138:
        /*0068*/ 	.byte	0x03, 0x50
        /*006a*/ 	.short	0x0000


	//----- nvinfo : EIATTR_MAXREG_COUNT
	.align		4
        /*006c*/ 	.byte	0x03, 0x1b
        /*006e*/ 	.short	0x0080


	//----- nvinfo : EIATTR_NUM_BARRIERS
	.align		4
        /*0070*/ 	.byte	0x02, 0x4c
        /*0072*/ 	.byte	0x01
	.zero		1


	//----- nvinfo : EIATTR_MERCURY_ISA_VERSION
	.align		4
        /*0074*/ 	.byte	0x03, 0x5f
        /*0076*/ 	.short	0x0101


	//----- nvinfo : EIATTR_COOP_GROUP_MASK_REGIDS
	.align		4
        /*0078*/ 	.byte	0x04, 0x29
        /*007a*/ 	.short	(.L_140 - .L_139)


	//   ....[0]....
.L_139:
        /*007c*/ 	.word	0xffffffff


	//   ....[1]....
        /*0080*/ 	.word	0xffffffff


	//   ....[2]....
        /*0084*/ 	.word	0xffffffff


	//   ....[3]....
        /*0088*/ 	.word	0xffffffff


	//   ....[4]....
        /*008c*/ 	.word	0xffffffff


	//   ....[5]....
        /*0090*/ 	.word	0xffffffff


	//   ....[6]....
        /*0094*/ 	.word	0xffffffff


	//   ....[7]....
        /*0098*/ 	.word	0xffffffff


	//   ....[8]....
        /*009c*/ 	.word	0xffffffff


	//   ....[9]....
        /*00a0*/ 	.word	0xffffffff


	//   ....[10]....
        /*00a4*/ 	.word	0xffffffff


	//   ....[11]....
        /*00a8*/ 	.word	0xffffffff


	//   ....[12]....
        /*00ac*/ 	.word	0xffffffff


	//   ....[13]....
        /*00b0*/ 	.word	0xffffffff


	//   ....[14]....
        /*00b4*/ 	.word	0xffffffff


	//   ....[15]....
        /*00b8*/ 	.word	0xffffffff


	//   ....[16]....
        /*00bc*/ 	.word	0xffffffff


	//   ....[17]....
        /*00c0*/ 	.word	0xffffffff


	//   ....[18]....
        /*00c4*/ 	.word	0xffffffff


	//   ....[19]....
        /*00c8*/ 	.word	0xffffffff


	//   ....[20]....
        /*00cc*/ 	.word	0xffffffff


	//   ....[21]....
        /*00d0*/ 	.word	0xffffffff


	//   ....[22]....
        /*00d4*/ 	.word	0xffffffff


	//   ....[23]....
        /*00d8*/ 	.word	0xffffffff


	//   ....[24]....
        /*00dc*/ 	.word	0xffffffff


	//   ....[25]....
        /*00e0*/ 	.word	0xffffffff


	//   ....[26]....
        /*00e4*/ 	.word	0xffffffff


	//   ....[27]....
        /*00e8*/ 	.word	0xffffffff


	//   ....[28]....
        /*00ec*/ 	.word	0xffffffff


	//   ....[29]....
        /*00f0*/ 	.word	0xffffffff


	//----- nvinfo : EIATTR_COOP_GROUP_INSTR_OFFSETS
	.align		4
.L_140:
        /*00f4*/ 	.byte	0x04, 0x28
        /*00f6*/ 	.short	(.L_142 - .L_141)


	//   ....[0]....
.L_141:
        /*00f8*/ 	.word	0x00000b80


	//   ....[1]....
        /*00fc*/ 	.word	0x00000b90


	//   ....[2]....
        /*0100*/ 	.word	0x00000bf0


	//   ....[3]....
        /*0104*/ 	.word	0x00000c00


	//   ....[4]....
        /*0108*/ 	.word	0x00000c60


	//   ....[5]....
        /*010c*/ 	.word	0x00000c70


	//   ....[6]....
        /*0110*/ 	.word	0x00000cd0


	//   ....[7]....
        /*0114*/ 	.word	0x00000ce0


	//   ....[8]....
        /*0118*/ 	.word	0x00000d40


	//   ....[9]....
        /*011c*/ 	.word	0x00000d50


	//   ....[10]....
        /*0120*/ 	.word	0x00000ff0


	//   ....[11]....
        /*0124*/ 	.word	0x00001000


	//   ....[12]....
        /*0128*/ 	.word	0x00001070


	//   ....[13]....
        /*012c*/ 	.word	0x00001080


	//   ....[14]....
        /*0130*/ 	.word	0x000010c0


	//   ....[15]....
        /*0134*/ 	.word	0x000010d0


	//   ....[16]....
        /*0138*/ 	.word	0x00001130


	//   ....[17]....
        /*013c*/ 	.word	0x00001140


	//   ....[18]....
        /*0140*/ 	.word	0x000011a0


	//   ....[19]....
        /*0144*/ 	.word	0x000011b0


	//   ....[20]....
        /*0148*/ 	.word	0x00001ef0


	//   ....[21]....
        /*014c*/ 	.word	0x00001f00


	//   ....[22]....
        /*0150*/ 	.word	0x00001f60


	//   ....[23]....
        /*0154*/ 	.word	0x00001f70


	//   ....[24]....
        /*0158*/ 	.word	0x00001fd0


	//   ....[25]....
        /*015c*/ 	.word	0x00001fe0


	//   ....[26]....
        /*0160*/ 	.word	0x00002040


	//   ....[27]....
        /*0164*/ 	.word	0x00002050


	//   ....[28]....
        /*0168*/ 	.word	0x000020b0


	//   ....[29]....
        /*016c*/ 	.word	0x000020c0


	//----- nvinfo : EIATTR_VRC_CTA_INIT_COUNT
	.align		4
.L_142:
        /*0170*/ 	.byte	0x02, 0x4a
	.zero		1
	.zero		1


	//----- nvinfo : EIATTR_EXIT_INSTR_OFFSETS
	.align		4
        /*0174*/ 	.byte	0x04, 0x1c
        /*0176*/ 	.short	(.L_144 - .L_143)


	//   ....[0]....
.L_143:
        /*0178*/ 	.word	0x000000e0


	//   ....[1]....
        /*017c*/ 	.word	0x00000130


	//   ....[2]....
        /*0180*/ 	.word	0x000022f0


	//   ....[3]....
        /*0184*/ 	.word	0x00002350


	//----- nvinfo : EIATTR_MAX_THREADS
	.align		4
.L_144:
        /*0188*/ 	.byte	0x04, 0x05
        /*018a*/ 	.short	(.L_146 - .L_145)
.L_145:
        /*018c*/ 	.word	0x00000200
        /*0190*/ 	.word	0x00000001
        /*0194*/ 	.word	0x00000001


	//----- nvinfo : EIATTR_CRS_STACK_SIZE
	.align		4
.L_146:
        /*0198*/ 	.byte	0x04, 0x1e
        /*019a*/ 	.short	(.L_148 - .L_147)
.L_147:
        /*019c*/ 	.word	0x00000000


	//----- nvinfo : EIATTR_CBANK_PARAM_SIZE
	.align		4
.L_148:
        /*01a0*/ 	.byte	0x03, 0x19
        /*01a2*/ 	.short	0x0030


	//----- nvinfo : EIATTR_PARAM_CBANK
	.align		4
        /*01a4*/ 	.byte	0x04, 0x0a
        /*01a6*/ 	.short	(.L_150 - .L_149)
	.align		4
.L_149:
        /*01a8*/ 	.word	index@(.nv.constant0._ZN3cub18CUB_300001_SM_10006detail6reduce27DeviceSegmentedReduceKernelINS2_10policy_hubIdxN4cuda3std3__44plusIvEEE10Policy1000EPdSC_PxSD_xS9_ddEEvT0_T1_T2_T3_T5_T6_)
        /*01ac*/ 	.short	0x0380
        /*01ae*/ 	.short	0x0030


	//----- nvinfo : EIATTR_SW_WAR
	.align		4
.L_150:
        /*01b0*/ 	.byte	0x04, 0x36
        /*01b2*/ 	.short	(.L_152 - .L_151)
.L_151:
        /*01b4*/ 	.word	0x00000008
.L_152:


//--------------------- .nv.info._ZN3cub18CUB_300001_SM_10006detail6reduce27DeviceSegmentedReduceKernelINS2_10policy_hubIdiN4cuda3std3__44plusIvEEE10Policy1000EPdSC_PiSD_iS9_ddEEvT0_T1_T2_T3_T5_T6_ --------------------------
	.section	.nv.info._ZN3cub18CUB_300001_SM_10006detail6reduce27DeviceSegmentedReduceKernelINS2_10policy_hubIdiN4cuda3std3__44plusIvEEE10Policy1000EPdSC_PiSD_iS9_ddEEvT0_T1_T2_T3_T5_T6_,"",@"SHT_CUDA_INFO"
	.sectionflags	@""
	.align	4


	//----- nvinfo : EIATTR_CUDA_API_VERSION
	.align		4
        /*0000*/ 	.byte	0x04, 0x37
        /*0002*/ 	.short	(.L_154 - .L_153)
.L_153:
        /*0004*/ 	.word	0x00000082


	//----- nvinfo : EIATTR_KPARAM_INFO
	.align		4
.L_154:
        /*0008*/ 	.byte	0x04, 0x17
        /*000a*/ 	.short	(.L_156 - .L_155)
.L_155:
        /*000c*/ 	.word	0x00000000
        /*0010*/ 	.short	0x0005
        /*0012*/ 	.short	0x0028
        /*0014*/ 	.byte	0x00, 0xf0, 0x21, 0x00


	//----- nvinfo : EIATTR_KPARAM_INFO
	.align		4
.L_156:
        /*0018*/ 	.byte	0x04, 0x17
        /*001a*/ 	.short	(.L_158 - .L_157)
.L_157:
        /*001c*/ 	.word	0x00000000
        /*0020*/ 	.short	0x0004
        /*0022*/ 	.short	0x0020
        /*0024*/ 	.byte	0x00, 0xf0, 0x05, 0x00


	//----- nvinfo : EIATTR_KPARAM_INFO
	.align		4
.L_158:
        /*0028*/ 	.byte	0x04, 0x17
        /*002a*/ 	.short	(.L_160 - .L_159)
.L_159:
        /*002c*/ 	.word	0x00000000
        /*0030*/ 	.short	0x0003
        /*0032*/ 	.short	0x0018
        /*0034*/ 	.byte	0x00, 0xf5, 0x21, 0x00


	//----- nvinfo : EIATTR_KPARAM_INFO
	.align		4
.L_160:
        /*0038*/ 	.byte	0x04, 0x17
        /*003a*/ 	.short	(.L_162 - .L_161)
.L_161:
        /*003c*/ 	.word	0x00000000
        /*0040*/ 	.short	0x0002
        /*0042*/ 	.short	0x0010
        /*0044*/ 	.byte	0x00, 0xf5, 0x21, 0x00


	//----- nvinfo : EIATTR_KPARAM_INFO
	.align		4
.L_162:
        /*0048*/ 	.byte	0x04, 0x17
        /*004a*/ 	.short	(.L_164 - .L_163)
.L_163:
        /*004c*/ 	.word	0x00000000
        /*0050*/ 	.short	0x0001
        /*0052*/ 	.short	0x0008
        /*0054*/ 	.byte	0x00, 0xf5, 0x21, 0x00


	//----- nvinfo : EIATTR_KPARAM_INFO
	.align		4
.L_164:
        /*0058*/ 	.byte	0x04, 0x17
        /*005a*/ 	.short	(.L_166 - .L_165)
.L_165:
        /*005c*/ 	.word	0x00000000
        /*0060*/ 	.short	0x0000
        /*0062*/ 	.short	0x0000
        /*0064*/ 	.byte	0x00, 0xf5, 0x21, 0x00


	//----- nvinfo : EIATTR_SPARSE_MMA_MASK
	.align		4
.L_166:
        /*0068*/ 	.byte	0x03, 0x50
        /*006a*/ 	.short	0x0000


	//----- nvinfo : EIATTR_MAXREG_COUNT
	.align		4
        /*006c*/ 	.byte	0x03, 0x1b
        /*006e*/ 	.short	0x0060


	//----- nvinfo : EIATTR_NUM_BARRIERS
	.align		4
        /*0070*/ 	.byte	0x02, 0x4c
        /*0072*/ 	.byte	0x01
	.zero		1


	//----- nvinfo : EIATTR_MERCURY_ISA_VERSION
	.align		4
        /*0074*/ 	.byte	0x03, 0x5f
        /*0076*/ 	.short	0x0101


	//----- nvinfo : EIATTR_COOP_GROUP_MASK_REGIDS
	.align		4
        /*0078*/ 	.byte	0x04, 0x29
        /*007a*/ 	.short	(.L_168 - .L_167)


	//   ....[0]....
.L_167:
        /*007c*/ 	.word	0xffffffff


	//   ....[1]....
        /*0080*/ 	.word	0xffffffff


	//   ....[2]....
        /*0084*/ 	.word	0xffffffff


	//   ....[3]....
        /*0088*/ 	.word	0xffffffff


	//   ....[4]....
        /*008c*/ 	.word	0xffffffff


	//   ....[5]....
        /*0090*/ 	.word	0xffffffff


	//   ....[6]....
        /*0094*/ 	.word	0xffffffff


	//   ....[7]....
        /*0098*/ 	.word	0xffffffff


	//   ....[8]....
        /*009c*/ 	.word	0xffffffff


	//   ....[9]....
        /*00a0*/ 	.word	0xffffffff


	//   ....[10]....
        /*00a4*/ 	.word	0xffffffff


	//   ....[11]....
        /*00a8*/ 	.word	0xffffffff


	//   ....[12]....
        /*00ac*/ 	.word	0xffffffff


	//   ....[13]....
        /*00b0*/ 	.word	0xffffffff


	//   ....[14]....
        /*00b4*/ 	.word	0xffffffff


	//   ....[15]....
        /*00b8*/ 	.word	0xffffffff


	//   ....[16]....
        /*00bc*/ 	.word	0xffffffff


	//   ....[17]....
        /*00c0*/ 	.word	0xffffffff


	//   ....[18]....
        /*00c4*/ 	.word	0xffffffff


	//   ....[19]....
        /*00c8*/ 	.word	0xffffffff


	//   ....[20]....
        /*00cc*/ 	.word	0xffffffff


	//   ....[21]....
        /*00d0*/ 	.word	0xffffffff


	//   ....[22]....
        /*00d4*/ 	.word	0xffffffff


	//   ....[23]....
        /*00d8*/ 	.word	0xffffffff


	//   ....[24]....
        /*00dc*/ 	.word	0xffffffff


	//   ....[25]....
        /*00e0*/ 	.word	0xffffffff


	//   ....[26]....
        /*00e4*/ 	.word	0xffffffff


	//   ....[27]....
        /*00e8*/ 	.word	0xffffffff


	//   ....[28]....
        /*00ec*/ 	.word	0xffffffff


	//   ....[29]....
        /*00f0*/ 	.word	0xffffffff


	//----- nvinfo : EIATTR_COOP_GROUP_INSTR_OFFSETS
	.align		4
.L_168:
        /*00f4*/ 	.byte	0x04, 0x28
        /*00f6*/ 	.short	(.L_170 - .L_169)


	//   ....[0]....
.L_169:
        /*00f8*/ 	.word	0x000009f0


	//   ....[1]....
        /*00fc*/ 	.word	0x00000a00


	//   ....[2]....
        /*0100*/ 	.word	0x00000a60


	//   ....[3]....
        /*0104*/ 	.word	0x00000a70


	//   ....[4]....
        /*0108*/ 	.word	0x00000ad0


	//   ....[5]....
        /*010c*/ 	.word	0x00000ae0


	//   ....[6]....
        /*0110*/ 	.word	0x00000b40


	//   ....[7]....
        /*0114*/ 	.word	0x00000b50


	//   ....[8]....
        /*0118*/ 	.word	0x00000bb0


	//   ....[9]....
        /*011c*/ 	.word	0x00000bc0


	//   ....[10]....
        /*0120*/ 	.word	0x00000ec0


	//   ....[11]....
        /*0124*/ 	.word	0x00000ed0


	//   ....[12]....
        /*0128*/ 	.word	0x00000f40


	//   ....[13]....
        /*012c*/ 	.word	0x00000f50


	//   ....[14]....
        /*0130*/ 	.word	0x00000f90


	//   ....[15]....
        /*0134*/ 	.word	0x00000fa0


	//   ....[16]....
        /*0138*/ 	.word	0x00001000


	//   ....[17]....
        /*013c*/ 	.word	0x00001010


	//   ....[18]....
        /*0140*/ 	.word	0x00001070


	//   ....[19]....
        /*0144*/ 	.word	0x00001080


	//   ....[20]....
        /*0148*/ 	.word	0x000025d0


	//   ....[21]....
        /*014c*/ 	.word	0x000025e0


	//   ....[22]....
        /*0150*/ 	.word	0x00002640


	//   ....[23]....
        /*0154*/ 	.word	0x00002650


	//   ....[24]....
        /*0158*/ 	.word	0x000026a0


	//   ....[25]....
        /*015c*/ 	.word	0x000026b0


	//   ....[26]....
        /*0160*/ 	.word	0x00002710


	//   ....[27]....
        /*0164*/ 	.word	0x00002720


	//   ....[28]....
        /*0168*/ 	.word	0x00002780


	//   ....[29]....
        /*016c*/ 	.word	0x000027a0


	//----- nvinfo : EIATTR_VRC_CTA_INIT_COUNT
	.align		4
.L_170:
        /*0170*/ 	.byte	0x02, 0x4a
	.zero		1
	.zero		1


	//----- nvinfo : EIATTR_EXIT_INSTR_OFFSETS
	.align		4
        /*0174*/ 	.byte	0x04, 0x1c
        /*0176*/ 	.short	(.L_172 - .L_171)


	//   ....[0]....
.L_171:
        /*0178*/ 	.word	0x000000e0


	//   ....[1]....
        /*017c*/ 	.word	0x00000130


	//   ....[2]....
        /*0180*/ 	.word	0x00002a40


	//   ....[3]....
        /*0184*/ 	.word	0x00002aa0


	//----- nvinfo : EIATTR_MAX_THREADS
	.align		4
.L_172:
        /*0188*/ 	.byte	0x04, 0x05
        /*018a*/ 	.short	(.L_174 - .L_173)
.L_173:
        /*018c*/ 	.word	0x00000280
        /*0190*/ 	.word	0x00000001
        /*0194*/ 	.word	0x00000001


	//----- nvinfo : EIATTR_CRS_STACK_SIZE
	.align		4
.L_174:
        /*0198*/ 	.byte	0x04, 0x1e
        /*019a*/ 	.short	(.L_176 - .L_175)
.L_175:
        /*019c*/ 	.word	0x00000000


	//----- nvinfo : EIATTR_CBANK_PARAM_SIZE
	.align		4
.L_176:
        /*01a0*/ 	.byte	0x03, 0x19
        /*01a2*/ 	.short	0x0030


	//----- nvinfo : EIATTR_PARAM_CBANK
	.align		4
        /*01a4*/ 	.byte	0x04, 0x0a
        /*01a6*/ 	.short	(.L_178 - .L_177)
	.align		4
.L_177:
        /*01a8*/ 	.word	index@(.nv.constant0._ZN3cub18CUB_300001_SM_10006detail6reduce27DeviceSegmentedReduceKernelINS2_10policy_hubIdiN4cuda3std3__44plusIvEEE10Policy1000EPdSC_PiSD_iS9_ddEEvT0_T1_T2_T3_T5_T6_)
        /*01ac*/ 	.short	0x0380
        /*01ae*/ 	.short	0x0030


	//----- nvinfo : EIATTR_SW_WAR
	.align		4
.L_178:
        /*01b0*/ 	.byte	0x04, 0x36
        /*01b2*/ 	.short	(.L_180 - .L_179)
.L_179:
        /*01b4*/ 	.word	0x00000008
.L_180:


//--------------------- .nv.info._ZN3cub18CUB_300001_SM_10006detail11EmptyKernelIvEEvv --------------------------
	.section	.nv.info._ZN3cub18CUB_300001_SM_10006detail11EmptyKernelIvEEvv,"",@"SHT_CUDA_INFO"
	.sectionflags	@""
	.align	4


	//----- nvinfo : EIATTR_CUDA_API_VERSION
	.align		4
        /*0000*/ 	.byte	0x04, 0x37
        /*0002*/ 	.short	(.L_182 - .L_181)
.L_181:
        /*0004*/ 	.word	0x00000082


	//----- nvinfo : EIATTR_SPARSE_MMA_MASK
	.align		4
.L_182:
        /*0008*/ 	.byte	0x03, 0x50
        /*000a*/ 	.short	0x0000


	//----- nvinfo : EIATTR_MAXREG_COUNT
	.align		4
        /*000c*/ 	.byte	0x03, 0x1b
        /*000e*/ 	.short	0x00ff


	//----- nvinfo : EIATTR_MERCURY_ISA_VERSION
	.align		4
        /*0010*/ 	.byte	0x03, 0x5f
        /*0012*/ 	.short	0x0101


	//----- nvinfo : EIATTR_VRC_CTA_INIT_COUNT
	.align		4
        /*0014*/ 	.byte	0x02, 0x4a
	.zero		1
	.zero		1


	//----- nvinfo : EIATTR_EXIT_INSTR_OFFSETS
	.align		4
        /*0018*/ 	.byte	0x04, 0x1c
        /*001a*/ 	.short	(.L_184 - .L_183)


	//   ....[0]....
.L_183:
        /*001c*/ 	.word	0x00000010


	//----- nvinfo : EIATTR_SW_WAR
	.align		4
.L_184:
        /*0020*/ 	.byte	0x04, 0x36
        /*0022*/ 	.short	(.L_186 - .L_185)
.L_185:
        /*0024*/ 	.word	0x00000008
.L_186:


//--------------------- .nv.info._Z19cal_H_seg_from_VextPdPiS0_S0_S0_S0_S0_S0_S0_S0_S0_S0_S0_S_S_S_ --------------------------
	.section	.nv.info._Z19cal_H_seg_from_VextPdPiS0_S0_S0_S0_S0_S0_S0_S0_S0_S0_S0_S_S_S_,"",@"SHT_CUDA_INFO"
	.sectionflags	@""
	.align	4


	//----- nvinfo : EIATTR_CUDA_API_VERSION
	.align		4
        /*0000*/ 	.byte	0x04, 0x37
        /*0002*/ 	.short	(.L_188 - .L_187)
.L_187:
        /*0004*/ 	.word	0x00000082


	//----- nvinfo : EIATTR_KPARAM_INFO
	.align		4
.L_188:
        /*0008*/ 	.byte	0x04, 0x17
        /*000a*/ 	.short	(.L_190 - .L_189)
.L_189:
        /*000c*/ 	.word	0x00000000
        /*0010*/ 	.short	0x000f
        /*0012*/ 	.short	0x0078
        /*0014*/ 	.byte	0x00, 0xf5, 0x21, 0x00


	//----- nvinfo : EIATTR_KPARAM_INFO
	.align		4
.L_190:
        /*0018*/ 	.byte	0x04, 0x17
        /*001a*/ 	.short	(.L_192 - .L_191)
.L_191:
        /*001c*/ 	.word	0x00000000
        /*0020*/ 	.short	0x000e
        /*0022*/ 	.short	0x0070
        /*0024*/ 	.byte	0x00, 0xf5, 0x21, 0x00


	//----- nvinfo : EIATTR_KPARAM_INFO
	.align		4
.L_192:
        /*0028*/ 	.byte	0x04, 0x17
        /*002a*/ 	.short	(.L_194 - .L_193)
.L_193:
        /*002c*/ 	.word	0x00000000
        /*0030*/ 	.short	0x000d
        /*0032*/ 	.short	0x0068
        /*0034*/ 	.byte	0x00, 0xf5, 0x21, 0x00


	//----- nvinfo : EIATTR_KPARAM_INFO
	.align		4
.L_194:
        /*0038*/ 	.byte	0x04, 0x17
        /*003a*/ 	.short	(.L_196 - .L_195)
.L_195:
        /*003c*/ 	.word	0x00000000
        /*0040*/ 	.short	0x000c
        /*0042*/ 	.short	0x0060
        /*0044*/ 	.byte	0x00, 0xf5, 0x21, 0x00


	//----- nvinfo : EIATTR_KPARAM_INFO
	.align		4
.L_196:
        /*0048*/ 	.byte	0x04, 0x17
        /*004a*/ 	.short	(.L_198 - .L_197)
.L_197:
        /*004c*/ 	.word	0x00000000
        /*0050*/ 	.short	0x000b
        /*0052*/ 	.short	0x0058
        /*0054*/ 	.byte	0x00, 0xf5, 0x21, 0x00


	//----- nvinfo : EIATTR_KPARAM_INFO
	.align		4
.L_198:
        /*0058*/ 	.byte	0x04, 0x17
        /*005a*/ 	.short	(.L_200 - .L_199)
.L_199:
        /*005c*/ 	.word	0x00000000
        /*0060*/ 	.short	0x000a
        /*0062*/ 	.short	0x0050
        /*0064*/ 	.byte	0x00, 0xf5, 0x21, 0x00


	//----- nvinfo : EIATTR_KPARAM_INFO
	.align		4
.L_200:
        /*0068*/ 	.byte	0x04, 0x17
        /*006a*/ 	.short	(.L_202 - .L_201)
.L_201:
        /*006c*/ 	.word	0x00000000
        /*0070*/ 	.short	0x0009
        /*0072*/ 	.short	0x0048
        /*0074*/ 	.byte	0x00, 0xf5, 0x21, 0x00


	//----- nvinfo : EIATTR_KPARAM_INFO
	.align		4
.L_202:
        /*0078*/ 	.byte	0x04, 0x17
        /*007a*/ 	.short	(.L_204 - .L_203)
.L_203:
        /*007c*/ 	.word	0x00000000
        /*0080*/ 	.short	0x0008
        /*0082*/ 	.short	0x0040
        /*0084*/ 	.byte	0x00, 0xf5, 0x21, 0x00


	//----- nvinfo : EIATTR_KPARAM_INFO
	.align		4
.L_204:
        /*0088*/ 	.byte	0x04, 0x17
        /*008a*/ 	.short	(.L_206 - .L_205)
.L_205:
        /*008c*/ 	.word	0x00000000
        /*0090*/ 	.short	0x0007
        /*0092*/ 	.short	0x0038
        /*0094*/ 	.byte	0x00, 0xf5, 0x21, 0x00


	//----- nvinfo : EIATTR_KPARAM_INFO
	.align		4
.L_206:
        /*0098*/ 	.byte	0x04, 0x17
        /*009a*/ 	.short	(.L_208 - .L_207)
.L_207:
        /*009c*/ 	.word	0x00000000
        /*00a0*/ 	.short	0x0006
        /*00a2*/ 	.short	0x0030
        /*00a4*/ 	.byte	0x00, 0xf5, 0x21, 0x00


	//----- nvinfo : EIATTR_KPARAM_INFO
	.align		4
.L_208:
        /*00a8*/ 	.byte	0x04, 0x17
        /*00aa*/ 	.short	(.L_210 - .L_209)
.L_209:
        /*00ac*/ 	.word	0x00000000
        /*00b0*/ 	.short	0x0005
        /*00b2*/ 	.short	0x0028
        /*00b4*/ 	.byte	0x00, 0xf5, 0x21, 0x00


	//----- nvinfo : EIATTR_KPARAM_INFO
	.align		4
.L_210:
        /*00b8*/ 	.byte	0x04, 0x17
        /*00ba*/ 	.short	(.L_212 - .L_211)
.L_211:
        /*00bc*/ 	.word	0x00000000
        /*00c0*/ 	.short	0x0004
        /*00c2*/ 	.short	0x0020
        /*00c4*/ 	.byte	0x00, 0xf5, 0x21, 0x00


	//----- nvinfo : EIATTR_KPARAM_INFO
	.align		4
.L_212:
        /*00c8*/ 	.byte	0x04, 0x17
        /*00ca*/ 	.short	(.L_214 - .L_213)
.L_213:
        /*00cc*/ 	.word	0x00000000
        /*00d0*/ 	.short	0x0003
        /*00d2*/ 	.short	0x0018
        /*00d4*/ 	.byte	0x00, 0xf5, 0x21, 0x00


	//----- nvinfo : EIATTR_KPARAM_INFO
	.align		4
.L_214:
        /*00d8*/ 	.byte	0x04, 0x17
        /*00da*/ 	.short	(.L_216 - .L_215)
.L_215:
        /*00dc*/ 	.word	0x00000000
        /*00e0*/ 	.short	0x0002
        /*00e2*/ 	.short	0x0010
        /*00e4*/ 	.byte	0x00, 0xf5, 0x21, 0x00


	//----- nvinfo : EIATTR_KPARAM_INFO
	.align		4
.L_216:
        /*00e8*/ 	.byte	0x04, 0x17
        /*00ea*/ 	.short	(.L_218 - .L_217)
.L_217:
        /*00ec*/ 	.word	0x00000000
        /*00f0*/ 	.short	0x0001
        /*00f2*/ 	.short	0x0008
        /*00f4*/ 	.byte	0x00, 0xf5, 0x21, 0x00


	//----- nvinfo : EIATTR_KPARAM_INFO
	.align		4
.L_218:
        /*00f8*/ 	.byte	0x04, 0x17
        /*00fa*/ 	.short	(.L_220 - .L_219)
.L_219:
        /*00fc*/ 	.word	0x00000000
        /*0100*/ 	.short	0x0000
        /*0102*/ 	.short	0x0000
        /*0104*/ 	.byte	0x00, 0xf5, 0x21, 0x00


	//----- nvinfo : EIATTR_SPARSE_MMA_MASK
	.align		4
.L_220:
        /*0108*/ 	.byte	0x03, 0x50
        /*010a*/ 	.short	0x0000


	//----- nvinfo : EIATTR_MAXREG_COUNT
	.align		4
        /*010c*/ 	.byte	0x03, 0x1b
        /*010e*/ 	.short	0x00ff


	//----- nvinfo : EIATTR_MERCURY_ISA_VERSION
	.align		4
        /*0110*/ 	.byte	0x03, 0x5f
        /*0112*/ 	.short	0x0101


	//----- nvinfo : EIATTR_VRC_CTA_INIT_COUNT
	.align		4
        /*0114*/ 	.byte	0x02, 0x4a
	.zero		1
	.zero		1


	//----- nvinfo : EIATTR_EXIT_INSTR_OFFSETS
	.align		4
        /*0118*/ 	.byte	0x04, 0x1c
        /*011a*/ 	.short	(.L_222 - .L_221)


	//   ....[0]....
.L_221:
        /*011c*/ 	.word	0x00000190


	//   ....[1]....
        /*0120*/ 	.word	0x00002060


	//----- nvinfo : EIATTR_CRS_STACK_SIZE
	.align		4
.L_222:
        /*0124*/ 	.byte	0x04, 0x1e
        /*0126*/ 	.short	(.L_224 - .L_223)
.L_223:
        /*0128*/ 	.word	0x00000000


	//----- nvinfo : EIATTR_CBANK_PARAM_SIZE
	.align		4
.L_224:
        /*012c*/ 	.byte	0x03, 0x19
        /*012e*/ 	.short	0x0080


	//----- nvinfo : EIATTR_PARAM_CBANK
	.align		4
        /*0130*/ 	.byte	0x04, 0x0a
        /*0132*/ 	.short	(.L_226 - .L_225)
	.align		4
.L_225:
        /*0134*/ 	.word	index@(.nv.constant0._Z19cal_H_seg_from_VextPdPiS0_S0_S0_S0_S0_S0_S0_S0_S0_S0_S0_S_S_S_)
        /*0138*/ 	.short	0x0380
        /*013a*/ 	.short	0x0080


	//----- nvinfo : EIATTR_SW_WAR
	.align		4
.L_226:
        /*013c*/ 	.byte	0x04, 0x36
        /*013e*/ 	.short	(.L_228 - .L_227)
.L_227:
        /*0140*/ 	.word	0x00000008
.L_228:


//--------------------- .nv.info._Z7V_batchPiPdS0_S0_S0_S0_S_S0_S0_S0_S0_S0_S_S_S_S_S0_S0_S0_S0_S0_S0_S0_S_S_S_S_S_S_S_S_S_S_S_S_S_S_S_S_S_S_S_S_S_S_S_S_S_S_S0_S0_S0_S0_S0_S0_S0_S0_S0_S0_S0_S0_S0_S0_S0_S0_S0_S0_S0_S0_ --------------------------
	.section	.nv.info._Z7V_batchPiPdS0_S0_S0_S0_S_S0_S0_S0_S0_S0_S_S_S_S_S0_S0_S0_S0_S0_S0_S0_S_S_S_S_S_S_S_S_S_S_S_S_S_S_S_S_S_S_S_S_S_S_S_S_S_S_S0_S0_S0_S0_S0_S0_S0_S0_S0_S0_S0_S0_S0_S0_S0_S0_S0_S0_S0_S0_,"",@"SHT_CUDA_INFO"
	.sectionflags	@""
	.align	4


	//----- nvinfo : EIATTR_CUDA_API_VERSION
	.align		4
        /*0000*/ 	.byte	0x04, 0x37
        /*0002*/ 	.short	(.L_230 - .L_229)
.L_229:
        /*0004*/ 	.word	0x00000082


	//----- nvinfo : EIATTR_KPARAM_INFO
	.align		4
.L_230:
        /*0008*/ 	.byte	0x04, 0x17
        /*000a*/ 	.short	(.L_232 - .L_231)
.L_231:
        /*000c*/ 	.word	0x00000000
        /*0010*/ 	.short	0x0044
        /*0012*/ 	.short	0x0220
        /*0014*/ 	.byte	0x00, 0xf5, 0x21, 0x00


	//----- nvinfo : EIATTR_KPARAM_INFO
	.align		4
.L_232:
        /*0018*/ 	.byte	0x04, 0x17
        /*001a*/ 	.short	(.L_234 - .L_233)
.L_233:
        /*001c*/ 	.word	0x00000000
        /*0020*/ 	.short	0x0043
        /*0022*/ 	.short	0x0218
        /*0024*/ 	.byte	0x00, 0xf5, 0x21, 0x00


	//----- nvinfo : EIATTR_KPARAM_INFO
	.align		4
.L_234:
        /*0028*/ 	.byte	0x04, 0x17
        /*002a*/ 	.short	(.L_236 - .L_235)
.L_235:
        /*002c*/ 	.word	0x00000000
        /*0030*/ 	.short	0x0042
        /*0032*/ 	.short	0x0210
        /*0034*/ 	.byte	0x00, 0xf5, 0x21, 0x00


	//----- nvinfo : EIATTR_KPARAM_INFO
	.align		4
.L_236:
        /*0038*/ 	.byte	0x04, 0x17
        /*003a*/ 	.short	(.L_238 - .L_237)
.L_237:
        /*003c*/ 	.word	0x00000000
        /*0040*/ 	.short	0x0041
        /*0042*/ 	.short	0x0208
        /*0044*/ 	.byte	0x00, 0xf5, 0x21, 0x00


	//----- nvinfo : EIATTR_KPARAM_INFO
	.align		4
.L_238:
        /*0048*/ 	.byte	0x04, 0x17
        /*004a*/ 	.short	(.L_240 - .L_239)
.L_239:
        /*004c*/ 	.word	0x00000000
        /*0050*/ 	.short	0x0040
        /*0052*/ 	.short	0x0200
        /*0054*/ 	.byte	0x00, 0xf5, 0x21, 0x00


	//----- nvinfo : EIATTR_KPARAM_INFO
	.align		4
.L_240:
        /*0058*/ 	.byte	0x04, 0x17
        /*005a*/ 	.short	(.L_242 - .L_241)
.L_241:
        /*005c*/ 	.word	0x00000000
        /*0060*/ 	.short	0x003f
        /*0062*/ 	.short	0x01f8
        /*0064*/ 	.byte	0x00, 0xf5, 0x21, 0x00


	//----- nvinfo : EIATTR_KPARAM_INFO
	.align		4
.L_242:
        /*0068*/ 	.byte	0x04, 0x17
        /*006a*/ 	.short	(.L_244 - .L_243)
.L_243:
        /*006c*/ 	.word	0x00000000
        /*0070*/ 	.short	0x003e
        /*0072*/ 	.short	0x01f0
        /*0074*/ 	.byte	0x00, 0xf5, 0x21, 0x00


	//----- nvinfo : EIATTR_KPARAM_INFO
	.align		4
.L_244:
        /*0078*/ 	.byte	0x04, 0x17
        /*007a*/ 	.short	(.L_246 - .L_245)
.L_245:
        /*007c*/ 	.word	0x00000000
        /*0080*/ 	.short	0x003d
        /*0082*/ 	.short	0x01e8
        /*0084*/ 	.byte	0x00, 0xf5, 0x21, 0x00


	//----- nvinfo : EIATTR_KPARAM_INFO
	.align		4
.L_246:
        /*0088*/ 	.byte	0x04, 0x17
        /*008a*/ 	.short	(.L_248 - .L_247)
.L_247:
        /*008c*/ 	.word	0x00000000
        /*0090*/ 	.short	0x003c
        /*0092*/ 	.short	0x01e0
        /*0094*/ 	.byte	0x00, 0xf5, 0x21, 0x00


	//----- nvinfo : EIATTR_KPARAM_INFO
	.align		4
.L_248:
        /*0098*/ 	.byte	0x04, 0x17
        /*009a*/ 	.short	(.L_250 - .L_249)
.L_249:
        /*009c*/ 	.word	0x00000000
        /*00a0*/ 	.short	0x003b
        /*00a2*/ 	.short	0x01d8
        /*00a4*/ 	.byte	0x00, 0xf5, 0x21, 0x00


	//----- nvinfo : EIATTR_KPARAM_INFO
	.align		4
.L_250:
        /*00a8*/ 	.byte	0x04, 0x17
        /*00aa*/ 	.short	(.L_252 - .L_251)
.L_251:
        /*00ac*/ 	.word	0x00000000
        /*00b0*/ 	.short	0x003a
        /*00b2*/ 	.short	0x01d0
        /*00b4*/ 	.byte	0x00, 0xf5, 0x21, 0x00


	//----- nvinfo : EIATTR_KPARAM_INFO
	.align		4
.L_252:
        /*00b8*/ 	.byte	0x04, 0x17
        /*00ba*/ 	.short	(.L_254 - .L_253)
.L_253:
        /*00bc*/ 	.word	0x00000000
        /*00c0*/ 	.short	0x0039
        /*00c2*/ 	.short	0x01c8
        /*00c4*/ 	.byte	0x00, 0xf5, 0x21, 0x00


	//----- nvinfo : EIATTR_KPARAM_INFO
	.align		4
.L_254:
        /*00c8*/ 	.byte	0x04, 0x17
        /*00ca*/ 	.short	(.L_256 - .L_255)
.L_255:
        /*00cc*/ 	.word	0x00000000
        /*00d0*/ 	.short	0x0038
        /*00d2*/ 	.short	0x01c0
        /*00d4*/ 	.byte	0x00, 0xf5, 0x21, 0x00


	//----- nvinfo : EIATTR_KPARAM_INFO
	.align		4
.L_256:
        /*00d8*/ 	.byte	0x04, 0x17
        /*00da*/ 	.short	(.L_258 - .L_257)
.L_257:
        /*00dc*/ 	.word	0x00000000
        /*00e0*/ 	.short	0x0037
        /*00e2*/ 	.short	0x01b8
        /*00e4*/ 	.byte	0x00, 0xf5, 0x21, 0x00


	//----- nvinfo : EIATTR_KPARAM_INFO
	.align		4
.L_258:
        /*00e8*/ 	.byte	0x04, 0x17
        /*00ea*/ 	.short	(.L_260 - .L_259)
.L_259:
        /*00ec*/ 	.word	0x00000000
        /*00f0*/ 	.short	0x0036
        /*00f2*/ 	.short	0x01b0
        /*00f4*/ 	.byte	0x00, 0xf5, 0x21, 0x00


	//----- nvinfo : EIATTR_KPARAM_INFO
	.align		4
.L_260:
        /*00f8*/ 	.byte	0x04, 0x17
        /*00fa*/ 	.short	(.L_262 - .L_261)
.L_261:
        /*00fc*/ 	.word	0x00000000
        /*0100*/ 	.short	0x0035
        /*0102*/ 	.short	0x01a8
        /*0104*/ 	.byte	0x00, 0xf5, 0x21, 0x00


	//----- nvinfo : EIATTR_KPARAM_INFO
	.align		4
.L_262:
        /*0108*/ 	.byte	0x04, 0x17
        /*010a*/ 	.short	(.L_264 - .L_263)
.L_263:
        /*010c*/ 	.word	0x00000000
        /*0110*/ 	.short	0x0034
        /*0112*/ 	.short	0x01a0
        /*0114*/ 	.byte	0x00, 0xf5, 0x21, 0x00


	//----- nvinfo : EIATTR_KPARAM_INFO
	.align		4
.L_264:
        /*0118*/ 	.byte	0x04, 0x17
        /*011a*/ 	.short	(.L_266 - .L_265)
.L_265:
        /*011c*/ 	.word	0x00000000
        /*0120*/ 	.short	0x0033
        /*0122*/ 	.short	0x0198
        /*0124*/ 	.byte	0x00, 0xf5, 0x21, 0x00


	//----- nvinfo : EIATTR_KPARAM_INFO
	.align		4
.L_266:
        /*0128*/ 	.byte	0x04, 0x17
        /*012a*/ 	.short	(.L_268 - .L_267)
.L_267:
        /*012c*/ 	.word	0x00000000
        /*0130*/ 	.short	0x0032
        /*0132*/ 	.short	0x0190
        /*0134*/ 	.byte	0x00, 0xf5, 0x21, 0x00


	//----- nvinfo : EIATTR_KPARAM_INFO
	.align		4
.L_268:
        /*0138*/ 	.byte	0x04, 0x17
        /*013a*/ 	.short	(.L_270 - .L_269)
.L_269:
        /*013c*/ 	.word	0x00000000
        /*0140*/ 	.short	0x0031
        /*0142*/ 	.short	0x0188
        /*0144*/ 	.byte	0x00, 0xf5, 0x21, 0x00


	//----- nvinfo : EIATTR_KPARAM_INFO
	.align		4
.L_270:
        /*0148*/ 	.byte	0x04, 0x17
        /*014a*/ 	.short	(.L_272 - .L_271)
.L_271:
        /*014c*/ 	.word	0x00000000
        /*0150*/ 	.short	0x0030
        /*0152*/ 	.short	0x0180
        /*0154*/ 	.byte	0x00, 0xf5, 0x21, 0x00


	//----- nvinfo : EIATTR_KPARAM_INFO
	.align		4
.L_272:
        /*0158*/ 	.byte	0x04, 0x17
        /*015a*/ 	.short	(.L_274 - .L_273)
.L_273:
        /*015c*/ 	.word	0x00000000
        /*0160*/ 	.short	0x002f
        /*0162*/ 	.short	0x0178
        /*0164*/ 	.byte	0x00, 0xf5, 0x21, 0x00


	//----- nvinfo : EIATTR_KPARAM_INFO
	.align		4
.L_274:
        /*0168*/ 	.byte	0x04, 0x17
        /*016a*/ 	.short	(.L_276 - .L_275)
.L_275:
        /*016c*/ 	.word	0x00000000
        /*0170*/ 	.short	0x002e
        /*0172*/ 	.short	0x0170
        /*0174*/ 	.byte	0x00, 0xf5, 0x21, 0x00


	//----- nvinfo : EIATTR_KPARAM_INFO
	.align		4
.L_276:
        /*0178*/ 	.byte	0x04, 0x17
        /*017a*/ 	.short	(.L_278 - .L_277)
.L_277:
        /*017c*/ 	.word	0x00000000
        /*0180*/ 	.short	0x002d
        /*0182*/ 	.short	0x0168
        /*0184*/ 	.byte	0x00, 0xf5, 0x21, 0x00


	//----- nvinfo : EIATTR_KPARAM_INFO
	.align		4
.L_278:
        /*0188*/ 	.byte	0x04, 0x17
        /*018a*/ 	.short	(.L_280 - .L_279)
.L_279:
        /*018c*/ 	.word	0x00000000
        /*0190*/ 	.short	0x002c
        /*0192*/ 	.short	0x0160
        /*0194*/ 	.byte	0x00, 0xf5, 0x21, 0x00


	//----- nvinfo : EIATTR_KPARAM_INFO
	.align		4
.L_280:
        /*0198*/ 	.byte	0x04, 0x17
        /*019a*/ 	.short	(.L_282 - .L_281)
.L_281:
        /*019c*/ 	.word	0x00000000
        /*01a0*/ 	.short	0x002b
        /*01a2*/ 	.short	0x0158
        /*01a4*/ 	.byte	0x00, 0xf5, 0x21, 0x00


	//----- nvinfo : EIATTR_KPARAM_INFO
	.align		4
.L_282:
        /*01a8*/ 	.byte	0x04, 0x17
        /*01aa*/ 	.short	(.L_284 - .L_283)
.L_283:
        /*01ac*/ 	.word	0x00000000
        /*01b0*/ 	.short	0x002a
        /*01b2*/ 	.short	0x0150
        /*01b4*/ 	.byte	0x00, 0xf5, 0x21, 0x00


	//----- nvinfo : EIATTR_KPARAM_INFO
	.align		4
.L_284:
        /*01b8*/ 	.byte	0x04, 0x17
        /*01ba*/ 	.short	(.L_286 - .L_285)
.L_285:
        /*01bc*/ 	.word	0x00000000
        /*01c0*/ 	.short	0x0029
        /*01c2*/ 	.short	0x0148
        /*01c4*/ 	.byte	0x00, 0xf5, 0x21, 0x00


	//----- nvinfo : EIATTR_KPARAM_INFO
	.align		4
.L_286:
        /*01c8*/ 	.byte	0x04, 0x17
        /*01ca*/ 	.short	(.L_288 - .L_287)
.L_287:
        /*01cc*/ 	.word	0x00000000
        /*01d0*/ 	.short	0x0028
        /*01d2*/ 	.short	0x0140
        /*01d4*/ 	.byte	0x00, 0xf5, 0x21, 0x00


	//----- nvinfo : EIATTR_KPARAM_INFO
	.align		4
.L_288:
        /*01d8*/ 	.byte	0x04, 0x17
        /*01da*/ 	.short	(.L_290 - .L_289)
.L_289:
        /*01dc*/ 	.word	0x00000000
        /*01e0*/ 	.short	0x0027
        /*01e2*/ 	.short	0x0138
        /*01e4*/ 	.byte	0x00, 0xf5, 0x21, 0x00


	//----- nvinfo : EIATTR_KPARAM_INFO
	.align		4
.L_290:
        /*01e8*/ 	.byte	0x04, 0x17
        /*01ea*/ 	.short	(.L_292 - .L_291)
.L_291:
        /*01ec*/ 	.word	0x00000000
        /*01f0*/ 	.short	0x0026
        /*01f2*/ 	.short	0x0130
        /*01f4*/ 	.byte	0x00, 0xf5, 0x21, 0x00


	//----- nvinfo : EIATTR_KPARAM_INFO
	.align		4
.L_292:
        /*01f8*/ 	.byte	0x04, 0x17
        /*01fa*/ 	.short	(.L_294 - .L_293)
.L_293:
        /*01fc*/ 	.word	0x00000000
        /*0200*/ 	.short	0x0025
        /*0202*/ 	.short	0x0128
        /*0204*/ 	.byte	0x00, 0xf5, 0x21, 0x00


	//----- nvinfo : EIATTR_KPARAM_INFO
	.align		4
.L_294:
        /*0208*/ 	.byte	0x04, 0x17
        /*020a*/ 	.short	(.L_296 - .L_295)
.L_295:
        /*020c*/ 	.word	0x00000000
        /*0210*/ 	.short	0x0024
        /*0212*/ 	.short	0x0120
        /*0214*/ 	.byte	0x00, 0xf5, 0x21, 0x00


	//----- nvinfo : EIATTR_KPARAM_INFO
	.align		4
.L_296:
        /*0218*/ 	.byte	0x04, 0x17
        /*021a*/ 	.short	(.L_298 - .L_297)
.L_297:
        /*021c*/ 	.word	0x00000000
        /*0220*/ 	.short	0x0023
        /*0222*/ 	.short	0x0118
        /*0224*/ 	.byte	0x00, 0xf5, 0x21, 0x00


	//----- nvinfo : EIATTR_KPARAM_INFO
	.align		4
.L_298:
        /*0228*/ 	.byte	0x04, 0x17
        /*022a*/ 	.short	(.L_300 - .L_299)
.L_299:
        /*022c*/ 	.word	0x00000000
        /*0230*/ 	.short	0x0022
        /*0232*/ 	.short	0x0110
        /*0234*/ 	.byte	0x00, 0xf5, 0x21, 0x00


	//----- nvinfo : EIATTR_KPARAM_INFO
	.align		4
.L_300:
        /*0238*/ 	.byte	0x04, 0x17
        /*023a*/ 	.short	(.L_302 - .L_301)
.L_301:
        /*023c*/ 	.word	0x00000000
        /*0240*/ 	.short	0x0021
        /*0242*/ 	.short	0x0108
        /*0244*/ 	.byte	0x00, 0xf5, 0x21, 0x00


	//----- nvinfo : EIATTR_KPARAM_INFO
	.align		4
.L_302:
        /*0248*/ 	.byte	0x04, 0x17
        /*024a*/ 	.short	(.L_304 - .L_303)
.L_303:
        /*024c*/ 	.word	0x00000000
        /*0250*/ 	.short	0x0020
        /*0252*/ 	.short	0x0100
        /*0254*/ 	.byte	0x00, 0xf5, 0x21, 0x00


	//----- nvinfo : EIATTR_KPARAM_INFO
	.align		4
.L_304:
        /*0258*/ 	.byte	0x04, 0x17
        /*025a*/ 	.short	(.L_306 - .L_305)
.L_305:
        /*025c*/ 	.word	0x00000000
        /*0260*/ 	.short	0x001f
        /*0262*/ 	.short	0x00f8
        /*0264*/ 	.byte	0x00, 0xf5, 0x21, 0x00


	//----- nvinfo : EIATTR_KPARAM_INFO
	.align		4
.L_306:
        /*0268*/ 	.byte	0x04, 0x17
        /*026a*/ 	.short	(.L_308 - .L_307)
.L_307:
        /*026c*/ 	.word	0x00000000
        /*0270*/ 	.short	0x001e
        /*0272*/ 	.short	0x00f0
        /*0274*/ 	.byte	0x00, 0xf5, 0x21, 0x00


	//----- nvinfo : EIATTR_KPARAM_INFO
	.align		4
.L_308:
        /*0278*/ 	.byte	0x04, 0x17
        /*027a*/ 	.short	(.L_310 - .L_309)
.L_309:
        /*027c*/ 	.word	0x00000000
        /*0280*/ 	.short	0x001d
        /*0282*/ 	.short	0x00e8
        /*0284*/ 	.byte	0x00, 0xf5, 0x21, 0x00


	//----- nvinfo : EIATTR_KPARAM_INFO
	.align		4
.L_310:
        /*0288*/ 	.byte	0x04, 0x17
        /*028a*/ 	.short	(.L_312 - .L_311)
.L_311:
        /*028c*/ 	.word	0x00000000
        /*0290*/ 	.short	0x001c
        /*0292*/ 	.short	0x00e0
        /*0294*/ 	.byte	0x00, 0xf5, 0x21, 0x00


	//----- nvinfo : EIATTR_KPARAM_INFO
	.align		4
.L_312:
        /*0298*/ 	.byte	0x04, 0x17
        /*029a*/ 	.short	(.L_314 - .L_313)
.L_313:
        /*029c*/ 	.word	0x00000000
        /*02a0*/ 	.short	0x001b
        /*02a2*/ 	.short	0x00d8
        /*02a4*/ 	.byte	0x00, 0xf5, 0x21, 0x00


	//----- nvinfo : EIATTR_KPARAM_INFO
	.align		4
.L_314:
        /*02a8*/ 	.byte	0x04, 0x17
        /*02aa*/ 	.short	(.L_316 - .L_315)
.L_315:
        /*02ac*/ 	.word	0x00000000
        /*02b0*/ 	.short	0x001a
        /*02b2*/ 	.short	0x00d0
        /*02b4*/ 	.byte	0x00, 0xf5, 0x21, 0x00


	//----- nvinfo : EIATTR_KPARAM_INFO
	.align		4
.L_316:
        /*02b8*/ 	.byte	0x04, 0x17
        /*02ba*/ 	.short	(.L_318 - .L_317)
.L_317:
        /*02bc*/ 	.word	0x00000000
        /*02c0*/ 	.short	0x0019
        /*02c2*/ 	.short	0x00c8
        /*02c4*/ 	.byte	0x00, 0xf5, 0x21, 0x00


	//----- nvinfo : EIATTR_KPARAM_INFO
	.align		4
.L_318:
        /*02c8*/ 	.byte	0x04, 0x17
        /*02ca*/ 	.short	(.L_320 - .L_319)
.L_319:
        /*02cc*/ 	.word	0x00000000
        /*02d0*/ 	.short	0x0018
        /*02d2*/ 	.short	0x00c0
        /*02d4*/ 	.byte	0x00, 0xf5, 0x21, 0x00


	//----- nvinfo : EIATTR_KPARAM_INFO
	.align		4
.L_320:
        /*02d8*/ 	.byte	0x04, 0x17
        /*02da*/ 	.short	(.L_322 - .L_321)
.L_321:
        /*02dc*/ 	.word	0x00000000
        /*02e0*/ 	.short	0x0017
        /*02e2*/ 	.short	0x00b8
        /*02e4*/ 	.byte	0x00, 0xf5, 0x21, 0x00


	//----- nvinfo : EIATTR_KPARAM_INFO
	.align		4
.L_322:
        /*02e8*/ 	.byte	0x04, 0x17
        /*02ea*/ 	.short	(.L_324 - .L_323)
.L_323:
        /*02ec*/ 	.word	0x00000000
        /*02f0*/ 	.short	0x0016
        /*02f2*/ 	.short	0x00b0
        /*02f4*/ 	.byte	0x00, 0xf5, 0x21, 0x00


	//----- nvinfo : EIATTR_KPARAM_INFO
	.align		4
.L_324:
        /*02f8*/ 	.byte	0x04, 0x17
        /*02fa*/ 	.short	(.L_326 - .L_325)
.L_325:
        /*02fc*/ 	.word	0x00000000
        /*0300*/ 	.short	0x0015
        /*0302*/ 	.short	0x00a8
        /*0304*/ 	.byte	0x00, 0xf5, 0x21, 0x00


	//----- nvinfo : EIATTR_KPARAM_INFO
	.align		4
.L_326:
        /*0308*/ 	.byte	0x04, 0x17
        /*030a*/ 	.short	(.L_328 - .L_327)
.L_327:
        /*030c*/ 	.word	0x00000000
        /*0310*/ 	.short	0x0014
        /*0312*/ 	.short	0x00a0
        /*0314*/ 	.byte	0x00, 0xf5, 0x21, 0x00


	//----- nvinfo : EIATTR_KPARAM_INFO
	.align		4
.L_328:
        /*0318*/ 	.byte	0x04, 0x17
        /*031a*/ 	.short	(.L_330 - .L_329)
.L_329:
        /*031c*/ 	.word	0x00000000
        /*0320*/ 	.short	0x0013
        /*0322*/ 	.short	0x0098
        /*0324*/ 	.byte	0x00, 0xf5, 0x21, 0x00


	//----- nvinfo : EIATTR_KPARAM_INFO
	.align		4
.L_330:
        /*0328*/ 	.byte	0x04, 0x17
        /*032a*/ 	.short	(.L_332 - .L_331)
.L_331:
        /*032c*/ 	.word	0x00000000
        /*0330*/ 	.short	0x0012
        /*0332*/ 	.short	0x0090
        /*0334*/ 	.byte	0x00, 0xf5, 0x21, 0x00


	//----- nvinfo : EIATTR_KPARAM_INFO
	.align		4
.L_332:
        /*0338*/ 	.byte	0x04, 0x17
        /*033a*/ 	.short	(.L_334 - .L_333)
.L_333:
        /*033c*/ 	.word	0x00000000
        /*0340*/ 	.short	0x0011
        /*0342*/ 	.short	0x0088
        /*0344*/ 	.byte	0x00, 0xf5, 0x21, 0x00


	//----- nvinfo : EIATTR_KPARAM_INFO
	.align		4
.L_334:
        /*0348*/ 	.byte	0x04, 0x17
        /*034a*/ 	.short	(.L_336 - .L_335)
.L_335:
        /*034c*/ 	.word	0x00000000
        /*0350*/ 	.short	0x0010
        /*0352*/ 	.short	0x0080
        /*0354*/ 	.byte	0x00, 0xf5, 0x21, 0x00


	//----- nvinfo : EIATTR_KPARAM_INFO
	.align		4
.L_336:
        /*0358*/ 	.byte	0x04, 0x17
        /*035a*/ 	.short	(.L_338 - .L_337)
.L_337:
        /*035c*/ 	.word	0x00000000
        /*0360*/ 	.short	0x000f
        /*0362*/ 	.short	0x0078
        /*0364*/ 	.byte	0x00, 0xf5, 0x21, 0x00


	//----- nvinfo : EIATTR_KPARAM_INFO
	.align		4
.L_338:
        /*0368*/ 	.byte	0x04, 0x17
        /*036a*/ 	.short	(.L_340 - .L_339)
.L_339:
        /*036c*/ 	.word	0x00000000
        /*0370*/ 	.short	0x000e
        /*0372*/ 	.short	0x0070
        /*0374*/ 	.byte	0x00, 0xf5, 0x21, 0x00


	//----- nvinfo : EIATTR_KPARAM_INFO
	.align		4
.L_340:
        /*0378*/ 	.byte	0x04, 0x17
        /*037a*/ 	.short	(.L_342 - .L_341)
.L_341:
        /*037c*/ 	.word	0x00000000
        /*0380*/ 	.short	0x000d
        /*0382*/ 	.short	0x0068
        /*0384*/ 	.byte	0x00, 0xf5, 0x21, 0x00


	//----- nvinfo : EIATTR_KPARAM_INFO
	.align		4
.L_342:
        /*0388*/ 	.byte	0x04, 0x17
        /*038a*/ 	.short	(.L_344 - .L_343)
.L_343:
        /*038c*/ 	.word	0x00000000
        /*0390*/ 	.short	0x000c
        /*0392*/ 	.short	0x0060
        /*0394*/ 	.byte	0x00, 0xf5, 0x21, 0x00


	//----- nvinfo : EIATTR_KPARAM_INFO
	.align		4
.L_344:
        /*0398*/ 	.byte	0x04, 0x17
        /*039a*/ 	.short	(.L_346 - .L_345)
.L_345:
        /*039c*/ 	.word	0x00000000
        /*03a0*/ 	.short	0x000b
        /*03a2*/ 	.short	0x0058
        /*03a4*/ 	.byte	0x00, 0xf5, 0x21, 0x00


	//----- nvinfo : EIATTR_KPARAM_INFO
	.align		4
.L_346:
        /*03a8*/ 	.byte	0x04, 0x17
        /*03aa*/ 	.short	(.L_348 - .L_347)
.L_347:
        /*03ac*/ 	.word	0x00000000
        /*03b0*/ 	.short	0x000a
        /*03b2*/ 	.short	0x0050
        /*03b4*/ 	.byte	0x00, 0xf5, 0x21, 0x00


	//----- nvinfo : EIATTR_KPARAM_INFO
	.align		4
.L_348:
        /*03b8*/ 	.byte	0x04, 0x17
        /*03ba*/ 	.short	(.L_350 - .L_349)
.L_349:
        /*03bc*/ 	.word	0x00000000
        /*03c0*/ 	.short	0x0009
        /*03c2*/ 	.short	0x0048
        /*03c4*/ 	.byte	0x00, 0xf5, 0x21, 0x00


	//----- nvinfo : EIATTR_KPARAM_INFO
	.align		4
.L_350:
        /*03c8*/ 	.byte	0x04, 0x17
        /*03ca*/ 	.short	(.L_352 - .L_351)
.L_351:
        /*03cc*/ 	.word	0x00000000
        /*03d0*/ 	.short	0x0008
        /*03d2*/ 	.short	0x0040
        /*03d4*/ 	.byte	0x00, 0xf5, 0x21, 0x00


	//----- nvinfo : EIATTR_KPARAM_INFO
	.align		4
.L_352:
        /*03d8*/ 	.byte	0x04, 0x17
        /*03da*/ 	.short	(.L_354 - .L_353)
.L_353:
        /*03dc*/ 	.word	0x00000000
        /*03e0*/ 	.short	0x0007
        /*03e2*/ 	.short	0x0038
        /*03e4*/ 	.byte	0x00, 0xf5, 0x21, 0x00


	//----- nvinfo : EIATTR_KPARAM_INFO
	.align		4
.L_354:
        /*03e8*/ 	.byte	0x04, 0x17
        /*03ea*/ 	.short	(.L_356 - .L_355)
.L_355:
        /*03ec*/ 	.word	0x00000000
        /*03f0*/ 	.short	0x0006
        /*03f2*/ 	.short	0x0030
        /*03f4*/ 	.byte	0x00, 0xf5, 0x21, 0x00


	//----- nvinfo : EIATTR_KPARAM_INFO
	.align		4
.L_356:
        /*03f8*/ 	.byte	0x04, 0x17
        /*03fa*/ 	.short	(.L_358 - .L_357)
.L_357:
        /*03fc*/ 	.word	0x00000000
        /*0400*/ 	.short	0x0005
        /*0402*/ 	.short	0x0028
        /*0404*/ 	.byte	0x00, 0xf5, 0x21, 0x00


	//----- nvinfo : EIATTR_KPARAM_INFO
	.align		4
.L_358:
        /*0408*/ 	.byte	0x04, 0x17
        /*040a*/ 	.short	(.L_360 - .L_359)
.L_359:
        /*040c*/ 	.word	0x00000000
        /*0410*/ 	.short	0x0004
        /*0412*/ 	.short	0x0020
        /*0414*/ 	.byte	0x00, 0xf5, 0x21, 0x00


	//----- nvinfo : EIATTR_KPARAM_INFO
	.align		4
.L_360:
        /*0418*/ 	.byte	0x04, 0x17
        /*041a*/ 	.short	(.L_362 - .L_361)
.L_361:
        /*041c*/ 	.word	0x00000000
        /*0420*/ 	.short	0x0003
        /*0422*/ 	.short	0x0018
        /*0424*/ 	.byte	0x00, 0xf5, 0x21, 0x00


	//----- nvinfo : EIATTR_KPARAM_INFO
	.align		4
.L_362:
        /*0428*/ 	.byte	0x04, 0x17
        /*042a*/ 	.short	(.L_364 - .L_363)
.L_363:
        /*042c*/ 	.word	0x00000000
        /*0430*/ 	.short	0x0002
        /*0432*/ 	.short	0x0010
        /*0434*/ 	.byte	0x00, 0xf5, 0x21, 0x00


	//----- nvinfo : EIATTR_KPARAM_INFO
	.align		4
.L_364:
        /*0438*/ 	.byte	0x04, 0x17
        /*043a*/ 	.short	(.L_366 - .L_365)
.L_365:
        /*043c*/ 	.word	0x00000000
        /*0440*/ 	.short	0x0001
        /*0442*/ 	.short	0x0008
        /*0444*/ 	.byte	0x00, 0xf5, 0x21, 0x00


	//----- nvinfo : EIATTR_KPARAM_INFO
	.align		4
.L_366:
        /*0448*/ 	.byte	0x04, 0x17
        /*044a*/ 	.short	(.L_368 - .L_367)
.L_367:
        /*044c*/ 	.word	0x00000000
        /*0450*/ 	.short	0x0000
        /*0452*/ 	.short	0x0000
        /*0454*/ 	.byte	0x00, 0xf5, 0x21, 0x00


	//----- nvinfo : EIATTR_SPARSE_MMA_MASK
	.align		4
.L_368:
        /*0458*/ 	.byte	0x03, 0x50
        /*045a*/ 	.short	0x0000


	//----- nvinfo : EIATTR_MAXREG_COUNT
	.align		4
        /*045c*/ 	.byte	0x03, 0x1b
        /*045e*/ 	.short	0x00ff


	//----- nvinfo : EIATTR_MERCURY_ISA_VERSION
	.align		4
        /*0460*/ 	.byte	0x03, 0x5f
        /*0462*/ 	.short	0x0101


	//----- nvinfo : EIATTR_VRC_CTA_INIT_COUNT
	.align		4
        /*0464*/ 	.byte	0x02, 0x4a
	.zero		1
	.zero		1


	//----- nvinfo : EIATTR_EXIT_INSTR_OFFSETS
	.align		4
        /*0468*/ 	.byte	0x04, 0x1c
        /*046a*/ 	.short	(.L_370 - .L_369)


	//   ....[0]....
.L_369:
        /*046c*/ 	.word	0x00000380


	//   ....[1]....
        /*0470*/ 	.word	0x00009bb0


	//----- nvinfo : EIATTR_CRS_STACK_SIZE
	.align		4
.L_370:
        /*0474*/ 	.byte	0x04, 0x1e
        /*0476*/ 	.short	(.L_372 - .L_371)
.L_371:
        /*0478*/ 	.word	0x00000000


	//----- nvinfo : EIATTR_CBANK_PARAM_SIZE
	.align		4
.L_372:
        /*047c*/ 	.byte	0x03, 0x19
        /*047e*/ 	.short	0x0228


	//----- nvinfo : EIATTR_PARAM_CBANK
	.align		4
        /*0480*/ 	.byte	0x04, 0x0a
        /*0482*/ 	.short	(.L_374 - .L_373)
	.align		4
.L_373:
        /*0484*/ 	.word	index@(.nv.constant0._Z7V_batchPiPdS0_S0_S0_S0_S_S0_S0_S0_S0_S0_S_S_S_S_S0_S0_S0_S0_S0_S0_S0_S_S_S_S_S_S_S_S_S_S_S_S_S_S_S_S_S_S_S_S_S_S_S_S_S_S_S0_S0_S0_S0_S0_S0_S0_S0_S0_S0_S0_S0_S0_S0_S0_S0_S0_S0_S0_S0_)
        /*0488*/ 	.short	0x0380
        /*048a*/ 	.short	0x0228


	//----- nvinfo : EIATTR_SW_WAR
	.align		4
.L_374:
        /*048c*/ 	.byte	0x04, 0x36
        /*048e*/ 	.short	(.L_376 - .L_375)
.L_375:
        /*0490*/ 	.word	0x00000008
.L_376:


//--------------------- .nv.info._Z17check_int_custom2iPiS_S_S_S_S_S_S_S_S_S_S_ --------------------------
	.section	.nv.info._Z17check_int_custom2iPiS_S_S_S_S_S_S_S_S_S_S_,"",@"SHT_CUDA_INFO"
	.sectionflags	@""
	.align	4


	//----- nvinfo : EIATTR_CUDA_API_VERSION
	.align		4
        /*0000*/ 	.byte	0x04, 0x37
        /*0002*/ 	.short	(.L_378 - .L_377)
.L_377:
        /*0004*/ 	.word	0x00000082


	//----- nvinfo : EIATTR_KPARAM_INFO
	.align		4
.L_378:
        /*0008*/ 	.byte	0x04, 0x17
        /*000a*/ 	.short	(.L_380 - .L_379)
.L_379:
        /*000c*/ 	.word	0x00000000
        /*0010*/ 	.short	0x000c
        /*0012*/ 	.short	0x0060
        /*0014*/ 	.byte	0x00, 0xf5, 0x21, 0x00


	//----- nvinfo : EIATTR_KPARAM_INFO
	.align		4
.L_380:
        /*0018*/ 	.byte	0x04, 0x17
        /*001a*/ 	.short	(.L_382 - .L_381)
.L_381:
        /*001c*/ 	.word	0x00000000
        /*0020*/ 	.short	0x000b
        /*0022*/ 	.short	0x0058
        /*0024*/ 	.byte	0x00, 0xf5, 0x21, 0x00


	//----- nvinfo : EIATTR_KPARAM_INFO
	.align		4
.L_382:
        /*0028*/ 	.byte	0x04, 0x17
        /*002a*/ 	.short	(.L_384 - .L_383)
.L_383:
        /*002c*/ 	.word	0x00000000
        /*0030*/ 	.short	0x000a
        /*0032*/ 	.short	0x0050
        /*0034*/ 	.byte	0x00, 0xf5, 0x21, 0x00


	//----- nvinfo : EIATTR_KPARAM_INFO
	.align		4
.L_384:
        /*0038*/ 	.byte	0x04, 0x17
        /*003a*/ 	.short	(.L_386 - .L_385)
.L_385:
        /*003c*/ 	.word	0x00000000
        /*0040*/ 	.short	0x0009
        /*0042*/ 	.short	0x0048
        /*0044*/ 	.byte	0x00, 0xf5, 0x21, 0x00


	//----- nvinfo : EIATTR_KPARAM_INFO
	.align		4
.L_386:
        /*0048*/ 	.byte	0x04, 0x17
        /*004a*/ 	.short	(.L_388 - .L_387)
.L_387:
        /*004c*/ 	.word	0x00000000
        /*0050*/ 	.short	0x0008
        /*0052*/ 	.short	0x0040
        /*0054*/ 	.byte	0x00, 0xf5, 0x21, 0x00


	//----- nvinfo : EIATTR_KPARAM_INFO
	.align		4
.L_388:
        /*0058*/ 	.byte	0x04, 0x17
        /*005a*/ 	.short	(.L_390 - .L_389)
.L_389:
        /*005c*/ 	.word	0x00000000
        /*0060*/ 	.short	0x0007
        /*0062*/ 	.short	0x0038
        /*0064*/ 	.byte	0x00, 0xf5, 0x21, 0x00


	//----- nvinfo : EIATTR_KPARAM_INFO
	.align		4
.L_390:
        /*0068*/ 	.byte	0x04, 0x17
        /*006a*/ 	.short	(.L_392 - .L_391)
.L_391:
        /*006c*/ 	.word	0x00000000
        /*0070*/ 	.short	0x0006
        /*0072*/ 	.short	0x0030
        /*0074*/ 	.byte	0x00, 0xf5, 0x21, 0x00


	//----- nvinfo : EIATTR_KPARAM_INFO
	.align		4
.L_392:
        /*0078*/ 	.byte	0x04, 0x17
        /*007a*/ 	.short	(.L_394 - .L_393)
.L_393:
        /*007c*/ 	.word	0x00000000
        /*0080*/ 	.short	0x0005
        /*0082*/ 	.short	0x0028
        /*0084*/ 	.byte	0x00, 0xf5, 0x21, 0x00


	//----- nvinfo : EIATTR_KPARAM_INFO
	.align		4
.L_394:
        /*0088*/ 	.byte	0x04, 0x17
        /*008a*/ 	.short	(.L_396 - .L_395)
.L_395:
        /*008c*/ 	.word	0x00000000
        /*0090*/ 	.short	0x0004
        /*0092*/ 	.short	0x0020
        /*0094*/ 	.byte	0x00, 0xf5, 0x21, 0x00


	//----- nvinfo : EIATTR_KPARAM_INFO
	.align		4
.L_396:
        /*0098*/ 	.byte	0x04, 0x17
        /*009a*/ 	.short	(.L_398 - .L_397)
.L_397:
        /*009c*/ 	.word	0x00000000
        /*00a0*/ 	.short	0x0003
        /*00a2*/ 	.short	0x0018
        /*00a4*/ 	.byte	0x00, 0xf5, 0x21, 0x00


	//----- nvinfo : EIATTR_KPARAM_INFO
	.align		4
.L_398:
        /*00a8*/ 	.byte	0x04, 0x17
        /*00aa*/ 	.short	(.L_400 - .L_399)
.L_399:
        /*00ac*/ 	.word	0x00000000
        /*00b0*/ 	.short	0x0002
        /*00b2*/ 	.short	0x0010
        /*00b4*/ 	.byte	0x00, 0xf5, 0x21, 0x00


	//----- nvinfo : EIATTR_KPARAM_INFO
	.align		4
.L_400:
        /*00b8*/ 	.byte	0x04, 0x17
        /*00ba*/ 	.short	(.L_402 - .L_401)
.L_401:
        /*00bc*/ 	.word	0x00000000
        /*00c0*/ 	.short	0x0001
        /*00c2*/ 	.short	0x0008
        /*00c4*/ 	.byte	0x00, 0xf5, 0x21, 0x00


	//----- nvinfo : EIATTR_KPARAM_INFO
	.align		4
.L_402:
        /*00c8*/ 	.byte	0x04, 0x17
        /*00ca*/ 	.short	(.L_404 - .L_403)
.L_403:
        /*00cc*/ 	.word	0x00000000
        /*00d0*/ 	.short	0x0000
        /*00d2*/ 	.short	0x0000
        /*00d4*/ 	.byte	0x00, 0xf0, 0x11, 0x00


	//----- nvinfo : EIATTR_SPARSE_MMA_MASK
	.align		4
.L_404:
        /*00d8*/ 	.byte	0x03, 0x50
        /*00da*/ 	.short	0x0000


	//----- nvinfo : EIATTR_MAXREG_COUNT
	.align		4
        /*00dc*/ 	.byte	0x03, 0x1b
        /*00de*/ 	.short	0x00ff


	//----- nvinfo : EIATTR_EXTERNS
	.align		4
        /*00e0*/ 	.byte	0x04, 0x0f
        /*00e2*/ 	.short	(.L_406 - .L_405)


	//   ....[0]....
	.align		4
.L_405:
        /*00e4*/ 	.word	index@(vprintf)


	//----- nvinfo : EIATTR_MERCURY_ISA_VERSION
	.align		4
.L_406:
        /*00e8*/ 	.byte	0x03, 0x5f
        /*00ea*/ 	.short	0x0101


	//----- nvinfo : EIATTR_VRC_CTA_INIT_COUNT
	.align		4
        /*00ec*/ 	.byte	0x02, 0x4a
	.zero		1
	.zero		1


	//----- nvinfo : EIATTR_SYSCALL_OFFSETS
	.align		4
        /*00f0*/ 	.byte	0x04, 0x46
        /*00f2*/ 	.short	(.L_408 - .L_407)


	//   ....[0]....
.L_407:
        /*00f4*/ 	.word	0x000004c0


	//----- nvinfo : EIATTR_EXIT_INSTR_OFFSETS
	.align		4
.L_408:
        /*00f8*/ 	.byte	0x04, 0x1c
        /*00fa*/ 	.short	(.L_410 - .L_409)


	//   ....[0]....
.L_409:
        /*00fc*/ 	.word	0x000000a0


	//   ....[1]....
        /*0100*/ 	.word	0x00000550


	//----- nvinfo : EIATTR_CRS_STACK_SIZE
	.align		4
.L_410:
        /*0104*/ 	.byte	0x04, 0x1e
        /*0106*/ 	.short	(.L_412 - .L_411)
.L_411:
        /*0108*/ 	.word	0x00000000


	//----- nvinfo : EIATTR_CBANK_PARAM_SIZE
	.align		4
.L_412:
        /*010c*/ 	.byte	0x03, 0x19
        /*010e*/ 	.short	0x0068


	//----- nvinfo : EIATTR_PARAM_CBANK
	.align		4
        /*0110*/ 	.byte	0x04, 0x0a
        /*0112*/ 	.short	(.L_414 - .L_413)
	.align		4
.L_413:
        /*0114*/ 	.word	index@(.nv.constant0._Z17check_int_custom2iPiS_S_S_S_S_S_S_S_S_S_S_)
        /*0118*/ 	.short	0x0380
        /*011a*/ 	.short	0x0068


	//----- nvinfo : EIATTR_SW_WAR
	.align		4
.L_414:
        /*011c*/ 	.byte	0x04, 0x36
        /*011e*/ 	.short	(.L_416 - .L_415)
.L_415:
        /*0120*/ 	.word	0x00000008
.L_416:


//--------------------- .nv.info._Z16check_double_sciiPd --------------------------
	.section	.nv.info._Z16check_double_sciiPd,"",@"SHT_CUDA_INFO"
	.sectionflags	@""
	.align	4


	//----- nvinfo : EIATTR_CUDA_API_VERSION
	.align		4
        /*0000*/ 	.byte	0x04, 0x37
        /*0002*/ 	.short	(.L_418 - .L_417)
.L_417:
        /*0004*/ 	.word	0x00000082


	//----- nvinfo : EIATTR_KPARAM_INFO
	.align		4
.L_418:
        /*0008*/ 	.byte	0x04, 0x17
        /*000a*/ 	.short	(.L_420 - .L_419)
.L_419:
        /*000c*/ 	.word	0x00000000
        /*0010*/ 	.short	0x0001
        /*0012*/ 	.short	0x0008
        /*0014*/ 	.byte	0x00, 0xf5, 0x21, 0x00


	//----- nvinfo : EIATTR_KPARAM_INFO
	.align		4
.L_420:
        /*0018*/ 	.byte	0x04, 0x17
        /*001a*/ 	.short	(.L_422 - .L_421)
.L_421:
        /*001c*/ 	.word	0x00000000
        /*0020*/ 	.short	0x0000
        /*0022*/ 	.short	0x0000
        /*0024*/ 	.byte	0x00, 0xf0, 0x11, 0x00


	//----- nvinfo : EIATTR_SPARSE_MMA_MASK
	.align		4
.L_422:
        /*0028*/ 	.byte	0x03, 0x50
        /*002a*/ 	.short	0x0000


	//----- nvinfo : EIATTR_MAXREG_COUNT
	.align		4
        /*002c*/ 	.byte	0x03, 0x1b
        /*002e*/ 	.short	0x00ff


	//----- nvinfo : EIATTR_EXTERNS
	.align		4
        /*0030*/ 	.byte	0x04, 0x0f
        /*0032*/ 	.short	(.L_424 - .L_423)


	//   ....[0]....
	.align		4
.L_423:
        /*0034*/ 	.word	index@(vprintf)


	//----- nvinfo : EIATTR_MERCURY_ISA_VERSION
	.align		4
.L_424:
        /*0038*/ 	.byte	0x03, 0x5f
        /*003a*/ 	.short	0x0101


	//----- nvinfo : EIATTR_VRC_CTA_INIT_COUNT
	.align		4
        /*003c*/ 	.byte	0x02, 0x4a
	.zero		1
	.zero		1


	//----- nvinfo : EIATTR_SYSCALL_OFFSETS
	.align		4
        /*0040*/ 	.byte	0x04, 0x46
        /*0042*/ 	.short	(.L_426 - .L_425)


	//   ....[0]....
.L_425:
        /*0044*/ 	.word	0x00000290


	//----- nvinfo : EIATTR_EXIT_INSTR_OFFSETS
	.align		4
.L_426:
        /*0048*/ 	.byte	0x04, 0x1c
        /*004a*/ 	.short	(.L_428 - .L_427)


	//   ....[0]....
.L_427:
        /*004c*/ 	.word	0x000000a0


	//   ....[1]....
        /*0050*/ 	.word	0x00000320


	//----- nvinfo : EIATTR_CRS_STACK_SIZE
	.align		4
.L_428:
        /*0054*/ 	.byte	0x04, 0x1e
        /*0056*/ 	.short	(.L_430 - .L_429)
.L_429:
        /*0058*/ 	.word	0x00000000


	//----- nvinfo : EIATTR_CBANK_PARAM_SIZE
	.align		4
.L_430:
        /*005c*/ 	.byte	0x03, 0x19
        /*005e*/ 	.short	0x0010


	//----- nvinfo : EIATTR_PARAM_CBANK
	.align		4
        /*0060*/ 	.byte	0x04, 0x0a
        /*0062*/ 	.short	(.L_432 - .L_431)
	.align		4
.L_431:
        /*0064*/ 	.word	index@(.nv.constant0._Z16check_double_sciiPd)
        /*0068*/ 	.short	0x0380
        /*006a*/ 	.short	0x0010


	//----- nvinfo : EIATTR_SW_WAR
	.align		4
.L_432:
        /*006c*/ 	.byte	0x04, 0x36
        /*006e*/ 	.short	(.L_434 - .L_433)
.L_433:
        /*0070*/ 	.word	0x00000008
.L_434:


//--------------------- .nv.info._Z14check_double_kPd --------------------------
	.section	.nv.info._Z14check_double_kPd,"",@"SHT_CUDA_INFO"
	.sectionflags	@""
	.align	4


	//----- nvinfo : EIATTR_CUDA_API_VERSION
	.align		4
        /*0000*/ 	.byte	0x04, 0x37
        /*0002*/ 	.short	(.L_436 - .L_435)
.L_435:
        /*0004*/ 	.word	0x00000082


	//----- nvinfo : EIATTR_KPARAM_INFO
	.align		4
.L_436:
        /*0008*/ 	.byte	0x04, 0x17
        /*000a*/ 	.short	(.L_438 - .L_437)
.L_437:
        /*000c*/ 	.word	0x00000000
        /*0010*/ 	.short	0x0000
        /*0012*/ 	.short	0x0000
        /*0014*/ 	.byte	0x00, 0xf5, 0x21, 0x00


	//----- nvinfo : EIATTR_SPARSE_MMA_MASK
	.align		4
.L_438:
        /*0018*/ 	.byte	0x03, 0x50
        /*001a*/ 	.short	0x0000


	//----- nvinfo : EIATTR_MAXREG_COUNT
	.align		4
        /*001c*/ 	.byte	0x03, 0x1b
        /*001e*/ 	.short	0x00ff


	//----- nvinfo : EIATTR_EXTERNS
	.align		4
        /*0020*/ 	.byte	0x04, 0x0f
        /*0022*/ 	.short	(.L_440 - .L_439)


	//   ....[0]....
	.align		4
.L_439:
        /*0024*/ 	.word	index@(vprintf)


	//----- nvinfo : EIATTR_MERCURY_ISA_VERSION
	.align		4
.L_440:
        /*0028*/ 	.byte	0x03, 0x5f
        /*002a*/ 	.short	0x0101


	//----- nvinfo : EIATTR_VRC_CTA_INIT_COUNT
	.align		4
        /*002c*/ 	.byte	0x02, 0x4a
	.zero		1
	.zero		1


	//----- nvinfo : EIATTR_SYSCALL_OFFSETS
	.align		4
        /*0030*/ 	.byte	0x04, 0x46
        /*0032*/ 	.short	(.L_442 - .L_441)


	//   ....[0]....
.L_441:
        /*0034*/ 	.word	0x00000180


	//----- nvinfo : EIATTR_EXIT_INSTR_OFFSETS
	.align		4
.L_442:
        /*0038*/ 	.byte	0x04, 0x1c
        /*003a*/ 	.short	(.L_444 - .L_443)


	//   ....[0]....
.L_443:
        /*003c*/ 	.word	0x000000b0


	//   ....[1]....
        /*0040*/ 	.word	0x00000190


	//----- nvinfo : EIATTR_CRS_STACK_SIZE
	.align		4
.L_444:
        /*0044*/ 	.byte	0x04, 0x1e
        /*0046*/ 	.short	(.L_446 - .L_445)
.L_445:
        /*0048*/ 	.word	0x00000000


	//----- nvinfo : EIATTR_CBANK_PARAM_SIZE
	.align		4
.L_446:
        /*004c*/ 	.byte	0x03, 0x19
        /*004e*/ 	.short	0x0008


	//----- nvinfo : EIATTR_PARAM_CBANK
	.align		4
        /*0050*/ 	.byte	0x04, 0x0a
        /*0052*/ 	.short	(.L_448 - .L_447)
	.align		4
.L_447:
        /*0054*/ 	.word	index@(.nv.constant0._Z14check_double_kPd)
        /*0058*/ 	.short	0x0380
        /*005a*/ 	.short	0x0008


	//----- nvinfo : EIATTR_SW_WAR
	.align		4
.L_448:
        /*005c*/ 	.byte	0x04, 0x36
        /*005e*/ 	.short	(.L_450 - .L_449)
.L_449:
        /*0060*/ 	.word	0x00000008
.L_450:


//--------------------- .nv.info._Z12check_doubleiPd --------------------------
	.section	.nv.info._Z12check_doubleiPd,"",@"SHT_CUDA_INFO"
	.sectionflags	@""
	.align	4


	//----- nvinfo : EIATTR_CUDA_API_VERSION
	.align		4
        /*0000*/ 	.byte	0x04, 0x37
        /*0002*/ 	.short	(.L_452 - .L_451)
.L_451:
        /*0004*/ 	.word	0x00000082


	//----- nvinfo : EIATTR_KPARAM_INFO
	.align		4
.L_452:
        /*0008*/ 	.byte	0x04, 0x17
        /*000a*/ 	.short	(.L_454 - .L_453)
.L_453:
        /*000c*/ 	.word	0x00000000
        /*0010*/ 	.short	0x0001
        /*0012*/ 	.short	0x0008
        /*0014*/ 	.byte	0x00, 0xf5, 0x21, 0x00


	//----- nvinfo : EIATTR_KPARAM_INFO
	.align		4
.L_454:
        /*0018*/ 	.byte	0x04, 0x17
        /*001a*/ 	.short	(.L_456 - .L_455)
.L_455:
        /*001c*/ 	.word	0x00000000
        /*0020*/ 	.short	0x0000
        /*0022*/ 	.short	0x0000
        /*0024*/ 	.byte	0x00, 0xf0, 0x11, 0x00


	//----- nvinfo : EIATTR_SPARSE_MMA_MASK
	.align		4
.L_456:
        /*0028*/ 	.byte	0x03, 0x50
        /*002a*/ 	.short	0x0000


	//----- nvinfo : EIATTR_MAXREG_COUNT
	.align		4
        /*002c*/ 	.byte	0x03, 0x1b
        /*002e*/ 	.short	0x00ff


	//----- nvinfo : EIATTR_EXTERNS
	.align		4
        /*0030*/ 	.byte	0x04, 0x0f
        /*0032*/ 	.short	(.L_458 - .L_457)


	//   ....[0]....
	.align		4
.L_457:
        /*0034*/ 	.word	index@(vprintf)


	//----- nvinfo : EIATTR_MERCURY_ISA_VERSION
	.align		4
.L_458:
        /*0038*/ 	.byte	0x03, 0x5f
        /*003a*/ 	.short	0x0101


	//----- nvinfo : EIATTR_VRC_CTA_INIT_COUNT
	.align		4
        /*003c*/ 	.byte	0x02, 0x4a
	.zero		1
	.zero		1


	//----- nvinfo : EIATTR_SYSCALL_OFFSETS
	.align		4
        /*0040*/ 	.byte	0x04, 0x46
        /*0042*/ 	.short	(.L_460 - .L_459)


	//   ....[0]....
.L_459:
        /*0044*/ 	.word	0x00000290


	//----- nvinfo : EIATTR_EXIT_INSTR_OFFSETS
	.align		4
.L_460:
        /*0048*/ 	.byte	0x04, 0x1c
        /*004a*/ 	.short	(.L_462 - .L_461)


	//   ....[0]....
.L_461:
        /*004c*/ 	.word	0x000000a0


	//   ....[1]....
        /*0050*/ 	.word	0x00000320


	//----- nvinfo : EIATTR_CRS_STACK_SIZE
	.align		4
.L_462:
        /*0054*/ 	.byte	0x04, 0x1e
        /*0056*/ 	.short	(.L_464 - .L_463)
.L_463:
        /*0058*/ 	.word	0x00000000


	//----- nvinfo : EIATTR_CBANK_PARAM_SIZE
	.align		4
.L_464:
        /*005c*/ 	.byte	0x03, 0x19
        /*005e*/ 	.short	0x0010


	//----- nvinfo : EIATTR_PARAM_CBANK
	.align		4
        /*0060*/ 	.byte	0x04, 0x0a
        /*0062*/ 	.short	(.L_466 - .L_465)
	.align		4
.L_465:
        /*0064*/ 	.word	index@(.nv.constant0._Z12check_doubleiPd)
        /*0068*/ 	.short	0x0380
        /*006a*/ 	.short	0x0010


	//----- nvinfo : EIATTR_SW_WAR
	.align		4
.L_466:
        /*006c*/ 	.byte	0x04, 0x36
        /*006e*/ 	.short	(.L_468 - .L_467)
.L_467:
        /*0070*/ 	.word	0x00000008
.L_468:


//--------------------- .nv.info._Z14check_long_intiPx --------------------------
	.section	.nv.info._Z14check_long_intiPx,"",@"SHT_CUDA_INFO"
	.sectionflags	@""
	.align	4


	//----- nvinfo : EIATTR_CUDA_API_VERSION
	.align		4
        /*0000*/ 	.byte	0x04, 0x37
        /*0002*/ 	.short	(.L_470 - .L_469)
.L_469:
        /*0004*/ 	.word	0x00000082


	//----- nvinfo : EIATTR_KPARAM_INFO
	.align		4
.L_470:
        /*0008*/ 	.byte	0x04, 0x17
        /*000a*/ 	.short	(.L_472 - .L_471)
.L_471:
        /*000c*/ 	.word	0x00000000
        /*0010*/ 	.short	0x0001
        /*0012*/ 	.short	0x0008
        /*0014*/ 	.byte	0x00, 0xf5, 0x21, 0x00


	//----- nvinfo : EIATTR_KPARAM_INFO
	.align		4
.L_472:
        /*0018*/ 	.byte	0x04, 0x17
        /*001a*/ 	.short	(.L_474 - .L_473)
.L_473:
        /*001c*/ 	.word	0x00000000
        /*0020*/ 	.short	0x0000
        /*0022*/ 	.short	0x0000
        /*0024*/ 	.byte	0x00, 0xf0, 0x11, 0x00


	//----- nvinfo : EIATTR_SPARSE_MMA_MASK
	.align		4
.L_474:
        /*0028*/ 	.byte	0x03, 0x50
        /*002a*/ 	.short	0x0000


	//----- nvinfo : EIATTR_MAXREG_COUNT
	.align		4
        /*002c*/ 	.byte	0x03, 0x1b
        /*002e*/ 	.short	0x00ff


	//----- nvinfo : EIATTR_EXTERNS
	.align		4
        /*0030*/ 	.byte	0x04, 0x0f
        /*0032*/ 	.short	(.L_476 - .L_475)


	//   ....[0]....
	.align		4
.L_475:
        /*0034*/ 	.word	index@(vprintf)


	//----- nvinfo : EIATTR_MERCURY_ISA_VERSION
	.align		4
.L_476:
        /*0038*/ 	.byte	0x03, 0x5f
        /*003a*/ 	.short	0x0101


	//----- nvinfo : EIATTR_VRC_CTA_INIT_COUNT
	.align		4
        /*003c*/ 	.byte	0x02, 0x4a
	.zero		1
	.zero		1


	//----- nvinfo : EIATTR_SYSCALL_OFFSETS
	.align		4
        /*0040*/ 	.byte	0x04, 0x46
        /*0042*/ 	.short	(.L_478 - .L_477)


	//   ....[0]....
.L_477:
        /*0044*/ 	.word	0x000002a0


	//----- nvinfo : EIATTR_EXIT_INSTR_OFFSETS
	.align		4
.L_478:
        /*0048*/ 	.byte	0x04, 0x1c
        /*004a*/ 	.short	(.L_480 - .L_479)


	//   ....[0]....
.L_479:
        /*004c*/ 	.word	0x000000a0


	//   ....[1]....
        /*0050*/ 	.word	0x00000330


	//----- nvinfo : EIATTR_CRS_STACK_SIZE
	.align		4
.L_480:
        /*0054*/ 	.byte	0x04, 0x1e
        /*0056*/ 	.short	(.L_482 - .L_481)
.L_481:
        /*0058*/ 	.word	0x00000000


	//----- nvinfo : EIATTR_CBANK_PARAM_SIZE
	.align		4
.L_482:
        /*005c*/ 	.byte	0x03, 0x19
        /*005e*/ 	.short	0x0010


	//----- nvinfo : EIATTR_PARAM_CBANK
	.align		4
        /*0060*/ 	.byte	0x04, 0x0a
        /*0062*/ 	.short	(.L_484 - .L_483)
	.align		4
.L_483:
        /*0064*/ 	.word	index@(.nv.constant0._Z14check_long_intiPx)
        /*0068*/ 	.short	0x0380
        /*006a*/ 	.short	0x0010


	//----- nvinfo : EIATTR_SW_WAR
	.align		4
.L_484:
        /*006c*/ 	.byte	0x04, 0x36
        /*006e*/ 	.short	(.L_486 - .L_485)
.L_485:
        /*0070*/ 	.word	0x00000008
.L_486:


//--------------------- .nv.info._Z9check_intiPi  --------------------------
	.section	.nv.info._Z9check_intiPi,"",@"SHT_CUDA_INFO"
	.sectionflags	@""
	.align	4


	//----- nvinfo : EIATTR_CUDA_API_VERSION
	.align		4
        /*0000*/ 	.byte	0x04, 0x37
        /*0002*/ 	.short	(.L_488 - .L_487)
.L_487:
        /*0004*/ 	.word	0x00000082


	//----- nvinfo : EIATTR_KPARAM_INFO
	.align		4
.L_488:
        /*0008*/ 	.byte	0x04, 0x17
        /*000a*/ 	.short	(.L_490 - .L_489)
.L_489:
        /*000c*/ 	.word	0x00000000
        /*0010*/ 	.short	0x0001
        /*0012*/ 	.short	0x0008
        /*0014*/ 	.byte	0x00, 0xf5, 0x21, 0x00


	//----- nvinfo : EIATTR_KPARAM_INFO
	.align		4
.L_490:
        /*0018*/ 	.byte	0x04, 0x17
        /*001a*/ 	.short	(.L_492 - .L_491)
.L_491:
        /*001c*/ 	.word	0x00000000
        /*0020*/ 	.short	0x0000
        /*0022*/ 	.short	0x0000
        /*0024*/ 	.byte	0x00, 0xf0, 0x11, 0x00


	//----- nvinfo : EIATTR_SPARSE_MMA_MASK
	.align		4
.L_492:
        /*0028*/ 	.byte	0x03, 0x50
        /*002a*/ 	.short	0x0000


	//----- nvinfo : EIATTR_MAXREG_COUNT
	.align		4
        /*002c*/ 	.byte	0x03, 0x1b
        /*002e*/ 	.short	0x00ff


	//----- nvinfo : EIATTR_EXTERNS
	.align		4
        /*0030*/ 	.byte	0x04, 0x0f
        /*0032*/ 	.short	(.L_494 - .L_493)


	//   ....[0]....
	.align		4
.L_493:
        /*0034*/ 	.word	index@(vprintf)


	//----- nvinfo : EIATTR_MERCURY_ISA_VERSION
	.align		4
.L_494:
        /*0038*/ 	.byte	0x03, 0x5f
        /*003a*/ 	.short	0x0101


	//----- nvinfo : EIATTR_VRC_CTA_INIT_COUNT
	.align		4
        /*003c*/ 	.byte	0x02, 0x4a
	.zero		1
	.zero		1


	//----- nvinfo : EIATTR_SYSCALL_OFFSETS
	.align		4
        /*0040*/ 	.byte	0x04, 0x46
        /*0042*/ 	.short	(.L_496 - .L_495)


	//   ....[0]....
.L_495:
        /*0044*/ 	.word	0x00000290


	//----- nvinfo : EIATTR_EXIT_INSTR_OFFSETS
	.align		4
.L_496:
        /*0048*/ 	.byte	0x04, 0x1c
        /*004a*/ 	.short	(.L_498 - .L_497)


	//   ....[0]....
.L_497:
        /*004c*/ 	.word	0x000000a0


	//   ....[1]....
        /*0050*/ 	.word	0x00000320


	//----- nvinfo : EIATTR_CRS_STACK_SIZE
	.align		4
.L_498:
        /*0054*/ 	.byte	0x04, 0x1e
        /*0056*/ 	.short	(.L_500 - .L_499)
.L_499:
        /*0058*/ 	.word	0x00000000


	//----- nvinfo : EIATTR_CBANK_PARAM_SIZE
	.align		4
.L_500:
        /*005c*/ 	.byte	0x03, 0x19
        /*005e*/ 	.short	0x0010


	//----- nvinfo : EIATTR_PARAM_CBANK
	.align		4
        /*0060*/ 	.byte	0x04, 0x0a
        /*0062*/ 	.short	(.L_502 - .L_501)
	.align		4
.L_501:
        /*0064*/ 	.word	index@(.nv.constant0._Z9check_intiPi)
        /*0068*/ 	.short	0x0380
        /*006a*/ 	.short	0x0010


	//----- nvinfo : EIATTR_SW_WAR
	.align		4
.L_502:
        /*006c*/ 	.byte	0x04, 0x36
        /*006e*/ 	.short	(.L_504 - .L_503)
.L_503:
        /*0070*/ 	.word	0x00000008
.L_504:


//--------------------- .nv.callgraph             --------------------------
	.section	.nv.callgraph,"",@"SHT_CUDA_CALLGRAPH"
	.align	4
	.sectionentsize	8
	.align		4
        /*0000*/ 	.word	0x00000000
	.align		4
        /*0004*/ 	.word	0xffffffff
	.align		4
        /*0008*/ 	.word	index@(_Z17check_int_custom2iPiS_S_S_S_S_S_S_S_S_S_S_)
	.align		4
        /*000c*/ 	.word	index@(vprintf)
	.align		4
        /*0010*/ 	.word	index@(_Z16check_double_sciiPd)
	.align		4
        /*0014*/ 	.word	index@(vprintf)
	.align		4
        /*0018*/ 	.word	index@(_Z14check_double_kPd)
	.align		4
        /*001c*/ 	.word	index@(vprintf)
	.align		4
        /*0020*/ 	.word	index@(_Z12check_doubleiPd)
	.align		4
        /*0024*/ 	.word	index@(vprintf)
	.align		4
        /*0028*/ 	.word	index@(_Z14check_long_intiPx)
	.align		4
        /*002c*/ 	.word	index@(vprintf)
	.align		4
        /*0030*/ 	.word	index@(_Z9check_intiPi)
	.align		4
        /*0034*/ 	.word	index@(vprintf)
	.align		4
        /*0038*/ 	.word	0x00000000
	.align		4
        /*003c*/ 	.word	0xfffffffe
	.align		4
        /*0040*/ 	.word	0x00000000
	.align		4
        /*0044*/ 	.word	0xfffffffd
	.align		4
        /*0048*/ 	.word	0x00000000
	.align		4
        /*004c*/ 	.word	0xfffffffc


//--------------------- .nv.constant4             --------------------------
	.section	.nv.constant4,"a",@progbits
	.align	8
	.align		8
.nv.constant4:
        /*0000*/ 	.dword	_ZN34_INTERNAL_1cf42ded_4_k_cu_e38298984cuda3std3__45__cpo5beginE
	.align		8
        /*0008*/ 	.dword	_ZN34_INTERNAL_1cf42ded_4_k_cu_e38298984cuda3std3__45__cpo3endE
	.align		8
        /*0010*/ 	.dword	_ZN34_INTERNAL_1cf42ded_4_k_cu_e38298984cuda3std3__45__cpo6cbeginE
	.align		8
        /*0018*/ 	.dword	_ZN34_INTERNAL_1cf42ded_4_k_cu_e38298984cuda3std3__45__cpo4cendE
	.align		8
        /*0020*/ 	.dword	_ZN34_INTERNAL_1cf42ded_4_k_cu_e38298984cuda3std3__45__cpo6rbeginE
	.align		8
        /*0028*/ 	.dword	_ZN34_INTERNAL_1cf42ded_4_k_cu_e38298984cuda3std3__45__cpo4rendE
	.align		8
        /*0030*/ 	.dword	_ZN34_INTERNAL_1cf42ded_4_k_cu_e38298984cuda3std3__45__cpo7crbeginE
	.align		8
        /*0038*/ 	.dword	_ZN34_INTERNAL_1cf42ded_4_k_cu_e38298984cuda3std3__45__cpo5crendE
	.align		8
        /*0040*/ 	.dword	_ZN34_INTERNAL_1cf42ded_4_k_cu_e38298984cuda3std3__436_GLOBAL__N__1cf42ded_4_k_cu_e38298986ignoreE
	.align		8
        /*0048*/ 	.dword	_ZN34_INTERNAL_1cf42ded_4_k_cu_e38298984cuda3std3__419piecewise_constructE
	.align		8
        /*0050*/ 	.dword	_ZN34_INTERNAL_1cf42ded_4_k_cu_e38298984cuda3std3__48in_placeE
	.align		8
        /*0058*/ 	.dword	_ZN34_INTERNAL_1cf42ded_4_k_cu_e38298984cuda3std3__420unreachable_sentinelE
	.align		8
        /*0060*/ 	.dword	_ZN34_INTERNAL_1cf42ded_4_k_cu_e38298984cuda3std3__47nulloptE
	.align		8
        /*0068*/ 	.dword	_ZN34_INTERNAL_1cf42ded_4_k_cu_e38298984cuda3std3__48unexpectE
	.align		8
        /*0070*/ 	.dword	_ZN34_INTERNAL_1cf42ded_4_k_cu_e38298984cuda3std6ranges3__45__cpo4swapE
	.align		8
        /*0078*/ 	.dword	_ZN34_INTERNAL_1cf42ded_4_k_cu_e38298984cuda3std6ranges3__45__cpo9iter_moveE
	.align		8
        /*0080*/ 	.dword	_ZN34_INTERNAL_1cf42ded_4_k_cu_e38298984cuda3std6ranges3__45__cpo5beginE
	.align		8
        /*0088*/ 	.dword	_ZN34_INTERNAL_1cf42ded_4_k_cu_e38298984cuda3std6ranges3__45__cpo3endE
	.align		8
        /*0090*/ 	.dword	_ZN34_INTERNAL_1cf42ded_4_k_cu_e38298984cuda3std6ranges3__45__cpo6cbeginE
	.align		8
        /*0098*/ 	.dword	_ZN34_INTERNAL_1cf42ded_4_k_cu_e38298984cuda3std6ranges3__45__cpo4cendE
	.align		8
        /*00a0*/ 	.dword	_ZN34_INTERNAL_1cf42ded_4_k_cu_e38298984cuda3std6ranges3__45__cpo7advanceE
	.align		8
        /*00a8*/ 	.dword	_ZN34_INTERNAL_1cf42ded_4_k_cu_e38298984cuda3std6ranges3__45__cpo9iter_swapE
	.align		8
        /*00b0*/ 	.dword	_ZN34_INTERNAL_1cf42ded_4_k_cu_e38298984cuda3std6ranges3__45__cpo4nextE
	.align		8
        /*00b8*/ 	.dword	_ZN34_INTERNAL_1cf42ded_4_k_cu_e38298984cuda3std6ranges3__45__cpo4prevE
	.align		8
        /*00c0*/ 	.dword	_ZN34_INTERNAL_1cf42ded_4_k_cu_e38298984cuda3std6ranges3__45__cpo4dataE
	.align		8
        /*00c8*/ 	.dword	_ZN34_INTERNAL_1cf42ded_4_k_cu_e38298984cuda3std6ranges3__45__cpo5cdataE
	.align		8
        /*00d0*/ 	.dword	_ZN34_INTERNAL_1cf42ded_4_k_cu_e38298984cuda3std6ranges3__45__cpo4sizeE
	.align		8
        /*00d8*/ 	.dword	_ZN34_INTERNAL_1cf42ded_4_k_cu_e38298984cuda3std6ranges3__45__cpo5ssizeE
	.align		8
        /*00e0*/ 	.dword	_ZN34_INTERNAL_1cf42ded_4_k_cu_e38298984cuda3std6ranges3__45__cpo8distanceE
	.align		8
        /*00e8*/ 	.dword	_ZN34_INTERNAL_1cf42ded_4_k_cu_e38298986thrust24THRUST_300001_SM_1000_NS6system6detail10sequential3seqE
	.align		8
        /*00f0*/ 	.dword	_ZN34_INTERNAL_1cf42ded_4_k_cu_e38298986thrust24THRUST_300001_SM_1000_NS12placeholders2_1E
	.align		8
        /*00f8*/ 	.dword	_ZN34_INTERNAL_1cf42ded_4_k_cu_e38298986thrust24THRUST_300001_SM_1000_NS12placeholders2_2E
	.align		8
        /*0100*/ 	.dword	_ZN34_INTERNAL_1cf42ded_4_k_cu_e38298986thrust24THRUST_300001_SM_1000_NS12placeholders2_3E
	.align		8
        /*0108*/ 	.dword	_ZN34_INTERNAL_1cf42ded_4_k_cu_e38298986thrust24THRUST_300001_SM_1000_NS12placeholders2_4E
	.align		8
        /*0110*/ 	.dword	_ZN34_INTERNAL_1cf42ded_4_k_cu_e38298986thrust24THRUST_300001_SM_1000_NS12placeholders2_5E
	.align		8
        /*0118*/ 	.dword	_ZN34_INTERNAL_1cf42ded_4_k_cu_e38298986thrust24THRUST_300001_SM_1000_NS12placeholders2_6E
	.align		8
        /*0120*/ 	.dword	_ZN34_INTERNAL_1cf42ded_4_k_cu_e38298986thrust24THRUST_300001_SM_1000_NS12placeholders2_7E
	.align		8
        /*0128*/ 	.dword	_ZN34_INTERNAL_1cf42ded_4_k_cu_e38298986thrust24THRUST_300001_SM_1000_NS12placeholders2_8E
	.align		8
        /*0130*/ 	.dword	_ZN34_INTERNAL_1cf42ded_4_k_cu_e38298986thrust24THRUST_300001_SM_1000_NS12placeholders2_9E
	.align		8
        /*0138*/ 	.dword	_ZN34_INTERNAL_1cf42ded_4_k_cu_e38298986thrust24THRUST_300001_SM_1000_NS12placeholders3_10E
	.align		8
        /*0140*/ 	.dword	$str
	.align		8
        /*0148*/ 	.dword	$str$1
	.align		8
        /*0150*/ 	.dword	$str$2
	.align		8
        /*0158*/ 	.dword	$str$3
	.align		8
        /*0160*/ 	.dword	$str$4
	.align		8
        /*0168*/ 	.dword	__cudart_i2opi_d
	.align		8
        /*0170*/ 	.dword	__cudart_sin_cos_coeffs
	.align		8
        /*0178*/ 	.dword	vprintf


//--------------------- .text._ZN3cub18CUB_300001_SM_10006detail6reduce27DeviceSegmentedReduceKernelINS2_10policy_hubIdxN4cuda3std3__44plusIvEEE10Policy1000EPdSC_PxSD_xS9_ddEEvT0_T1_T2_T3_T5_T6_ --------------------------
	.section	.text._ZN3cub18CUB_300001_SM_10006detail6reduce27DeviceSegmentedReduceKernelINS2_10policy_hubIdxN4cuda3std3__44plusIvEEE10Policy1000EPdSC_PxSD_xS9_ddEEvT0_T1_T2_T3_T5_T6_,"ax",@progbits
	.align	128
        .global         _ZN3cub18CUB_300001_SM_10006detail6reduce27DeviceSegmentedReduceKernelINS2_10policy_hubIdxN4cuda3std3__44plusIvEEE10Policy1000EPdSC_PxSD_xS9_ddEEvT0_T1_T2_T3_T5_T6_
        .type           _ZN3cub18CUB_300001_SM_10006detail6reduce27DeviceSegmentedReduceKernelINS2_10policy_hubIdxN4cuda3std3__44plusIvEEE10Policy1000EPdSC_PxSD_xS9_ddEEvT0_T1_T2_T3_T5_T6_,@function
        .size           _ZN3cub18CUB_300001_SM_10006detail6reduce27DeviceSegmentedReduceKernelINS2_10policy_hubIdxN4cuda3std3__44plusIvEEE10Policy1000EPdSC_PxSD_xS9_ddEEvT0_T1_T2_T3_T5_T6_,(.L_x_251 - _ZN3cub18CUB_300001_SM_10006detail6reduce27DeviceSegmentedReduceKernelINS2_10policy_hubIdxN4cuda3std3__44plusIvEEE10Policy1000EPdSC_PxSD_xS9_ddEEvT0_T1_T2_T3_T5_T6_)
        .other          _ZN3cub18CUB_300001_SM_10006detail6reduce27DeviceSegmentedReduceKernelINS2_10policy_hubIdxN4cuda3std3__44plusIvEEE10Policy1000EPdSC_PxSD_xS9_ddEEvT0_T1_T2_T3_T5_T6_,@"STO_CUDA_ENTRY STV_DEFAULT"
_ZN3cub18CUB_300001_SM_10006detail6reduce27DeviceSegmentedReduceKernelINS2_10policy_hubIdxN4cuda3std3__44plusIvEEE10Policy1000EPdSC_PxSD_xS9_ddEEvT0_T1_T2_T3_T5_T6_:
.text._ZN3cub18CUB_300001_SM_10006detail6reduce27DeviceSegmentedReduceKernelINS2_10policy_hubIdxN4cuda3std3__44plusIvEEE10Policy1000EPdSC_PxSD_xS9_ddEEvT0_T1_T2_T3_T5_T6_:
[----:B------:R-:W-:Y:S01]  /*0000*/  LDC R1, c[0x0][0x37c] ;  /* 0x0000df00ff017b82 */ /* 0x000fe20000000800 */
[----:B------:R-:W0:Y:S07]  /*0010*/  S2R R0, SR_CTAID.X ;  /* 0x0000000000007919 */ /* 0x000e2e0000002500 */
[----:B------:R-:W0:Y:S01]  /*0020*/  LDC.64 R8, c[0x0][0x398] ;  /* 0x0000e600ff087b82 */ /* 0x000e220000000a00 */
[----:B------:R-:W1:Y:S07]  /*0030*/  LDCU.64 UR6, c[0x0][0x358] ;  /* 0x00006b00ff0677ac */ /* 0x000e6e0008000a00 */
[----:B------:R-:W2:Y:S01]  /*0040*/  LDC.64 R10, c[0x0][0x390] ;  /* 0x0000e400ff0a7b82 */ /* 0x000ea20000000a00 */
[----:B0-----:R-:W-:-:S04]  /*0050*/  IMAD.WIDE.U32 R8, R0, 0x8, R8 ;  /* 0x0000000800087825 */ /* 0x001fc800078e0008 */
[----:B--2---:R-:W-:Y:S02]  /*0060*/  IMAD.WIDE.U32 R10, R0, 0x8, R10 ;  /* 0x00000008000a7825 */ /* 0x004fe400078e000a */
[----:B-1----:R-:W2:Y:S04]  /*0070*/  LDG.E.64 R8, desc[UR6][R8.64] ;  /* 0x0000000608087981 */ /* 0x002ea8000c1e1b00 */
[----:B------:R-:W2:Y:S02]  /*0080*/  LDG.E.64 R10, desc[UR6][R10.64] ;  /* 0x000000060a0a7981 */ /* 0x000ea4000c1e1b00 */
[----:B--2---:R-:W-:-:S04]  /*0090*/  ISETP.NE.U32.AND P0, PT, R8, R10, PT ;  /* 0x0000000a0800720c */ /* 0x004fc80003f05070 */
[----:B------:R-:W-:-:S13]  /*00a0*/  ISETP.NE.AND.EX P0, PT, R9, R11, PT, P0 ;  /* 0x0000000b0900720c */ /* 0x000fda0003f05300 */
[----:B------:R-:W-:Y:S05]  /*00b0*/  @P0 BRA `(.L_x_0) ;  /* 0x0000000000200947 */ /* 0x000fea0003800000 */
[----:B------:R-:W0:Y:S02]  /*00c0*/  S2R R2, SR_TID.X ;  /* 0x0000000000027919 */ /* 0x000e240000002100 */
[----:B0-----:R-:W-:-:S13]  /*00d0*/  ISETP.NE.AND P0, PT, R2, RZ, PT ;  /* 0x000000ff0200720c */ /* 0x001fda0003f05270 */
[----:B------:R-:W-:Y:S05]  /*00e0*/  @P0 EXIT ;  /* 0x000000000000094d */ /* 0x000fea0003800000 */
[----:B------:R-:W0:Y:S08]  /*00f0*/  LDC.64 R2, c[0x0][0x388] ;  /* 0x0000e200ff027b82 */ /* 0x000e300000000a00 */
[----:B------:R-:W1:Y:S01]  /*0100*/  LDC.64 R4, c[0x0][0x3a8] ;  /* 0x0000ea00ff047b82 */ /* 0x000e620000000a00 */
[----:B0-----:R-:W-:-:S05]  /*0110*/  IMAD.WIDE.U32 R2, R0, 0x8, R2 ;  /* 0x0000000800027825 */ /* 0x001fca00078e0002 */
[----:B-1----:R-:W-:Y:S01]  /*0120*/  STG.E.64 desc[UR6][R2.64], R4 ;  /* 0x0000000402007986 */ /* 0x002fe2000c101b06 */
[----:B------:R-:W-:Y:S05]  /*0130*/  EXIT ;  /* 0x000000000000794d */ /* 0x000fea0003800000 */
.L_x_0:
[----:B------:R-:W-:Y:S01]  /*0140*/  IADD3 R2, P1, PT, R8, -R10, RZ ;  /* 0x8000000a08027210 */ /* 0x000fe20007f3e0ff */
[----:B------:R-:W-:Y:S03]  /*0150*/  BSSY.RECONVERGENT B0, `(.L_x_1) ;  /* 0x0000219000007945 */ /* 0x000fe60003800200 */
[----:B------:R-:W-:Y:S01]  /*0160*/  ISETP.GT.U32.AND P0, PT, R2, 0xdff, PT ;  /* 0x00000dff0200780c */ /* 0x000fe20003f04070 */
[----:B------:R-:W-:-:S05]  /*0170*/  IMAD.X R3, R9, 0x1, ~R11, P1 ;  /* 0x0000000109037824 */ /* 0x000fca00008e0e0b */
[----:B------:R-:W-:-:S13]  /*0180*/  ISETP.GT.AND.EX P0, PT, R3, RZ, PT, P0 ;  /* 0x000000ff0300720c */ /* 0x000fda0003f04300 */
[----:B------:R-:W-:Y:S05]  /*0190*/  @P0 BRA `(.L_x_2) ;  /* 0x0000001400440947 */ /* 0x000fea0003800000 */
[----:B------:R-:W0:Y:S01]  /*01a0*/  S2R R3, SR_TID.X ;  /* 0x0000000000037919 */ /* 0x000e220000002100 */
[----:B------:R-:W1:Y:S01]  /*01b0*/  LDCU.64 UR8, c[0x0][0x380] ;  /* 0x00007000ff0877ac */ /* 0x000e620008000a00 */
[----:B------:R-:W-:Y:S01]  /*01c0*/  BSSY.RECONVERGENT B1, `(.L_x_3) ;  /* 0x000000c000017945 */ /* 0x000fe20003800200 */
[----:B------:R-:W-:Y:S02]  /*01d0*/  CS2R R26, SRZ ;  /* 0x00000000001a7805 */ /* 0x000fe4000001ff00 */
[----:B0-----:R-:W-:Y:S01]  /*01e0*/  ISETP.GE.AND P0, PT, R3, R2, PT ;  /* 0x000000020300720c */ /* 0x001fe20003f06270 */
[----:B------:R-:W-:-:S12]  /*01f0*/  IMAD.MOV.U32 R5, RZ, RZ, R3 ;  /* 0x000000ffff057224 */ /* 0x000fd800078e0003 */
[----:B-1----:R-:W-:Y:S05]  /*0200*/  @P0 BRA `(.L_x_4) ;  /* 0x00000000001c0947 */ /* 0x002fea0003800000 */
[----:B------:R-:W0:Y:S01]  /*0210*/  LDCU.64 UR4, c[0x0][0x380] ;  /* 0x00007000ff0477ac */ /* 0x000e220008000a00 */
[----:B------:R-:W-:-:S05]  /*0220*/  IADD3 R4, P0, PT, R3, R10, RZ ;  /* 0x0000000a03047210 */ /* 0x000fca0007f1e0ff */
[----:B------:R-:W-:Y:S01]  /*0230*/  IMAD.X R5, RZ, RZ, R11, P0 ;  /* 0x000000ffff057224 */ /* 0x000fe200000e060b */
[----:B0-----:R-:W-:-:S04]  /*0240*/  LEA R26, P0, R4, UR4, 0x3 ;  /* 0x00000004041a7c11 */ /* 0x001fc8000f8018ff */
[----:B------:R-:W-:-:S06]  /*0250*/  LEA.HI.X R27, R4, UR5, R5, 0x3, P0 ;  /* 0x00000005041b7c11 */ /* 0x000fcc00080f1c05 */
[----:B------:R-:W5:Y:S01]  /*0260*/  LDG.E.64.CONSTANT R26, desc[UR6][R26.64] ;  /* 0x000000061a1a7981 */ /* 0x000f62000c1e9b00 */
[----:B------:R-:W-:-:S07]  /*0270*/  VIADD R5, R3, 0x200 ;  /* 0x0000020003057836 */ /* 0x000fce0000000000 */
.L_x_4:
[----:B------:R-:W-:Y:S05]  /*0280*/  BSYNC.RECONVERGENT B1 ;  /* 0x0000000000017941 */ /* 0x000fea0003800200 */
.L_x_3:
[----:B------:R-:W-:Y:S01]  /*0290*/  ISETP.GE.AND P0, PT, R5, R2, PT ;  /* 0x000000020500720c */ /* 0x000fe20003f06270 */
[----:B------:R-:W-:-:S12]  /*02a0*/  BSSY.RECONVERGENT B1, `(.L_x_5) ;  /* 0x000008b000017945 */ /* 0x000fd80003800200 */
[----:B------:R-:W-:Y:S05]  /*02b0*/  @P0 BRA `(.L_x_6) ;  /* 0x0000000800240947 */ /* 0x000fea0003800000 */
[----:B------:R-:W-:Y:S01]  /*02c0*/  LOP3.LUT R7, RZ, R5, RZ, 0x33, !PT ;  /* 0x00000005ff077212 */ /* 0x000fe200078e33ff */
[----:B------:R-:W-:Y:S03]  /*02d0*/  BSSY.RECONVERGENT B2, `(.L_x_7) ;  /* 0x0000018000027945 */ /* 0x000fe60003800200 */
[----:B------:R-:W-:-:S04]  /*02e0*/  IADD3 R7, PT, PT, -R10, R7, R8 ;  /* 0x000000070a077210 */ /* 0x000fc80007ffe108 */
[C---:B------:R-:W-:Y:S02]  /*02f0*/  LOP3.LUT R4, R7.reuse, 0x600, RZ, 0xc0, !PT ;  /* 0x0000060007047812 */ /* 0x040fe400078ec0ff */
[----:B------:R-:W-:Y:S02]  /*0300*/  ISETP.GE.U32.AND P0, PT, R7, 0x600, PT ;  /* 0x000006000700780c */ /* 0x000fe40003f06070 */
[----:B------:R-:W-:-:S13]  /*0310*/  ISETP.NE.AND P1, PT, R4, 0x600, PT ;  /* 0x000006000400780c */ /* 0x000fda0003f25270 */
[----:B------:R-:W-:Y:S05]  /*0320*/  @!P1 BRA `(.L_x_8) ;  /* 0x0000000000489947 */ /* 0x000fea0003800000 */
[----:B------:R-:W0:Y:S01]  /*0330*/  LDCU.64 UR4, c[0x0][0x380] ;  /* 0x00007000ff0477ac */ /* 0x000e220008000a00 */
[----:B------:R-:W-:Y:S02]  /*0340*/  IADD3 R9, P1, PT, R5, R10, RZ ;  /* 0x0000000a05097210 */ /* 0x000fe40007f3e0ff */
[----:B------:R-:W-:-:S03]  /*0350*/  LEA.HI R4, R7, 0x1, RZ, 0x17 ;  /* 0x0000000107047811 */ /* 0x000fc600078fb8ff */
[----:B------:R-:W-:Y:S01]  /*0360*/  IMAD.X R6, RZ, RZ, R11, P1 ;  /* 0x000000ffff067224 */ /* 0x000fe200008e060b */
[----:B------:R-:W-:-:S05]  /*0370*/  LOP3.LUT R4, R4, 0x3, RZ, 0xc0, !PT ;  /* 0x0000000304047812 */ /* 0x000fca00078ec0ff */
[----:B------:R-:W-:Y:S01]  /*0380*/  IMAD.MOV R4, RZ, RZ, -R4 ;  /* 0x000000ffff047224 */ /* 0x000fe200078e0a04 */
[----:B0-----:R-:W-:-:S04]  /*0390*/  LEA R8, P2, R9, UR4, 0x3 ;  /* 0x0000000409087c11 */ /* 0x001fc8000f8418ff */
[----:B------:R-:W-:-:S09]  /*03a0*/  LEA.HI.X R9, R9, UR5, R6, 0x3, P2 ;  /* 0x0000000509097c11 */ /* 0x000fd200090f1c06 */
.L_x_9:
[----:B------:R-:W-:Y:S02]  /*03b0*/  IMAD.MOV.U32 R6, RZ, RZ, R8 ;  /* 0x000000ffff067224 */ /* 0x000fe400078e0008 */
[----:B------:R-:W-:-:S06]  /*03c0*/  IMAD.MOV.U32 R7, RZ, RZ, R9 ;  /* 0x000000ffff077224 */ /* 0x000fcc00078e0009 */
[----:B------:R-:W2:Y:S01]  /*03d0*/  LDG.E.64.CONSTANT R6, desc[UR6][R6.64] ;  /* 0x0000000606067981 */ /* 0x000ea2000c1e9b00 */
[----:B------:R-:W-:Y:S01]  /*03e0*/  VIADD R4, R4, 0x1 ;  /* 0x0000000104047836 */ /* 0x000fe20000000000 */
[----:B------:R-:W-:Y:S01]  /*03f0*/  IADD3 R8, P2, PT, R8, 0x1000, RZ ;  /* 0x0000100008087810 */ /* 0x000fe20007f5e0ff */
[----:B------:R-:W-:-:S03]  /*0400*/  VIADD R5, R5, 0x200 ;  /* 0x0000020005057836 */ /* 0x000fc60000000000 */
[----:B------:R-:W-:Y:S01]  /*0410*/  ISETP.NE.AND P1, PT, R4, RZ, PT ;  /* 0x000000ff0400720c */ /* 0x000fe20003f25270 */
[----:B------:R-:W-:Y:S01]  /*0420*/  IMAD.X R9, RZ, RZ, R9, P2 ;  /* 0x000000ffff097224 */ /* 0x000fe200010e0609 */
[----:B--2--5:R-:W-:-:S11]  /*0430*/  DADD R26, R6, R26 ;  /* 0x00000000061a7229 */ /* 0x024fd6000000001a */
[----:B------:R-:W-:Y:S05]  /*0440*/  @P1 BRA `(.L_x_9) ;  /* 0xfffffffc00d81947 */ /* 0x000fea000383ffff */
.L_x_8:
[----:B------:R-:W-:Y:S05]  /*0450*/  BSYNC.RECONVERGENT B2 ;  /* 0x0000000000027941 */ /* 0x000fea0003800200 */
.L_x_7:
[----:B------:R-:W-:Y:S05]  /*0460*/  @!P0 BRA `(.L_x_6) ;  /* 0x0000000400b88947 */ /* 0x000fea0003800000 */
[----:B------:R-:W-:Y:S01]  /*0470*/  IMAD.IADD R4, R2, 0x1, -R5 ;  /* 0x0000000102047824 */ /* 0x000fe200078e0a05 */
[----:B------:R-:W-:Y:S01]  /*0480*/  BSSY.RECONVERGENT B2, `(.L_x_10) ;  /* 0x000003c000027945 */ /* 0x000fe20003800200 */
[----:B------:R-:W-:-:S03]  /*0490*/  PLOP3.LUT P0, PT, PT, PT, PT, 0x80, 0x8 ;  /* 0x000000000008781c */ /* 0x000fc60003f0f070 */
[----:B------:R-:W-:-:S13]  /*04a0*/  ISETP.GT.AND P1, PT, R4, 0x1800, PT ;  /* 0x000018000400780c */ /* 0x000fda0003f24270 */
[----:B------:R-:W-:Y:S05]  /*04b0*/  @!P1 BRA `(.L_x_11) ;  /* 0x0000000000e09947 */ /* 0x000fea0003800000 */
[----:B------:R-:W-:Y:S01]  /*04c0*/  PLOP3.LUT P0, PT, PT, PT, PT, 0x8, 0x80 ;  /* 0x000000000080781c */ /* 0x000fe20003f0e170 */
[----:B------:R-:W-:-:S12]  /*04d0*/  VIADD R4, R2, 0xffffe800 ;  /* 0xffffe80002047836 */ /* 0x000fd80000000000 */
.L_x_12:
[----:B------:R-:W-:-:S04]  /*04e0*/  IADD3 R6, P1, PT, R5, R10, RZ ;  /* 0x0000000a05067210 */ /* 0x000fc80007f3e0ff */
[----:B------:R-:W-:Y:S02]  /*04f0*/  LEA.HI.X.SX32 R7, R5, R11, 0x1, P1 ;  /* 0x0000000b05077211 */ /* 0x000fe400008f0eff */
[----:B------:R-:W-:-:S04]  /*0500*/  LEA R28, P1, R6, UR8, 0x3 ;  /* 0x00000008061c7c11 */ /* 0x000fc8000f8218ff */
[----:B------:R-:W-:-:S05]  /*0510*/  LEA.HI.X R29, R6, UR9, R7, 0x3, P1 ;  /* 0x00000009061d7c11 */ /* 0x000fca00088f1c07 */
[----:B------:R-:W2:Y:S04]  /*0520*/  LDG.E.64.CONSTANT R22, desc[UR6][R28.64] ;  /* 0x000000061c167981 */ /* 0x000ea8000c1e9b00 */
[----:B------:R-:W3:Y:S01]  /*0530*/  LDG.E.64.CONSTANT R18, desc[UR6][R28.64+0x1000] ;  /* 0x001000061c127981 */ /* 0x000ee2000c1e9b00 */
[----:B------:R-:W-:-:S03]  /*0540*/  VIADD R6, R5, 0x800 ;  /* 0x0000080005067836 */ /* 0x000fc60000000000 */
[----:B------:R-:W4:Y:S02]  /*0550*/  LDG.E.64.CONSTANT R16, desc[UR6][R28.64+0x2000] ;  /* 0x002000061c107981 */ /* 0x000f24000c1e9b00 */
[C---:B------:R-:W-:Y:S02]  /*0560*/  IADD3 R7, P1, PT, R6.reuse, R10, RZ ;  /* 0x0000000a06077210 */ /* 0x040fe40007f3e0ff */
[----:B------:R-:W4:Y:S02]  /*0570*/  LDG.E.64.CONSTANT R14, desc[UR6][R28.64+0x3000] ;  /* 0x003000061c0e7981 */ /* 0x000f24000c1e9b00 */
[----:B------:R-:W-:Y:S02]  /*0580*/  LEA.HI.X.SX32 R6, R6, R11, 0x1, P1 ;  /* 0x0000000b06067211 */ /* 0x000fe400008f0eff */
[----:B------:R-:W-:-:S04]  /*0590*/  LEA R24, P1, R7, UR8, 0x3 ;  /* 0x0000000807187c11 */ /* 0x000fc8000f8218ff */
[----:B------:R-:W-:-:S05]  /*05a0*/  LEA.HI.X R25, R7, UR9, R6, 0x3, P1 ;  /* 0x0000000907197c11 */ /* 0x000fca00088f1c06 */
[----:B------:R-:W4:Y:S04]  /*05b0*/  LDG.E.64.CONSTANT R12, desc[UR6][R24.64] ;  /* 0x00000006180c7981 */ /* 0x000f28000c1e9b00 */
[----:B------:R-:W4:Y:S04]  /*05c0*/  LDG.E.64.CONSTANT R8, desc[UR6][R24.64+0x1000] ;  /* 0x0010000618087981 */ /* 0x000f28000c1e9b00 */
[----:B------:R-:W4:Y:S04]  /*05d0*/  LDG.E.64.CONSTANT R6, desc[UR6][R24.64+0x2000] ;  /* 0x0020000618067981 */ /* 0x000f28000c1e9b00 */
[----:B------:R0:W4:Y:S02]  /*05e0*/  LDG.E.64.CONSTANT R20, desc[UR6][R24.64+0x3000] ;  /* 0x0030000618147981 */ /* 0x000124000c1e9b00 */
[C---:B0-----:R-:W-:Y:S01]  /*05f0*/  VIADD R24, R5.reuse, 0x1800 ;  /* 0x0000180005187836 */ /* 0x041fe20000000000 */
[----:B--2--5:R-:W-:Y:S01]  /*0600*/  DADD R22, R22, R26 ;  /* 0x0000000016167229 */ /* 0x024fe2000000001a */
[----:B------:R-:W-:-:S05]  /*0610*/  VIADD R27, R5, 0x1000 ;  /* 0x00001000051b7836 */ /* 0x000fca0000000000 */
[----:B------:R-:W-:-:S04]  /*0620*/  IADD3 R26, P1, PT, R27, R10, RZ ;  /* 0x0000000a1b1a7210 */ /* 0x000fc80007f3e0ff */
[----:B------:R-:W-:Y:S02]  /*0630*/  LEA.HI.X.SX32 R27, R27, R11, 0x1, P1 ;  /* 0x0000000b1b1b7211 */ /* 0x000fe400008f0eff */
[----:B------:R-:W-:Y:S01]  /*0640*/  LEA R28, P1, R26, UR8, 0x3 ;  /* 0x000000081a1c7c11 */ /* 0x000fe2000f8218ff */
[----:B---3--:R-:W-:-:S03]  /*0650*/  DADD R18, R22, R18 ;  /* 0x0000000016127229 */ /* 0x008fc60000000012 */
[----:B------:R-:W-:-:S05]  /*0660*/  LEA.HI.X R29, R26, UR9, R27, 0x3, P1 ;  /* 0x000000091a1d7c11 */ /* 0x000fca00088f1c1b */
[----:B------:R-:W2:Y:S01]  /*0670*/  LDG.E.64.CONSTANT R22, desc[UR6][R28.64] ;  /* 0x000000061c167981 */ /* 0x000ea2000c1e9b00 */
[----:B----4-:R-:W-:-:S03]  /*0680*/  DADD R16, R18, R16 ;  /* 0x0000000012107229 */ /* 0x010fc60000000010 */
[----:B------:R-:W3:Y:S01]  /*0690*/  LDG.E.64.CONSTANT R18, desc[UR6][R28.64+0x1000] ;  /* 0x001000061c127981 */ /* 0x000ee2000c1e9b00 */
[----:B------:R-:W-:-:S04]  /*06a0*/  IADD3 R25, P1, PT, R24, R10, RZ ;  /* 0x0000000a18197210 */ /* 0x000fc80007f3e0ff */
[----:B------:R-:W-:Y:S02]  /*06b0*/  DADD R14, R16, R14 ;  /* 0x00000000100e7229 */ /* 0x000fe4000000000e */
[----:B------:R-:W4:Y:S01]  /*06c0*/  LDG.E.64.CONSTANT R16, desc[UR6][R28.64+0x2000] ;  /* 0x002000061c107981 */ /* 0x000f22000c1e9b00 */
[----:B------:R-:W-:Y:S02]  /*06d0*/  LEA.HI.X.SX32 R26, R24, R11, 0x1, P1 ;  /* 0x0000000b181a7211 */ /* 0x000fe400008f0eff */
[----:B------:R-:W-:-:S03]  /*06e0*/  LEA R24, P1, R25, UR8, 0x3 ;  /* 0x0000000819187c11 */ /* 0x000fc6000f8218ff */
[----:B------:R-:W-:Y:S02]  /*06f0*/  DADD R12, R14, R12 ;  /* 0x000000000e0c7229 */ /* 0x000fe4000000000c */
[----:B------:R-:W4:Y:S01]  /*0700*/  LDG.E.64.CONSTANT R14, desc[UR6][R28.64+0x3000] ;  /* 0x003000061c0e7981 */ /* 0x000f22000c1e9b00 */
[----:B------:R-:W-:-:S05]  /*0710*/  LEA.HI.X R25, R25, UR9, R26, 0x3, P1 ;  /* 0x0000000919197c11 */ /* 0x000fca00088f1c1a */
[----:B------:R-:W-:Y:S01]  /*0720*/  DADD R8, R12, R8 ;  /* 0x000000000c087229 */ /* 0x000fe20000000008 */
[----:B------:R-:W4:Y:S04]  /*0730*/  LDG.E.64.CONSTANT R26, desc[UR6][R24.64+0x3000] ;  /* 0x00300006181a7981 */ /* 0x000f28000c1e9b00 */
[----:B------:R-:W4:Y:S03]  /*0740*/  LDG.E.64.CONSTANT R12, desc[UR6][R24.64] ;  /* 0x00000006180c7981 */ /* 0x000f26000c1e9b00 */
[----:B------:R-:W-:Y:S02]  /*0750*/  DADD R6, R8, R6 ;  /* 0x0000000008067229 */ /* 0x000fe40000000006 */
[----:B------:R-:W4:Y:S06]  /*0760*/  LDG.E.64.CONSTANT R8, desc[UR6][R24.64+0x1000] ;  /* 0x0010000618087981 */ /* 0x000f2c000c1e9b00 */
[----:B------:R-:W-:-:S02]  /*0770*/  DADD R20, R6, R20 ;  /* 0x0000000006147229 */ /* 0x000fc40000000014 */
[----:B------:R-:W4:Y:S01]  /*0780*/  LDG.E.64.CONSTANT R6, desc[UR6][R24.64+0x2000] ;  /* 0x0020000618067981 */ /* 0x000f22000c1e9b00 */
[----:B------:R-:W-:-:S05]  /*0790*/  VIADD R5, R5, 0x2000 ;  /* 0x0000200005057836 */ /* 0x000fca0000000000 */
[----:B------:R-:W-:Y:S01]  /*07a0*/  ISETP.GE.AND P1, PT, R5, R4, PT ;  /* 0x000000040500720c */ /* 0x000fe20003f26270 */
[----:B--2---:R-:W-:-:S08]  /*07b0*/  DADD R20, R20, R22 ;  /* 0x0000000014147229 */ /* 0x004fd00000000016 */
[----:B---3--:R-:W-:-:S08]  /*07c0*/  DADD R18, R20, R18 ;  /* 0x0000000014127229 */ /* 0x008fd00000000012 */
[----:B----4-:R-:W-:-:S08]  /*07d0*/  DADD R16, R18, R16 ;  /* 0x0000000012107229 */ /* 0x010fd00000000010 */
[----:B------:R-:W-:-:S08]  /*07e0*/  DADD R14, R16, R14 ;  /* 0x00000000100e7229 */ /* 0x000fd0000000000e */
[----:B------:R-:W-:-:S08]  /*07f0*/  DADD R12, R14, R12 ;  /* 0x000000000e0c7229 */ /* 0x000fd0000000000c */
[----:B------:R-:W-:-:S08]  /*0800*/  DADD R8, R12, R8 ;  /* 0x000000000c087229 */ /* 0x000fd00000000008 */
[----:B------:R-:W-:-:S08]  /*0810*/  DADD R6, R8, R6 ;  /* 0x0000000008067229 */ /* 0x000fd00000000006 */
[----:B------:R-:W-:Y:S01]  /*0820*/  DADD R26, R6, R26 ;  /* 0x00000000061a7229 */ /* 0x000fe2000000001a */
[----:B------:R-:W-:Y:S10]  /*0830*/  @!P1 BRA `(.L_x_12) ;  /* 0xfffffffc00289947 */ /* 0x000ff4000383ffff */
.L_x_11:
[----:B------:R-:W-:Y:S05]  /*0840*/  BSYNC.RECONVERGENT B2 ;  /* 0x0000000000027941 */ /* 0x000fea0003800200 */
.L_x_10:
[----:B------:R-:W-:Y:S01]  /*0850*/  IMAD.IADD R4, R2, 0x1, -R5 ;  /* 0x0000000102047824 */ /* 0x000fe200078e0a05 */
[----:B------:R-:W-:Y:S04]  /*0860*/  BSSY.RECONVERGENT B2, `(.L_x_13) ;  /* 0x000001f000027945 */ /* 0x000fe80003800200 */
[----:B------:R-:W-:-:S13]  /*0870*/  ISETP.GT.AND P1, PT, R4, 0x800, PT ;  /* 0x000008000400780c */ /* 0x000fda0003f24270 */
[----:B------:R-:W-:Y:S05]  /*0880*/  @!P1 BRA `(.L_x_14) ;  /* 0x0000000000709947 */ /* 0x000fea0003800000 */
[----:B------:R-:W0:Y:S01]  /*0890*/  LDCU.64 UR4, c[0x0][0x380] ;  /* 0x00007000ff0477ac */ /* 0x000e220008000a00 */
[----:B------:R-:W-:-:S04]  /*08a0*/  IADD3 R7, P0, PT, R5, R10, RZ ;  /* 0x0000000a05077210 */ /* 0x000fc80007f1e0ff */
[----:B------:R-:W-:Y:S02]  /*08b0*/  LEA.HI.X.SX32 R4, R5, R11, 0x1, P0 ;  /* 0x0000000b05047211 */ /* 0x000fe400000f0eff */
[----:B0-----:R-:W-:-:S04]  /*08c0*/  LEA R28, P0, R7, UR4, 0x3 ;  /* 0x00000004071c7c11 */ /* 0x001fc8000f8018ff */
        /* <DEDUP_REMOVED lines=13> */
[----:B------:R-:W4:Y:S01]  /*09a0*/  LDG.E.64.CONSTANT R24, desc[UR6][R22.64+0x3000] ;  /* 0x0030000616187981 */ /* 0x000f22000c1e9b00 */
[----:B------:R-:W-:Y:S01]  /*09b0*/  PLOP3.LUT P0, PT, PT, PT, PT, 0x8, 0x80 ;  /* 0x000000000080781c */ /* 0x000fe20003f0e170 */
[----:B------:R-:W-:Y:S01]  /*09c0*/  VIADD R5, R5, 0x1000 ;  /* 0x0000100005057836 */ /* 0x000fe20000000000 */
[----:B--2--5:R-:W-:-:S08]  /*09d0*/  DADD R20, R26, R20 ;  /* 0x000000001a147229 */ /* 0x024fd00000000014 */
[----:B---3--:R-:W-:-:S08]  /*09e0*/  DADD R18, R20, R18 ;  /* 0x0000000014127229 */ /* 0x008fd00000000012 */
[----:B----4-:R-:W-:-:S08]  /*09f0*/  DADD R16, R18, R16 ;  /* 0x0000000012107229 */ /* 0x010fd00000000010 */
[----:B------:R-:W-:-:S08]  /*0a00*/  DADD R14, R16, R14 ;  /* 0x00000000100e7229 */ /* 0x000fd0000000000e */
[----:B------:R-:W-:-:S08]  /*0a10*/  DADD R12, R14, R12 ;  /* 0x000000000e0c7229 */ /* 0x000fd0000000000c */
[----:B------:R-:W-:-:S08]  /*0a20*/  DADD R8, R12, R8 ;  /* 0x000000000c087229 */ /* 0x000fd00000000008 */
[----:B------:R-:W-:-:S08]  /*0a30*/  DADD R6, R8, R6 ;  /* 0x0000000008067229 */ /* 0x000fd00000000006 */
[----:B------:R-:W-:-:S11]  /*0a40*/  DADD R26, R6, R24 ;  /* 0x00000000061a7229 */ /* 0x000fd60000000018 */
.L_x_14:
[----:B------:R-:W-:Y:S05]  /*0a50*/  BSYNC.RECONVERGENT B2 ;  /* 0x0000000000027941 */ /* 0x000fea0003800200 */
.L_x_13:
[----:B------:R-:W-:-:S13]  /*0a60*/  ISETP.LT.OR P0, PT, R5, R2, P0 ;  /* 0x000000020500720c */ /* 0x000fda0000701670 */
[----:B------:R-:W-:Y:S05]  /*0a70*/  @!P0 BRA `(.L_x_6) ;  /* 0x0000000000348947 */ /* 0x000fea0003800000 */
[----:B------:R-:W0:Y:S01]  /*0a80*/  LDCU.64 UR4, c[0x0][0x380] ;  /* 0x00007000ff0477ac */ /* 0x000e220008000a00 */
[----:B------:R-:W-:-:S04]  /*0a90*/  IADD3 R10, P0, PT, R5, R10, RZ ;  /* 0x0000000a050a7210 */ /* 0x000fc80007f1e0ff */
[----:B------:R-:W-:Y:S02]  /*0aa0*/  LEA.HI.X.SX32 R11, R5, R11, 0x1, P0 ;  /* 0x0000000b050b7211 */ /* 0x000fe400000f0eff */
[----:B0-----:R-:W-:-:S04]  /*0ab0*/  LEA R4, P0, R10, UR4, 0x3 ;  /* 0x000000040a047c11 */ /* 0x001fc8000f8018ff */
[----:B------:R-:W-:-:S05]  /*0ac0*/  LEA.HI.X R5, R10, UR5, R11, 0x3, P0 ;  /* 0x000000050a057c11 */ /* 0x000fca00080f1c0b */
[----:B------:R-:W2:Y:S04]  /*0ad0*/  LDG.E.64.CONSTANT R6, desc[UR6][R4.64] ;  /* 0x0000000604067981 */ /* 0x000ea8000c1e9b00 */
[----:B------:R-:W3:Y:S04]  /*0ae0*/  LDG.E.64.CONSTANT R8, desc[UR6][R4.64+0x1000] ;  /* 0x0010000604087981 */ /* 0x000ee8000c1e9b00 */
[----:B------:R-:W4:Y:S04]  /*0af0*/  LDG.E.64.CONSTANT R10, desc[UR6][R4.64+0x2000] ;  /* 0x00200006040a7981 */ /* 0x000f28000c1e9b00 */
[----:B------:R-:W4:Y:S01]  /*0b00*/  LDG.E.64.CONSTANT R12, desc[UR6][R4.64+0x3000] ;  /* 0x00300006040c7981 */ /* 0x000f22000c1e9b00 */
[----:B--2--5:R-:W-:-:S08]  /*0b10*/  DADD R6, R26, R6 ;  /* 0x000000001a067229 */ /* 0x024fd00000000006 */
[----:B---3--:R-:W-:-:S08]  /*0b20*/  DADD R6, R6, R8 ;  /* 0x0000000006067229 */ /* 0x008fd00000000008 */
[----:B----4-:R-:W-:-:S08]  /*0b30*/  DADD R6, R6, R10 ;  /* 0x0000000006067229 */ /* 0x010fd0000000000a */
[----:B------:R-:W-:-:S11]  /*0b40*/  DADD R26, R6, R12 ;  /* 0x00000000061a7229 */ /* 0x000fd6000000000c */
.L_x_6:
[----:B------:R-:W-:Y:S05]  /*0b50*/  BSYNC.RECONVERGENT B1 ;  /* 0x0000000000017941 */ /* 0x000fea0003800200 */
.L_x_5:
[----:B------:R-:W-:-:S13]  /*0b60*/  ISETP.GE.AND P0, PT, R2, 0x200, PT ;  /* 0x000002000200780c */ /* 0x000fda0003f06270 */
[----:B------:R-:W-:Y:S05]  /*0b70*/  @!P0 BRA `(.L_x_15) ;  /* 0x0000000400008947 */ /* 0x000fea0003800000 */
[----:B-----5:R-:W-:Y:S04]  /*0b80*/  SHFL.DOWN PT, R4, R26, 0x1, 0x1f ;  /* 0x08201f001a047f89 */ /* 0x020fe800000e0000 */
[----:B------:R-:W0:Y:S01]  /*0b90*/  SHFL.DOWN P0, R5, R27, 0x1, 0x1f ;  /* 0x08201f001b057f89 */ /* 0x000e220000000000 */
[----:B------:R-:W1:Y:S01]  /*0ba0*/  S2R R2, SR_LANEID ;  /* 0x0000000000027919 */ /* 0x000e620000000000 */
[----:B0-----:R-:W-:-:S10]  /*0bb0*/  DADD R4, R4, R26 ;  /* 0x0000000004047229 */ /* 0x001fd4000000001a */
[----:B------:R-:W-:Y:S02]  /*0bc0*/  FSEL R6, R4, R26, P0 ;  /* 0x0000001a04067208 */ /* 0x000fe40000000000 */
[----:B------:R-:W-:Y:S02]  /*0bd0*/  FSEL R7, R5, R27, P0 ;  /* 0x0000001b05077208 */ /* 0x000fe40000000000 */
[----:B-1----:R-:W-:Y:S01]  /*0be0*/  ISETP.NE.AND P1, PT, R2, RZ, PT ;  /* 0x000000ff0200720c */ /* 0x002fe20003f25270 */
[----:B------:R-:W-:Y:S04]  /*0bf0*/  SHFL.DOWN PT, R4, R6, 0x2, 0x1f ;  /* 0x08401f0006047f89 */ /* 0x000fe800000e0000 */
[----:B------:R-:W0:Y:S08]  /*0c00*/  SHFL.DOWN P0, R5, R7, 0x2, 0x1f ;  /* 0x08401f0007057f89 */ /* 0x000e300000000000 */
[----:B------:R-:W-:-:S04]  /*0c10*/  @!P1 SHF.R.U32.HI R2, RZ, 0x2, R3 ;  /* 0x00000002ff029819 */ /* 0x000fc80000011603 */
[----:B------:R-:W-:Y:S01]  /*0c20*/  @!P1 LOP3.LUT R2, R2, 0xf8, RZ, 0xc0, !PT ;  /* 0x000000f802029812 */ /* 0x000fe200078ec0ff */
[----:B0-----:R-:W-:-:S10]  /*0c30*/  DADD R4, R4, R6 ;  /* 0x0000000004047229 */ /* 0x001fd40000000006 */
[----:B------:R-:W-:Y:S02]  /*0c40*/  FSEL R8, R4, R6, P0 ;  /* 0x0000000604087208 */ /* 0x000fe40000000000 */
[----:B------:R-:W-:-:S03]  /*0c50*/  FSEL R9, R5, R7, P0 ;  /* 0x0000000705097208 */ /* 0x000fc60000000000 */
[----:B------:R-:W-:Y:S04]  /*0c60*/  SHFL.DOWN PT, R4, R8, 0x4, 0x1f ;  /* 0x08801f0008047f89 */ /* 0x000fe800000e0000 */
[----:B------:R-:W0:Y:S02]  /*0c70*/  SHFL.DOWN P0, R5, R9, 0x4, 0x1f ;  /* 0x08801f0009057f89 */ /* 0x000e240000000000 */
[----:B0-----:R-:W-:-:S10]  /*0c80*/  DADD R4, R4, R8 ;  /* 0x0000000004047229 */ /* 0x001fd40000000008 */
[----:B------:R-:W-:Y:S02]  /*0c90*/  FSEL R10, R4, R8, P0 ;  /* 0x00000008040a7208 */ /* 0x000fe40000000000 */
[----:B------:R-:W-:Y:S02]  /*0ca0*/  FSEL R11, R5, R9, P0 ;  /* 0x00000009050b7208 */ /* 0x000fe40000000000 */
[----:B------:R-:W0:Y:S01]  /*0cb0*/  @!P1 S2R R9, SR_CgaCtaId ;  /* 0x0000000000099919 */ /* 0x000e220000008800 */
[----:B------:R-:W-:Y:S01]  /*0cc0*/  @!P1 MOV R8, 0x400 ;  /* 0x0000040000089802 */ /* 0x000fe20000000f00 */
[----:B------:R-:W-:Y:S04]  /*0cd0*/  SHFL.DOWN PT, R4, R10, 0x8, 0x1f ;  /* 0x09001f000a047f89 */ /* 0x000fe800000e0000 */
[----:B------:R-:W1:Y:S02]  /*0ce0*/  SHFL.DOWN P0, R5, R11, 0x8, 0x1f ;  /* 0x09001f000b057f89 */ /* 0x000e640000000000 */
[----:B-1----:R-:W-:Y:S01]  /*0cf0*/  DADD R4, R4, R10 ;  /* 0x0000000004047229 */ /* 0x002fe2000000000a */
[----:B0-----:R-:W-:-:S05]  /*0d00*/  @!P1 LEA R9, R9, R8, 0x18 ;  /* 0x0000000809099211 */ /* 0x001fca00078ec0ff */
[----:B------:R-:W-:-:S04]  /*0d10*/  @!P1 IMAD.IADD R9, R2, 0x1, R9 ;  /* 0x0000000102099824 */ /* 0x000fc800078e0209 */
[----:B------:R-:W-:Y:S02]  /*0d20*/  FSEL R6, R4, R10, P0 ;  /* 0x0000000a04067208 */ /* 0x000fe40000000000 */
[----:B------:R-:W-:-:S03]  /*0d30*/  FSEL R7, R5, R11, P0 ;  /* 0x0000000b05077208 */ /* 0x000fc60000000000 */
[----:B------:R-:W-:Y:S04]  /*0d40*/  SHFL.DOWN PT, R4, R6, 0x10, 0x1f ;  /* 0x0a001f0006047f89 */ /* 0x000fe800000e0000 */
[----:B------:R-:W0:Y:S02]  /*0d50*/  SHFL.DOWN P0, R5, R7, 0x10, 0x1f ;  /* 0x0a001f0007057f89 */ /* 0x000e240000000000 */
[----:B0-----:R-:W-:-:S10]  /*0d60*/  DADD R4, R4, R6 ;  /* 0x0000000004047229 */ /* 0x001fd40000000006 */
[----:B------:R-:W-:Y:S02]  /*0d70*/  FSEL R4, R4, R6, P0 ;  /* 0x0000000604047208 */ /* 0x000fe40000000000 */
[----:B------:R-:W-:Y:S02]  /*0d80*/  FSEL R5, R5, R7, P0 ;  /* 0x0000000705057208 */ /* 0x000fe40000000000 */
[----:B------:R-:W-:-:S03]  /*0d90*/  ISETP.NE.AND P0, PT, R3, RZ, PT ;  /* 0x000000ff0300720c */ /* 0x000fc60003f05270 */
[----:B------:R2:W-:Y:S01]  /*0da0*/  @!P1 STS.64 [R9+0x10], R4 ;  /* 0x0000100409009388 */ /* 0x0005e20000000a00 */
[----:B------:R-:W-:Y:S09]  /*0db0*/  BAR.SYNC.DEFER_BLOCKING 0x0 ;  /* 0x0000000000007b1d */ /* 0x000ff20000010000 */
[----:B------:R-:W-:Y:S05]  /*0dc0*/  @P0 BRA `(.L_x_16) ;  /* 0x0000001400440947 */ /* 0x000fea0003800000 */
[----:B------:R-:W0:Y:S01]  /*0dd0*/  S2UR UR5, SR_CgaCtaId ;  /* 0x00000000000579c3 */ /* 0x000e220000008800 */
[----:B------:R-:W-:Y:S02]  /*0de0*/  UMOV UR4, 0x400 ;  /* 0x0000040000047882 */ /* 0x000fe40000000000 */
[----:B0-----:R-:W-:-:S09]  /*0df0*/  ULEA UR4, UR5, UR4, 0x18 ;  /* 0x0000000405047291 */ /* 0x001fd2000f8ec0ff */
[----:B------:R-:W0:Y:S04]  /*0e00*/  LDS.64 R2, [UR4+0x18] ;  /* 0x00001804ff027984 */ /* 0x000e280008000a00 */
[----:B------:R-:W1:Y:S04]  /*0e10*/  LDS.128 R12, [UR4+0x20] ;  /* 0x00002004ff0c7984 */ /* 0x000e680008000c00 */
[----:B--2---:R-:W2:Y:S01]  /*0e20*/  LDS.128 R8, [UR4+0x30] ;  /* 0x00003004ff087984 */ /* 0x004ea20008000c00 */
[----:B0-----:R-:W-:-:S03]  /*0e30*/  DADD R2, R4, R2 ;  /* 0x0000000004027229 */ /* 0x001fc60000000002 */
[----:B------:R-:W0:Y:S05]  /*0e40*/  LDS.128 R4, [UR4+0x40] ;  /* 0x00004004ff047984 */ /* 0x000e2a0008000c00 */
[----:B-1----:R-:W-:-:S08]  /*0e50*/  DADD R2, R2, R12 ;  /* 0x0000000002027229 */ /* 0x002fd0000000000c */
[----:B------:R-:W-:Y:S01]  /*0e60*/  DADD R2, R2, R14 ;  /* 0x0000000002027229 */ /* 0x000fe2000000000e */
[----:B------:R-:W1:Y:S07]  /*0e70*/  LDS.128 R12, [UR4+0x50] ;  /* 0x00005004ff0c7984 */ /* 0x000e6e0008000c00 */
[----:B--2---:R-:W-:-:S08]  /*0e80*/  DADD R2, R2, R8 ;  /* 0x0000000002027229 */ /* 0x004fd00000000008 */
[----:B------:R-:W-:Y:S01]  /*0e90*/  DADD R2, R2, R10 ;  /* 0x0000000002027229 */ /* 0x000fe2000000000a */
[----:B------:R-:W2:Y:S07]  /*0ea0*/  LDS.128 R8, [UR4+0x60] ;  /* 0x00006004ff087984 */ /* 0x000eae0008000c00 */
[----:B0-----:R-:W-:-:S08]  /*0eb0*/  DADD R2, R2, R4 ;  /* 0x0000000002027229 */ /* 0x001fd00000000004 */
[----:B------:R-:W-:Y:S01]  /*0ec0*/  DADD R2, R2, R6 ;  /* 0x0000000002027229 */ /* 0x000fe20000000006 */
[----:B------:R-:W0:Y:S07]  /*0ed0*/  LDS.128 R4, [UR4+0x70] ;  /* 0x00007004ff047984 */ /* 0x000e2e0008000c00 */
[----:B-1----:R-:W-:-:S08]  /*0ee0*/  DADD R2, R2, R12 ;  /* 0x0000000002027229 */ /* 0x002fd0000000000c */
[----:B------:R-:W-:Y:S01]  /*0ef0*/  DADD R2, R2, R14 ;  /* 0x0000000002027229 */ /* 0x000fe2000000000e */
[----:B------:R-:W1:Y:S07]  /*0f00*/  LDS.128 R12, [UR4+0x80] ;  /* 0x00008004ff0c7984 */ /* 0x000e6e0008000c00 */
[----:B--2---:R-:W-:-:S08]  /*0f10*/  DADD R2, R2, R8 ;  /* 0x0000000002027229 */ /* 0x004fd00000000008 */
[----:B------:R-:W-:-:S08]  /*0f20*/  DADD R2, R2, R10 ;  /* 0x0000000002027229 */ /* 0x000fd0000000000a */
[----:B0-----:R-:W-:-:S08]  /*0f30*/  DADD R2, R2, R4 ;  /* 0x0000000002027229 */ /* 0x001fd00000000004 */
[----:B------:R-:W-:-:S08]  /*0f40*/  DADD R2, R2, R6 ;  /* 0x0000000002027229 */ /* 0x000fd00000000006 */
[----:B-1----:R-:W-:-:S08]  /*0f50*/  DADD R2, R2, R12 ;  /* 0x0000000002027229 */ /* 0x002fd0000000000c */
[----:B------:R-:W-:Y:S01]  /*0f60*/  DADD R4, R2, R14 ;  /* 0x0000000002047229 */ /* 0x000fe2000000000e */
[----:B------:R-:W-:Y:S10]  /*0f70*/  BRA `(.L_x_16) ;  /* 0x0000001000d87947 */ /* 0x000ff40003800000 */
.L_x_15:
[----:B------:R-:W-:Y:S01]  /*0f80*/  LOP3.LUT R4, R3, 0x3e0, RZ, 0xc0, !PT ;  /* 0x000003e003047812 */ /* 0x000fe200078ec0ff */
[----:B------:R-:W0:Y:S03]  /*0f90*/  S2R R6, SR_LANEID ;  /* 0x0000000000067919 */ /* 0x000e260000000000 */
[----:B------:R-:W-:Y:S01]  /*0fa0*/  LOP3.LUT R7, RZ, R4, RZ, 0x33, !PT ;  /* 0x00000004ff077212 */ /* 0x000fe200078e33ff */
[----:B------:R-:W-:-:S04]  /*0fb0*/  VIADD R5, R4, 0x20 ;  /* 0x0000002004057836 */ /* 0x000fc80000000000 */
[----:B------:R-:W-:Y:S01]  /*0fc0*/  IMAD.IADD R7, R7, 0x1, R2 ;  /* 0x0000000107077824 */ /* 0x000fe200078e0202 */
[----:B------:R-:W-:-:S04]  /*0fd0*/  ISETP.GT.AND P0, PT, R5, R2, PT ;  /* 0x000000020500720c */ /* 0x000fc80003f04270 */
[----:B------:R-:W-:-:S05]  /*0fe0*/  SEL R7, R7, 0x1f, P0 ;  /* 0x0000001f07077807 */ /* 0x000fca0000000000 */
[----:B-----5:R-:W-:Y:S04]  /*0ff0*/  SHFL.DOWN PT, R4, R26, 0x1, R7 ;  /* 0x082000001a047989 */ /* 0x020fe800000e0007 */
[----:B------:R-:W1:Y:S01]  /*1000*/  SHFL.DOWN P0, R5, R27, 0x1, R7 ;  /* 0x082000001b057989 */ /* 0x000e620000000007 */
[----:B0-----:R-:W-:-:S13]  /*1010*/  ISETP.NE.AND P1, PT, R6, RZ, PT ;  /* 0x000000ff0600720c */ /* 0x001fda0003f25270 */
[----:B------:R-:W-:Y:S01]  /*1020*/  @!P1 SHF.R.U32.HI R6, RZ, 0x2, R3 ;  /* 0x00000002ff069819 */ /* 0x000fe20000011603 */
[----:B-1----:R-:W-:-:S03]  /*1030*/  DADD R4, R4, R26 ;  /* 0x0000000004047229 */ /* 0x002fc6000000001a */
[----:B------:R-:W-:-:S07]  /*1040*/  @!P1 LOP3.LUT R6, R6, 0xf8, RZ, 0xc0, !PT ;  /* 0x000000f806069812 */ /* 0x000fce00078ec0ff */
[----:B------:R-:W-:Y:S02]  /*1050*/  FSEL R8, R4, R26, P0 ;  /* 0x0000001a04087208 */ /* 0x000fe40000000000 */
[----:B------:R-:W-:-:S03]  /*1060*/  FSEL R9, R5, R27, P0 ;  /* 0x0000001b05097208 */ /* 0x000fc60000000000 */
[----:B------:R-:W-:Y:S04]  /*1070*/  SHFL.DOWN PT, R4, R8, 0x2, R7 ;  /* 0x0840000008047989 */ /* 0x000fe800000e0007 */
[----:B------:R-:W0:Y:S02]  /*1080*/  SHFL.DOWN P0, R5, R9, 0x2, R7 ;  /* 0x0840000009057989 */ /* 0x000e240000000007 */
[----:B0-----:R-:W-:-:S10]  /*1090*/  DADD R4, R4, R8 ;  /* 0x0000000004047229 */ /* 0x001fd40000000008 */
[----:B------:R-:W-:Y:S02]  /*10a0*/  FSEL R10, R4, R8, P0 ;  /* 0x00000008040a7208 */ /* 0x000fe40000000000 */
[----:B------:R-:W-:-:S03]  /*10b0*/  FSEL R11, R5, R9, P0 ;  /* 0x00000009050b7208 */ /* 0x000fc60000000000 */
[----:B------:R-:W-:Y:S04]  /*10c0*/  SHFL.DOWN PT, R4, R10, 0x4, R7 ;  /* 0x088000000a047989 */ /* 0x000fe800000e0007 */
[----:B------:R-:W0:Y:S02]  /*10d0*/  SHFL.DOWN P0, R5, R11, 0x4, R7 ;  /* 0x088000000b057989 */ /* 0x000e240000000007 */
[----:B0-----:R-:W-:-:S10]  /*10e0*/  DADD R4, R4, R10 ;  /* 0x0000000004047229 */ /* 0x001fd4000000000a */
[----:B------:R-:W-:Y:S02]  /*10f0*/  FSEL R12, R4, R10, P0 ;  /* 0x0000000a040c7208 */ /* 0x000fe40000000000 */
[----:B------:R-:W-:Y:S02]  /*1100*/  FSEL R13, R5, R11, P0 ;  /* 0x0000000b050d7208 */ /* 0x000fe40000000000 */
[----:B------:R-:W0:Y:S01]  /*1110*/  @!P1 S2R R11, SR_CgaCtaId ;  /* 0x00000000000b9919 */ /* 0x000e220000008800 */
[----:B------:R-:W-:Y:S01]  /*1120*/  @!P1 MOV R10, 0x400 ;  /* 0x00000400000a9802 */ /* 0x000fe20000000f00 */
[----:B------:R-:W-:Y:S04]  /*1130*/  SHFL.DOWN PT, R4, R12, 0x8, R7 ;  /* 0x090000000c047989 */ /* 0x000fe800000e0007 */
[----:B------:R-:W1:Y:S02]  /*1140*/  SHFL.DOWN P0, R5, R13, 0x8, R7 ;  /* 0x090000000d057989 */ /* 0x000e640000000007 */
[----:B-1----:R-:W-:Y:S01]  /*1150*/  DADD R4, R4, R12 ;  /* 0x0000000004047229 */ /* 0x002fe2000000000c */
[----:B0-----:R-:W-:-:S05]  /*1160*/  @!P1 LEA R11, R11, R10, 0x18 ;  /* 0x0000000a0b0b9211 */ /* 0x001fca00078ec0ff */
[----:B------:R-:W-:-:S04]  /*1170*/  @!P1 IMAD.IADD R11, R6, 0x1, R11 ;  /* 0x00000001060b9824 */ /* 0x000fc800078e020b */
[----:B------:R-:W-:Y:S02]  /*1180*/  FSEL R8, R4, R12, P0 ;  /* 0x0000000c04087208 */ /* 0x000fe40000000000 */
[----:B------:R-:W-:-:S03]  /*1190*/  FSEL R9, R5, R13, P0 ;  /* 0x0000000d05097208 */ /* 0x000fc60000000000 */
[----:B------:R-:W-:Y:S04]  /*11a0*/  SHFL.DOWN PT, R4, R8, 0x10, R7 ;  /* 0x0a00000008047989 */ /* 0x000fe800000e0007 */
[----:B------:R-:W0:Y:S02]  /*11b0*/  SHFL.DOWN P0, R5, R9, 0x10, R7 ;  /* 0x0a00000009057989 */ /* 0x000e240000000007 */
        /* <DEDUP_REMOVED lines=8> */
[----:B------:R-:W-:Y:S01]  /*1240*/  UMOV UR4, 0x400 ;  /* 0x0000040000047882 */ /* 0x000fe20000000000 */
[----:B------:R-:W-:Y:S01]  /*1250*/  ISETP.GT.AND P1, PT, R2, 0x20, PT ;  /* 0x000000200200780c */ /* 0x000fe20003f24270 */
[----:B0-----:R-:W-:-:S09]  /*1260*/  ULEA UR4, UR5, UR4, 0x18 ;  /* 0x0000000405047291 */ /* 0x001fd2000f8ec0ff */
[----:B------:R-:W0:Y:S04]  /*1270*/  LDS.64 R6, [UR4+0x18] ;  /* 0x00001804ff067984 */ /* 0x000e280008000a00 */
[----:B-1----:R-:W1:Y:S01]  /*1280*/  LDS.128 R8, [UR4+0x20] ;  /* 0x00002004ff087984 */ /* 0x002e620008000c00 */
[----:B0-----:R-:W-:-:S10]  /*1290*/  DADD R6, R4, R6 ;  /* 0x0000000004067229 */ /* 0x001fd40000000006 */
[----:B------:R-:W-:Y:S02]  /*12a0*/  FSEL R12, R6, R4, P1 ;  /* 0x00000004060c7208 */ /* 0x000fe40000800000 */
[----:B------:R-:W-:Y:S02]  /*12b0*/  FSEL R13, R7, R5, P1 ;  /* 0x00000005070d7208 */ /* 0x000fe40000800000 */
[----:B------:R-:W0:Y:S01]  /*12c0*/  LDS.128 R4, [UR4+0x30] ;  /* 0x00003004ff047984 */ /* 0x000e220008000c00 */
[----:B------:R-:W-:-:S03]  /*12d0*/  ISETP.GT.AND P1, PT, R2, 0x40, PT ;  /* 0x000000400200780c */ /* 0x000fc60003f24270 */
[----:B-1----:R-:W-:-:S10]  /*12e0*/  DADD R8, R8, R12 ;  /* 0x0000000008087229 */ /* 0x002fd4000000000c */
[----:B------:R-:W-:Y:S02]  /*12f0*/  FSEL R8, R8, R12, P1 ;  /* 0x0000000c08087208 */ /* 0x000fe40000800000 */
[----:B------:R-:W-:Y:S02]  /*1300*/  FSEL R9, R9, R13, P1 ;  /* 0x0000000d09097208 */ /* 0x000fe40000800000 */
[----:B------:R-:W-:-:S04]  /*1310*/  ISETP.GT.AND P1, PT, R2, 0x60, PT ;  /* 0x000000600200780c */ /* 0x000fc80003f24270 */
[----:B------:R-:W-:-:S10]  /*1320*/  DADD R10, R8, R10 ;  /* 0x00000000080a7229 */ /* 0x000fd4000000000a */
[----:B------:R-:W-:Y:S02]  /*1330*/  FSEL R12, R10, R8, P1 ;  /* 0x000000080a0c7208 */ /* 0x000fe40000800000 */
[----:B------:R-:W-:Y:S02]  /*1340*/  FSEL R13, R11, R9, P1 ;  /* 0x000000090b0d7208 */ /* 0x000fe40000800000 */
[----:B------:R-:W1:Y:S01]  /*1350*/  LDS.128 R8, [UR4+0x40] ;  /* 0x00004004ff087984 */ /* 0x000e620008000c00 */
[----:B------:R-:W-:-:S03]  /*1360*/  ISETP.GT.AND P1, PT, R2, 0x80, PT ;  /* 0x000000800200780c */ /* 0x000fc60003f24270 */
[----:B0-----:R-:W-:-:S10]  /*1370*/  DADD R4, R4, R12 ;  /* 0x0000000004047229 */ /* 0x001fd4000000000c */
[----:B------:R-:W-:Y:S02]  /*1380*/  FSEL R4, R4, R12, P1 ;  /* 0x0000000c04047208 */ /* 0x000fe40000800000 */
[----:B------:R-:W-:Y:S02]  /*1390*/  FSEL R5, R5, R13, P1 ;  /* 0x0000000d05057208 */ /* 0x000fe40000800000 */
[----:B------:R-:W-:-:S04]  /*13a0*/  ISETP.GT.AND P1, PT, R2, 0xa0, PT ;  /* 0x000000a00200780c */ /* 0x000fc80003f24270 */
[----:B------:R-:W-:-:S10]  /*13b0*/  DADD R6, R4, R6 ;  /* 0x0000000004067229 */ /* 0x000fd40000000006 */
        /* <DEDUP_REMOVED lines=38> */
[----:B------:R-:W-:-:S04]  /*1620*/  ISETP.GT.AND P1, PT, R2, 0x1c0, PT ;  /* 0x000001c00200780c */ /* 0x000fc80003f24270 */
[----:B-1----:R-:W-:-:S10]  /*1630*/  DADD R8, R8, R4 ;  /* 0x0000000008087229 */ /* 0x002fd40000000004 */
[----:B------:R-:W-:Y:S02]  /*1640*/  FSEL R4, R8, R4, P1 ;  /* 0x0000000408047208 */ /* 0x000fe40000800000 */
[----:B------:R-:W-:Y:S02]  /*1650*/  FSEL R5, R9, R5, P1 ;  /* 0x0000000509057208 */ /* 0x000fe40000800000 */
[----:B------:R-:W-:-:S04]  /*1660*/  ISETP.GT.AND P1, PT, R2, 0x1e0, PT ;  /* 0x000001e00200780c */ /* 0x000fc80003f24270 */
[----:B------:R-:W-:-:S10]  /*1670*/  DADD R10, R4, R10 ;  /* 0x00000000040a7229 */ /* 0x000fd4000000000a */
[----:B------:R-:W-:Y:S02]  /*1680*/  FSEL R4, R10, R4, P1 ;  /* 0x000000040a047208 */ /* 0x000fe40000800000 */
[----:B------:R-:W-:Y:S01]  /*1690*/  FSEL R5, R11, R5, P1 ;  /* 0x000000050b057208 */ /* 0x000fe20000800000 */
[----:B------:R-:W-:Y:S06]  /*16a0*/  BRA `(.L_x_16) ;  /* 0x0000000c000c7947 */ /* 0x000fec0003800000 */
.L_x_2:
[----:B------:R-:W0:Y:S01]  /*16b0*/  S2R R3, SR_TID.X ;  /* 0x0000000000037919 */ /* 0x000e220000002100 */
[----:B------:R-:W1:Y:S01]  /*16c0*/  LDCU.64 UR4, c[0x0][0x380] ;  /* 0x00007000ff0477ac */ /* 0x000e620008000a00 */
[----:B0-----:R-:W-:-:S05]  /*16d0*/  IADD3 R2, P0, PT, R3, R10, RZ ;  /* 0x0000000a03027210 */ /* 0x001fca0007f1e0ff */
[----:B------:R-:W-:Y:S01]  /*16e0*/  IMAD.X R5, RZ, RZ, R11, P0 ;  /* 0x000000ffff057224 */ /* 0x000fe200000e060b */
[----:B-1----:R-:W-:-:S04]  /*16f0*/  LEA R12, P0, R2, UR4, 0x3 ;  /* 0x00000004020c7c11 */ /* 0x002fc8000f8018ff */
[----:B------:R-:W-:-:S05]  /*1700*/  LEA.HI.X R13, R2, UR5, R5, 0x3, P0 ;  /* 0x00000005020d7c11 */ /* 0x000fca00080f1c05 */
[----:B------:R-:W2:Y:S04]  /*1710*/  LDG.E.64.CONSTANT R20, desc[UR6][R12.64] ;  /* 0x000000060c147981 */ /* 0x000ea8000c1e9b00 */
[----:B------:R-:W2:Y:S04]  /*1720*/  LDG.E.64.CONSTANT R14, desc[UR6][R12.64+0x1000] ;  /* 0x001000060c0e7981 */ /* 0x000ea8000c1e9b00 */
[----:B------:R-:W3:Y:S04]  /*1730*/  LDG.E.64.CONSTANT R16, desc[UR6][R12.64+0x2000] ;  /* 0x002000060c107981 */ /* 0x000ee8000c1e9b00 */
[----:B------:R-:W4:Y:S04]  /*1740*/  LDG.E.64.CONSTANT R18, desc[UR6][R12.64+0x3000] ;  /* 0x003000060c127981 */ /* 0x000f28000c1e9b00 */
[----:B------:R-:W5:Y:S04]  /*1750*/  LDG.E.64.CONSTANT R4, desc[UR6][R12.64+0x4000] ;  /* 0x004000060c047981 */ /* 0x000f68000c1e9b00 */
[----:B------:R-:W5:Y:S04]  /*1760*/  LDG.E.64.CONSTANT R6, desc[UR6][R12.64+0x5000] ;  /* 0x005000060c067981 */ /* 0x000f68000c1e9b00 */
[----:B------:R-:W5:Y:S01]  /*1770*/  LDG.E.64.CONSTANT R22, desc[UR6][R12.64+0x6000] ;  /* 0x006000060c167981 */ /* 0x000f62000c1e9b00 */
[----:B------:R-:W-:Y:S01]  /*1780*/  IADD3 R2, P1, PT, R10, 0xe00, RZ ;  /* 0x00000e000a027810 */ /* 0x000fe20007f3e0ff */
[----:B------:R-:W-:Y:S01]  /*1790*/  IMAD.MOV.U32 R27, RZ, RZ, RZ ;  /* 0x000000ffff1b7224 */ /* 0x000fe200078e00ff */
[----:B--2---:R-:W-:-:S08]  /*17a0*/  DADD R14, R20, R14 ;  /* 0x00000000140e7229 */ /* 0x004fd0000000000e */
[----:B---3--:R-:W-:-:S08]  /*17b0*/  DADD R14, R16, R14 ;  /* 0x00000000100e7229 */ /* 0x008fd0000000000e */
[----:B----4-:R-:W-:-:S08]  /*17c0*/  DADD R14, R18, R14 ;  /* 0x00000000120e7229 */ /* 0x010fd0000000000e */
[----:B-----5:R-:W-:Y:S01]  /*17d0*/  DADD R14, R4, R14 ;  /* 0x00000000040e7229 */ /* 0x020fe2000000000e */
[----:B------:R-:W-:Y:S01]  /*17e0*/  IADD3 R5, P2, PT, R8, -0xe00, RZ ;  /* 0xfffff20008057810 */ /* 0x000fe20007f5e0ff */
[----:B------:R-:W-:Y:S01]  /*17f0*/  IMAD.X R4, RZ, RZ, R11, P1 ;  /* 0x000000ffff047224 */ /* 0x000fe200008e060b */
[----:B------:R-:W-:Y:S02]  /*1800*/  IADD3 R26, P1, PT, R12, 0x7000, RZ ;  /* 0x000070000c1a7810 */ /* 0x000fe40007f3e0ff */
[----:B------:R-:W-:-:S03]  /*1810*/  ISETP.GT.U32.AND P0, PT, R2, R5, PT ;  /* 0x000000050200720c */ /* 0x000fc60003f04070 */
[----:B------:R-:W-:Y:S01]  /*1820*/  DADD R14, R6, R14 ;  /* 0x00000000060e7229 */ /* 0x000fe2000000000e */
[----:B------:R-:W-:Y:S01]  /*1830*/  IMAD.X R25, RZ, RZ, R13, P1 ;  /* 0x000000ffff197224 */ /* 0x000fe200008e060d */
[----:B------:R-:W-:Y:S02]  /*1840*/  IADD3.X R7, PT, PT, R9, -0x1, RZ, P2, !PT ;  /* 0xffffffff09077810 */ /* 0x000fe400017fe4ff */
[----:B------:R-:W-:Y:S02]  /*1850*/  IADD3 R6, PT, PT, R8, -R3, -R10 ;  /* 0x8000000308067210 */ /* 0x000fe40007ffe80a */
[----:B------:R-:W-:Y:S02]  /*1860*/  ISETP.GT.AND.EX P0, PT, R4, R7, PT, P0 ;  /* 0x000000070400720c */ /* 0x000fe40003f04300 */
[----:B------:R-:W-:Y:S01]  /*1870*/  DADD R22, R22, R14 ;  /* 0x0000000016167229 */ /* 0x000fe2000000000e */
[----:B------:R-:W-:-:S04]  /*1880*/  VIADD R6, R6, 0xfffff1ff ;  /* 0xfffff1ff06067836 */ /* 0x000fc80000000000 */
[----:B------:R-:W-:-:S06]  /*1890*/  IMAD.MOV.U32 R24, RZ, RZ, R6 ;  /* 0x000000ffff187224 */ /* 0x000fcc00078e0006 */
[----:B------:R-:W-:Y:S05]  /*18a0*/  @P0 BRA `(.L_x_17) ;  /* 0x0000000000900947 */ /* 0x000fea0003800000 */
[----:B------:R-:W0:Y:S01]  /*18b0*/  LDCU.64 UR4, c[0x0][0x380] ;  /* 0x00007000ff0477ac */ /* 0x000e220008000a00 */
[----:B------:R-:W-:Y:S01]  /*18c0*/  NOP ;  /* 0x0000000000007918 */ /* 0x000fe20000000000 */
.L_x_19:
[----:B------:R-:W-:-:S05]  /*18d0*/  IADD3 R10, P0, PT, R3, R10, RZ ;  /* 0x0000000a030a7210 */ /* 0x000fca0007f1e0ff */
[----:B------:R-:W-:Y:S01]  /*18e0*/  IMAD.X R11, RZ, RZ, R11, P0 ;  /* 0x000000ffff0b7224 */ /* 0x000fe200000e060b */
[----:B0-----:R-:W-:-:S04]  /*18f0*/  LEA R20, P0, R10, UR4, 0x3 ;  /* 0x000000040a147c11 */ /* 0x001fc8000f8018ff */
[----:B------:R-:W-:-:S05]  /*1900*/  LEA.HI.X R21, R10, UR5, R11, 0x3, P0 ;  /* 0x000000050a157c11 */ /* 0x000fca00080f1c0b */
[----:B------:R-:W2:Y:S04]  /*1910*/  LDG.E.64.CONSTANT R18, desc[UR6][R20.64+0x7000] ;  /* 0x0070000614127981 */ /* 0x000ea8000c1e9b00 */
[----:B------:R-:W3:Y:S04]  /*1920*/  LDG.E.64.CONSTANT R10, desc[UR6][R20.64+0x8000] ;  /* 0x00800006140a7981 */ /* 0x000ee8000c1e9b00 */
[----:B------:R-:W4:Y:S04]  /*1930*/  LDG.E.64.CONSTANT R16, desc[UR6][R20.64+0x9000] ;  /* 0x0090000614107981 */ /* 0x000f28000c1e9b00 */
[----:B------:R-:W5:Y:S04]  /*1940*/  LDG.E.64.CONSTANT R14, desc[UR6][R20.64+0xa000] ;  /* 0x00a00006140e7981 */ /* 0x000f68000c1e9b00 */
[----:B------:R-:W5:Y:S01]  /*1950*/  LDG.E.64.CONSTANT R12, desc[UR6][R20.64+0xb000] ;  /* 0x00b00006140c7981 */ /* 0x000f62000c1e9b00 */
[----:B--2---:R-:W-:-:S03]  /*1960*/  DADD R18, R18, R22 ;  /* 0x0000000012127229 */ /* 0x004fc60000000016 */
[----:B------:R-:W2:Y:S05]  /*1970*/  LDG.E.64.CONSTANT R22, desc[UR6][R20.64+0xd000] ;  /* 0x00d0000614167981 */ /* 0x000eaa000c1e9b00 */
[----:B---3--:R-:W-:Y:S01]  /*1980*/  DADD R18, R10, R18 ;  /* 0x000000000a127229 */ /* 0x008fe20000000012 */
[----:B------:R-:W3:Y:S07]  /*1990*/  LDG.E.64.CONSTANT R10, desc[UR6][R20.64+0xc000] ;  /* 0x00c00006140a7981 */ /* 0x000eee000c1e9b00 */
[----:B----4-:R-:W-:-:S08]  /*19a0*/  DADD R16, R16, R18 ;  /* 0x0000000010107229 */ /* 0x010fd00000000012 */
[----:B-----5:R-:W-:-:S08]  /*19b0*/  DADD R14, R14, R16 ;  /* 0x000000000e0e7229 */ /* 0x020fd00000000010 */
[----:B------:R-:W-:Y:S01]  /*19c0*/  DADD R12, R12, R14 ;  /* 0x000000000c0c7229 */ /* 0x000fe2000000000e */
[----:B------:R-:W-:-:S04]  /*19d0*/  IADD3 R14, P1, PT, R8, -R2, RZ ;  /* 0x80000002080e7210 */ /* 0x000fc80007f3e0ff */
[----:B------:R-:W-:-:S03]  /*19e0*/  ISETP.GE.U32.AND P0, PT, R14, 0xe00, PT ;  /* 0x00000e000e00780c */ /* 0x000fc60003f06070 */
[----:B---3--:R-:W-:Y:S01]  /*19f0*/  DADD R10, R10, R12 ;  /* 0x000000000a0a7229 */ /* 0x008fe2000000000c */
[----:B------:R-:W-:-:S05]  /*1a00*/  IMAD.X R12, R9, 0x1, ~R4, P1 ;  /* 0x00000001090c7824 */ /* 0x000fca00008e0e04 */
[----:B------:R-:W-:Y:S02]  /*1a10*/  ISETP.GE.AND.EX P0, PT, R12, RZ, PT, P0 ;  /* 0x000000ff0c00720c */ /* 0x000fe40003f06300 */
[----:B------:R-:W-:Y:S01]  /*1a20*/  IADD3 R26, P1, PT, R26, 0x7000, RZ ;  /* 0x000070001a1a7810 */ /* 0x000fe20007f3e0ff */
[----:B--2---:R-:W-:-:S04]  /*1a30*/  DADD R22, R22, R10 ;  /* 0x0000000016167229 */ /* 0x004fc8000000000a */
[----:B------:R-:W-:-:S06]  /*1a40*/  IMAD.X R25, RZ, RZ, R25, P1 ;  /* 0x000000ffff197224 */ /* 0x000fcc00008e0619 */
[----:B------:R-:W-:Y:S05]  /*1a50*/  @!P0 BRA `(.L_x_18) ;  /* 0x0000000400248947 */ /* 0x000fea0003800000 */
[----:B------:R-:W-:Y:S02]  /*1a60*/  IMAD.MOV.U32 R10, RZ, RZ, R2 ;  /* 0x000000ffff0a7224 */ /* 0x000fe400078e0002 */
[----:B------:R-:W-:Y:S02]  /*1a70*/  IMAD.MOV.U32 R11, RZ, RZ, R4 ;  /* 0x000000ffff0b7224 */ /* 0x000fe400078e0004 */
[----:B------:R-:W-:Y:S01]  /*1a80*/  VIADD R27, R27, 0x1 ;  /* 0x000000011b1b7836 */ /* 0x000fe20000000000 */
[----:B------:R-:W-:Y:S01]  /*1a90*/  IADD3 R2, P1, PT, R10, 0xe00, RZ ;  /* 0x00000e000a027810 */ /* 0x000fe20007f3e0ff */
[----:B------:R-:W-:-:S03]  /*1aa0*/  VIADD R24, R24, 0xfffff200 ;  /* 0xfffff20018187836 */ /* 0x000fc60000000000 */
[----:B------:R-:W-:Y:S01]  /*1ab0*/  ISETP.GT.U32.AND P0, PT, R2, R5, PT ;  /* 0x000000050200720c */ /* 0x000fe20003f04070 */
[----:B------:R-:W-:-:S05]  /*1ac0*/  IMAD.X R4, RZ, RZ, R11, P1 ;  /* 0x000000ffff047224 */ /* 0x000fca00008e060b */
[----:B------:R-:W-:-:S13]  /*1ad0*/  ISETP.GT.AND.EX P0, PT, R4, R7, PT, P0 ;  /* 0x000000070400720c */ /* 0x000fda0003f04300 */
[----:B------:R-:W-:Y:S05]  /*1ae0*/  @!P0 BRA `(.L_x_19) ;  /* 0xfffffffc00788947 */ /* 0x000fea000383ffff */
.L_x_17:
[----:B------:R-:W-:-:S04]  /*1af0*/  ISETP.GT.U32.AND P0, PT, R8, R2, PT ;  /* 0x000000020800720c */ /* 0x000fc80003f04070 */
[----:B------:R-:W-:-:S13]  /*1b00*/  ISETP.GT.AND.EX P0, PT, R9, R4, PT, P0 ;  /* 0x000000040900720c */ /* 0x000fda0003f04300 */
[----:B------:R-:W-:Y:S05]  /*1b10*/  @!P0 BRA `(.L_x_18) ;  /* 0x0000000000f48947 */ /* 0x000fea0003800000 */
[----:B------:R-:W-:Y:S01]  /*1b20*/  IMAD.IADD R8, R8, 0x1, -R2 ;  /* 0x0000000108087824 */ /* 0x000fe200078e0a02 */
[----:B------:R-:W-:Y:S04]  /*1b30*/  BSSY.RECONVERGENT B1, `(.L_x_18) ;  /* 0x000003b000017945 */ /* 0x000fe80003800200 */
[----:B------:R-:W-:-:S13]  /*1b40*/  ISETP.GE.AND P0, PT, R3, R8, PT ;  /* 0x000000080300720c */ /* 0x000fda0003f06270 */
[----:B------:R-:W-:Y:S05]  /*1b50*/  @P0 BRA `(.L_x_20) ;  /* 0x0000000000e00947 */ /* 0x000fea0003800000 */
[----:B------:R-:W-:Y:S01]  /*1b60*/  IMAD R27, R27, -0xe00, R6 ;  /* 0xfffff2001b1b7824 */ /* 0x000fe200078e0206 */
[----:B------:R-:W-:Y:S04]  /*1b70*/  BSSY.RECONVERGENT B2, `(.L_x_21) ;  /* 0x0000015000027945 */ /* 0x000fe80003800200 */
[C---:B------:R-:W-:Y:S02]  /*1b80*/  LOP3.LUT R2, R27.reuse, 0x600, RZ, 0xc0, !PT ;  /* 0x000006001b027812 */ /* 0x040fe400078ec0ff */
[----:B------:R-:W-:Y:S02]  /*1b90*/  ISETP.GE.U32.AND P0, PT, R27, 0x600, PT ;  /* 0x000006001b00780c */ /* 0x000fe40003f06070 */
[----:B------:R-:W-:Y:S01]  /*1ba0*/  ISETP.NE.AND P1, PT, R2, 0x600, PT ;  /* 0x000006000200780c */ /* 0x000fe20003f25270 */
[----:B------:R-:W-:-:S12]  /*1bb0*/  IMAD.MOV.U32 R2, RZ, RZ, R3 ;  /* 0x000000ffff027224 */ /* 0x000fd800078e0003 */
[----:B------:R-:W-:Y:S05]  /*1bc0*/  @!P1 BRA `(.L_x_22) ;  /* 0x00000000003c9947 */ /* 0x000fea0003800000 */
[----:B------:R-:W-:-:S04]  /*1bd0*/  LOP3.LUT R2, R24, 0xffff, RZ, 0xc0, !PT ;  /* 0x0000ffff18027812 */ /* 0x000fc800078ec0ff */
[----:B------:R-:W-:-:S04]  /*1be0*/  LEA.HI R2, R2, 0x1, RZ, 0x17 ;  /* 0x0000000102027811 */ /* 0x000fc800078fb8ff */
[----:B------:R-:W-:Y:S01]  /*1bf0*/  LOP3.LUT R4, R2, 0x3, RZ, 0xc0, !PT ;  /* 0x0000000302047812 */ /* 0x000fe200078ec0ff */
[----:B------:R-:W-:-:S04]  /*1c00*/  IMAD.MOV.U32 R2, RZ, RZ, R3 ;  /* 0x000000ffff027224 */ /* 0x000fc800078e0003 */
[----:B------:R-:W-:-:S07]  /*1c10*/  IMAD.MOV R6, RZ, RZ, -R4 ;  /* 0x000000ffff067224 */ /* 0x000fce00078e0a04 */
.L_x_23:
        /* <DEDUP_REMOVED lines=8> */
[----:B--2---:R-:W-:-:S11]  /*1ca0*/  DADD R22, R4, R22 ;  /* 0x0000000004167229 */ /* 0x004fd60000000016 */
[----:B------:R-:W-:Y:S05]  /*1cb0*/  @P1 BRA `(.L_x_23) ;  /* 0xfffffffc00d81947 */ /* 0x000fea000383ffff */
.L_x_22:
[----:B------:R-:W-:Y:S05]  /*1cc0*/  BSYNC.RECONVERGENT B2 ;  /* 0x0000000000027941 */ /* 0x000fea0003800200 */
.L_x_21:
[----:B------:R-:W-:Y:S05]  /*1cd0*/  @!P0 BRA `(.L_x_20) ;  /* 0x0000000000808947 */ /* 0x000fea0003800000 */
[----:B------:R-:W-:-:S07]  /*1ce0*/  VIADD R5, R2, 0x400 ;  /* 0x0000040002057836 */ /* 0x000fce0000000000 */
.L_x_24:
[----:B------:R-:W-:-:S05]  /*1cf0*/  VIADD R7, R5, 0xfffffc00 ;  /* 0xfffffc0005077836 */ /* 0x000fca0000000000 */
[----:B------:R-:W-:Y:S01]  /*1d00*/  IADD3 R2, P0, PT, R7, R10, RZ ;  /* 0x0000000a07027210 */ /* 0x000fe20007f1e0ff */
[----:B------:R-:W-:-:S04]  /*1d10*/  VIADD R7, R5, 0xfffffe00 ;  /* 0xfffffe0005077836 */ /* 0x000fc80000000000 */
[----:B------:R-:W-:Y:S01]  /*1d20*/  IMAD.X R9, RZ, RZ, R11, P0 ;  /* 0x000000ffff097224 */ /* 0x000fe200000e060b */
[C---:B------:R-:W-:Y:S02]  /*1d30*/  LEA R14, P0, R2.reuse, UR4, 0x3 ;  /* 0x00000004020e7c11 */ /* 0x040fe4000f8018ff */
[-C--:B------:R-:W-:Y:S02]  /*1d40*/  IADD3 R7, P1, PT, R7, R10.reuse, RZ ;  /* 0x0000000a07077210 */ /* 0x080fe40007f3e0ff */
[----:B------:R-:W-:Y:S02]  /*1d50*/  LEA.HI.X R15, R2, UR5, R9, 0x3, P0 ;  /* 0x00000005020f7c11 */ /* 0x000fe400080f1c09 */
[----:B------:R-:W-:Y:S01]  /*1d60*/  LEA R12, P0, R7, UR4, 0x3 ;  /* 0x00000004070c7c11 */ /* 0x000fe2000f8018ff */
[--C-:B------:R-:W-:Y:S01]  /*1d70*/  IMAD.X R4, RZ, RZ, R11.reuse, P1 ;  /* 0x000000ffff047224 */ /* 0x100fe200008e060b */
[----:B------:R-:W-:Y:S02]  /*1d80*/  IADD3 R2, P1, PT, R5, R10, RZ ;  /* 0x0000000a05027210 */ /* 0x000fe40007f3e0ff */
[----:B------:R-:W2:Y:S02]  /*1d90*/  LDG.E.64.CONSTANT R14, desc[UR6][R14.64+0x7000] ;  /* 0x007000060e0e7981 */ /* 0x000ea4000c1e9b00 */
[----:B------:R-:W-:Y:S01]  /*1da0*/  LEA.HI.X R13, R7, UR5, R4, 0x3, P0 ;  /* 0x00000005070d7c11 */ /* 0x000fe200080f1c04 */
[----:B------:R-:W-:Y:S01]  /*1db0*/  VIADD R7, R5, 0x200 ;  /* 0x0000020005077836 */ /* 0x000fe20000000000 */
[----:B------:R-:W-:Y:S01]  /*1dc0*/  LEA R16, P0, R2, UR4, 0x3 ;  /* 0x0000000402107c11 */ /* 0x000fe2000f8018ff */
[----:B------:R-:W-:-:S03]  /*1dd0*/  IMAD.X R9, RZ, RZ, R11, P1 ;  /* 0x000000ffff097224 */ /* 0x000fc600008e060b */
[----:B------:R-:W3:Y:S01]  /*1de0*/  LDG.E.64.CONSTANT R12, desc[UR6][R12.64+0x7000] ;  /* 0x007000060c0c7981 */ /* 0x000ee2000c1e9b00 */
[----:B------:R-:W-:Y:S02]  /*1df0*/  IADD3 R7, P1, PT, R7, R10, RZ ;  /* 0x0000000a07077210 */ /* 0x000fe40007f3e0ff */
[----:B------:R-:W-:Y:S02]  /*1e00*/  LEA.HI.X R17, R2, UR5, R9, 0x3, P0 ;  /* 0x0000000502117c11 */ /* 0x000fe400080f1c09 */
[----:B------:R-:W-:Y:S01]  /*1e10*/  LEA R6, P0, R7, UR4, 0x3 ;  /* 0x0000000407067c11 */ /* 0x000fe2000f8018ff */
[----:B------:R-:W-:-:S03]  /*1e20*/  IMAD.X R2, RZ, RZ, R11, P1 ;  /* 0x000000ffff027224 */ /* 0x000fc600008e060b */
[----:B------:R-:W4:Y:S02]  /*1e30*/  LDG.E.64.CONSTANT R16, desc[UR6][R16.64+0x7000] ;  /* 0x0070000610107981 */ /* 0x000f24000c1e9b00 */
[----:B------:R-:W-:-:S06]  /*1e40*/  LEA.HI.X R7, R7, UR5, R2, 0x3, P0 ;  /* 0x0000000507077c11 */ /* 0x000fcc00080f1c02 */
[----:B------:R-:W5:Y:S01]  /*1e50*/  LDG.E.64.CONSTANT R6, desc[UR6][R6.64+0x7000] ;  /* 0x0070000606067981 */ /* 0x000f62000c1e9b00 */
[C---:B------:R-:W-:Y:S02]  /*1e60*/  VIADD R9, R5.reuse, 0x400 ;  /* 0x0000040005097836 */ /* 0x040fe40000000000 */
[----:B------:R-:W-:-:S03]  /*1e70*/  VIADD R5, R5, 0x800 ;  /* 0x0000080005057836 */ /* 0x000fc60000000000 */
[----:B------:R-:W-:Y:S01]  /*1e80*/  ISETP.GE.AND P0, PT, R9, R8, PT ;  /* 0x000000080900720c */ /* 0x000fe20003f06270 */
[----:B--2---:R-:W-:-:S08]  /*1e90*/  DADD R14, R14, R22 ;  /* 0x000000000e0e7229 */ /* 0x004fd00000000016 */
[----:B---3--:R-:W-:-:S08]  /*1ea0*/  DADD R14, R14, R12 ;  /* 0x000000000e0e7229 */ /* 0x008fd0000000000c */
[----:B----4-:R-:W-:-:S08]  /*1eb0*/  DADD R14, R14, R16 ;  /* 0x000000000e0e7229 */ /* 0x010fd00000000010 */
[----:B-----5:R-:W-:Y:S01]  /*1ec0*/  DADD R22, R14, R6 ;  /* 0x000000000e167229 */ /* 0x020fe20000000006 */
[----:B------:R-:W-:Y:S10]  /*1ed0*/  @!P0 BRA `(.L_x_24) ;  /* 0xfffffffc00848947 */ /* 0x000ff4000383ffff */
.L_x_20:
[----:B------:R-:W-:Y:S05]  /*1ee0*/  BSYNC.RECONVERGENT B1 ;  /* 0x0000000000017941 */ /* 0x000fea0003800200 */
.L_x_18:
[----:B------:R-:W-:Y:S04]  /*1ef0*/  SHFL.DOWN PT, R4, R22, 0x1, 0x1f ;  /* 0x08201f0016047f89 */ /* 0x000fe800000e0000 */
        /* <DEDUP_REMOVED lines=36> */
[----:B------:R-:W1:Y:S01]  /*2140*/  S2UR UR5, SR_CgaCtaId ;  /* 0x00000000000579c3 */ /* 0x000e620000008800 */
[----:B------:R-:W-:Y:S02]  /*2150*/  UMOV UR4, 0x400 ;  /* 0x0000040000047882 */ /* 0x000fe40000000000 */
[----:B-1----:R-:W-:-:S09]  /*2160*/  ULEA UR4, UR5, UR4, 0x18 ;  /* 0x0000000405047291 */ /* 0x002fd2000f8ec0ff */
[----:B------:R-:W1:Y:S04]  /*2170*/  LDS.64 R2, [UR4+0x18] ;  /* 0x00001804ff027984 */ /* 0x000e680008000a00 */
[----:B------:R-:W2:Y:S04]  /*2180*/  LDS.128 R12, [UR4+0x20] ;  /* 0x00002004ff0c7984 */ /* 0x000ea80008000c00 */
[----:B0-----:R-:W0:Y:S01]  /*2190*/  LDS.128 R8, [UR4+0x30] ;  /* 0x00003004ff087984 */ /* 0x001e220008000c00 */
[----:B-1----:R-:W-:-:S03]  /*21a0*/  DADD R2, R4, R2 ;  /* 0x0000000004027229 */ /* 0x002fc60000000002 */
[----:B------:R-:W1:Y:S05]  /*21b0*/  LDS.128 R4, [UR4+0x40] ;  /* 0x00004004ff047984 */ /* 0x000e6a0008000c00 */
        /* <DEDUP_REMOVED lines=10> */
[----:B------:R-:W-:Y:S01]  /*2260*/  DADD R2, R2, R14 ;  /* 0x0000000002027229 */ /* 0x000fe2000000000e */
[----:B------:R-:W2:Y:S07]  /*2270*/  LDS.128 R12, [UR4+0x80] ;  /* 0x00008004ff0c7984 */ /* 0x000eae0008000c00 */
[----:B0-----:R-:W-:-:S08]  /*2280*/  DADD R2, R2, R8 ;  /* 0x0000000002027229 */ /* 0x001fd00000000008 */
[----:B------:R-:W-:-:S08]  /*2290*/  DADD R2, R2, R10 ;  /* 0x0000000002027229 */ /* 0x000fd0000000000a */
[----:B-1----:R-:W-:-:S08]  /*22a0*/  DADD R2, R2, R4 ;  /* 0x0000000002027229 */ /* 0x002fd00000000004 */
[----:B------:R-:W-:-:S08]  /*22b0*/  DADD R2, R2, R6 ;  /* 0x0000000002027229 */ /* 0x000fd00000000006 */
[----:B--2---:R-:W-:-:S08]  /*22c0*/  DADD R2, R2, R12 ;  /* 0x0000000002027229 */ /* 0x004fd0000000000c */
[----:B------:R-:W-:-:S11]  /*22d0*/  DADD R4, R2, R14 ;  /* 0x0000000002047229 */ /* 0x000fd6000000000e */
.L_x_16:
[----:B------:R-:W-:Y:S05]  /*22e0*/  BSYNC.RECONVERGENT B0 ;  /* 0x0000000000007941 */ /* 0x000fea0003800200 */
.L_x_1:
[----:B------:R-:W-:Y:S05]  /*22f0*/  @P0 EXIT ;  /* 0x000000000000094d */ /* 0x000fea0003800000 */
[----:B------:R-:W3:Y:S01]  /*2300*/  LDC.64 R2, c[0x0][0x388] ;  /* 0x0000e200ff027b82 */ /* 0x000ee20000000a00 */
[----:B------:R-:W0:Y:S02]  /*2310*/  LDCU.64 UR4, c[0x0][0x3a8] ;  /* 0x00007500ff0477ac */ /* 0x000e240008000a00 */
[----:B012---:R-:W-:Y:S01]  /*2320*/  DADD R4, R4, UR4 ;  /* 0x0000000404047e29 */ /* 0x007fe20008000000 */
[----:B---3--:R-:W-:-:S06]  /*2330*/  IMAD.WIDE.U32 R2, R0, 0x8, R2 ;  /* 0x0000000800027825 */ /* 0x008fcc00078e0002 */
[----:B------:R-:W-:Y:S01]  /*2340*/  STG.E.64 desc[UR6][R2.64], R4 ;  /* 0x0000000402007986 */ /* 0x000fe2000c101b06 */
[----:B------:R-:W-:Y:S05]  /*2350*/  EXIT ;  /* 0x000000000000794d */ /* 0x000fea0003800000 */
.L_x_25:
[----:B------:R-:W-:-:S00]  /*2360*/  BRA `(.L_x_25) ;  /* 0xfffffffc00fc7947 */ /* 0x000fc0000383ffff */
[----:B------:R-:W-:-:S00]  /*2370*/  NOP ;  /* 0x0000000000007918 */ /* 0x000fc00000000000 */
        /* <DEDUP_REMOVED lines=8> */
.L_x_251:


//--------------------- .text._ZN3cub18CUB_300001_SM_10006detail6reduce27DeviceSegmentedReduceKernelINS2_10policy_hubIdiN4cuda3std3__44plusIvEEE10Policy1000EPdSC_PiSD_iS9_ddEEvT0_T1_T2_T3_T5_T6_ --------------------------
	.section	.text._ZN3cub18CUB_300001_SM_10006detail6reduce27DeviceSegmentedReduceKernelINS2_10policy_hubIdiN4cuda3std3__44plusIvEEE10Policy1000EPdSC_PiSD_iS9_ddEEvT0_T1_T2_T3_T5_T6_,"ax",@progbits
	.align	128
        .global         _ZN3cub18CUB_300001_SM_10006detail6reduce27DeviceSegmentedReduceKernelINS2_10policy_hubIdiN4cuda3std3__44plusIvEEE10Policy1000EPdSC_PiSD_iS9_ddEEvT0_T1_T2_T3_T5_T6_
        .type           _ZN3cub18CUB_300001_SM_10006detail6reduce27DeviceSegmentedReduceKernelINS2_10policy_hubIdiN4cuda3std3__44plusIvEEE10Policy1000EPdSC_PiSD_iS9_ddEEvT0_T1_T2_T3_T5_T6_,@function
        .size           _ZN3cub18CUB_300001_SM_10006detail6reduce27DeviceSegmentedReduceKernelINS2_10policy_hubIdiN4cuda3std3__44plusIvEEE10Policy1000EPdSC_PiSD_iS9_ddEEvT0_T1_T2_T3_T5_T6_,(.L_x_252 - _ZN3cub18CUB_300001_SM_10006detail6reduce27DeviceSegmentedReduceKernelINS2_10policy_hubIdiN4cuda3std3__44plusIvEEE10Policy1000EPdSC_PiSD_iS9_ddEEvT0_T1_T2_T3_T5_T6_)
        .other          _ZN3cub18CUB_300001_SM_10006detail6reduce27DeviceSegmentedReduceKernelINS2_10policy_hubIdiN4cuda3std3__44plusIvEEE10Policy1000EPdSC_PiSD_iS9_ddEEvT0_T1_T2_T3_T5_T6_,@"STO_CUDA_ENTRY STV_DEFAULT"
_ZN3cub18CUB_300001_SM_10006detail6reduce27DeviceSegmentedReduceKernelINS2_10policy_hubIdiN4cuda3std3__44plusIvEEE10Policy1000EPdSC_PiSD_iS9_ddEEvT0_T1_T2_T3_T5_T6_:
.text._ZN3cub18CUB_300001_SM_10006detail6reduce27DeviceSegmentedReduceKernelINS2_10policy_hubIdiN4cuda3std3__44plusIvEEE10Policy1000EPdSC_PiSD_iS9_ddEEvT0_T1_T2_T3_T5_T6_:
[----:B------:R-:W-:Y:S01]  /*0000*/  LDC R1, c[0x0][0x37c] ;  /* 0x0000df00ff017b82 */ /* 0x000fe20000000800 */
[----:B------:R-:W0:Y:S07]  /*0010*/  S2R R0, SR_CTAID.X ;  /* 0x0000000000007919 */ /* 0x000e2e0000002500 */
[----:B------:R-:W0:Y:S01]  /*0020*/  LDC.64 R2, c[0x0][0x390] ;  /* 0x0000e400ff027b82 */ /* 0x000e220000000a00 */
[----:B------:R-:W1:Y:S07]  /*0030*/  LDCU.64 UR8, c[0x0][0x358] ;  /* 0x00006b00ff0877ac */ /* 0x000e6e0008000a00 */
[----:B------:R-:W2:Y:S01]  /*0040*/  LDC.64 R4, c[0x0][0x398] ;  /* 0x0000e600ff047b82 */ /* 0x000ea20000000a00 */
[----:B0-----:R-:W-:-:S04]  /*0050*/  IMAD.WIDE.U32 R2, R0, 0x4, R2 ;  /* 0x0000000400027825 */ /* 0x001fc800078e0002 */
[----:B--2---:R-:W-:Y:S02]  /*0060*/  IMAD.WIDE.U32 R4, R0, 0x4, R4 ;  /* 0x0000000400047825 */ /* 0x004fe400078e0004 */
[----:B-1----:R-:W2:Y:S04]  /*0070*/  LDG.E R3, desc[UR8][R2.64] ;  /* 0x0000000802037981 */ /* 0x002ea8000c1e1900 */
[----:B------:R-:W3:Y:S01]  /*0080*/  LDG.E R4, desc[UR8][R4.64] ;  /* 0x0000000804047981 */ /* 0x000ee2000c1e1900 */
[----:B--2---:R-:W-:Y:S02]  /*0090*/  R2UR UR4, R3 ;  /* 0x00000000030472ca */ /* 0x004fe400000e0000 */
[----:B---3--:R-:W-:-:S13]  /*00a0*/  ISETP.NE.AND P0, PT, R4, R3, PT ;  /* 0x000000030400720c */ /* 0x008fda0003f05270 */
        /* <DEDUP_REMOVED lines=9> */
.L_x_26:
[----:B------:R-:W-:Y:S01]  /*0140*/  VIADD R2, R4, -UR4 ;  /* 0x8000000404027c36 */ /* 0x000fe20008000000 */
[----:B------:R-:W-:Y:S04]  /*0150*/  BSSY.RECONVERGENT B0, `(.L_x_27) ;  /* 0x000028e000007945 */ /* 0x000fe80003800200 */
[----:B------:R-:W-:-:S13]  /*0160*/  ISETP.GT.AND P0, PT, R2, 0x13ff, PT ;  /* 0x000013ff0200780c */ /* 0x000fda0003f04270 */
[----:B------:R-:W-:Y:S05]  /*0170*/  @P0 BRA `(.L_x_28) ;  /* 0x0000001400480947 */ /* 0x000fea0003800000 */
[----:B------:R-:W0:Y:S01]  /*0180*/  S2R R3, SR_TID.X ;  /* 0x0000000000037919 */ /* 0x000e220000002100 */
[----:B------:R-:W-:Y:S01]  /*0190*/  BSSY.RECONVERGENT B1, `(.L_x_29) ;  /* 0x000000a000017945 */ /* 0x000fe20003800200 */
[----:B------:R-:W-:Y:S02]  /*01a0*/  CS2R R26, SRZ ;  /* 0x00000000001a7805 */ /* 0x000fe4000001ff00 */
[----:B0-----:R-:W-:Y:S01]  /*01b0*/  ISETP.GE.AND P0, PT, R3, R2, PT ;  /* 0x000000020300720c */ /* 0x001fe20003f06270 */
[----:B------:R-:W-:-:S12]  /*01c0*/  IMAD.MOV.U32 R29, RZ, RZ, R3 ;  /* 0x000000ffff1d7224 */ /* 0x000fd800078e0003 */
[----:B------:R-:W-:Y:S05]  /*01d0*/  @P0 BRA `(.L_x_30) ;  /* 0x0000000000140947 */ /* 0x000fea0003800000 */
[----:B------:R-:W0:Y:S01]  /*01e0*/  LDC.64 R26, c[0x0][0x380] ;  /* 0x0000e000ff1a7b82 */ /* 0x000e220000000a00 */
[----:B------:R-:W-:-:S04]  /*01f0*/  VIADD R5, R3, UR4 ;  /* 0x0000000403057c36 */ /* 0x000fc80008000000 */
[----:B0-----:R-:W-:-:S06]  /*0200*/  IMAD.WIDE R26, R5, 0x8, R26 ;  /* 0x00000008051a7825 */ /* 0x001fcc00078e021a */
[----:B------:R-:W5:Y:S01]  /*0210*/  LDG.E.64.CONSTANT R26, desc[UR8][R26.64] ;  /* 0x000000081a1a7981 */ /* 0x000f62000c1e9b00 */
[----:B------:R-:W-:-:S07]  /*0220*/  VIADD R29, R3, 0x280 ;  /* 0x00000280031d7836 */ /* 0x000fce0000000000 */
.L_x_30:
[----:B------:R-:W-:Y:S05]  /*0230*/  BSYNC.RECONVERGENT B1 ;  /* 0x0000000000017941 */ /* 0x000fea0003800200 */
.L_x_29:
[----:B------:R-:W-:Y:S01]  /*0240*/  ISETP.GE.AND P0, PT, R29, R2, PT ;  /* 0x000000021d00720c */ /* 0x000fe20003f06270 */
[----:B------:R-:W-:-:S12]  /*0250*/  BSSY.RECONVERGENT B1, `(.L_x_31) ;  /* 0x0000077000017945 */ /* 0x000fd80003800200 */
[----:B------:R-:W-:Y:S05]  /*0260*/  @P0 BRA `(.L_x_32) ;  /* 0x0000000400d40947 */ /* 0x000fea0003800000 */
[----:B------:R-:W-:Y:S01]  /*0270*/  LOP3.LUT R5, RZ, R29, RZ, 0x33, !PT ;  /* 0x0000001dff057212 */ /* 0x000fe200078e33ff */
[----:B------:R-:W-:Y:S03]  /*0280*/  BSSY.RECONVERGENT B2, `(.L_x_33) ;  /* 0x0000015000027945 */ /* 0x000fe60003800200 */
[----:B------:R-:W-:-:S04]  /*0290*/  IADD3 R5, PT, PT, R4, -UR4, R5 ;  /* 0x8000000404057c10 */ /* 0x000fc8000fffe005 */
[C---:B------:R-:W-:Y:S01]  /*02a0*/  ISETP.GE.U32.AND P1, PT, R5.reuse, 0x780, PT ;  /* 0x000007800500780c */ /* 0x040fe20003f26070 */
[----:B------:R-:W-:-:S05]  /*02b0*/  IMAD.HI.U32 R4, R5, -0x33333333, RZ ;  /* 0xcccccccd05047827 */ /* 0x000fca00078e00ff */
[----:B------:R-:W-:-:S04]  /*02c0*/  SHF.R.U32.HI R4, RZ, 0x9, R4 ;  /* 0x00000009ff047819 */ /* 0x000fc80000011604 */
[----:B------:R-:W-:-:S04]  /*02d0*/  LOP3.LUT R6, R4, 0x3, RZ, 0xc0, !PT ;  /* 0x0000000304067812 */ /* 0x000fc800078ec0ff */
[----:B------:R-:W-:-:S13]  /*02e0*/  ISETP.NE.AND P0, PT, R6, 0x3, PT ;  /* 0x000000030600780c */ /* 0x000fda0003f05270 */
[----:B------:R-:W-:Y:S05]  /*02f0*/  @!P0 BRA `(.L_x_34) ;  /* 0x0000000000348947 */ /* 0x000fea0003800000 */
[----:B------:R-:W0:Y:S01]  /*0300*/  LDC.64 R6, c[0x0][0x380] ;  /* 0x0000e000ff067b82 */ /* 0x000e220000000a00 */
[----:B------:R-:W-:Y:S02]  /*0310*/  VIADD R4, R4, 0x1 ;  /* 0x0000000104047836 */ /* 0x000fe40000000000 */
[----:B------:R-:W-:-:S03]  /*0320*/  VIADD R9, R29, UR4 ;  /* 0x000000041d097c36 */ /* 0x000fc60008000000 */
[----:B------:R-:W-:-:S05]  /*0330*/  LOP3.LUT R4, R4, 0x3, RZ, 0xc0, !PT ;  /* 0x0000000304047812 */ /* 0x000fca00078ec0ff */
[----:B------:R-:W-:-:S07]  /*0340*/  IMAD.MOV R8, RZ, RZ, -R4 ;  /* 0x000000ffff087224 */ /* 0x000fce00078e0a04 */
.L_x_35:
[----:B0-----:R-:W-:-:S06]  /*0350*/  IMAD.WIDE R4, R9, 0x8, R6 ;  /* 0x0000000809047825 */ /* 0x001fcc00078e0206 */
[----:B------:R-:W2:Y:S01]  /*0360*/  LDG.E.64.CONSTANT R4, desc[UR8][R4.64] ;  /* 0x0000000804047981 */ /* 0x000ea2000c1e9b00 */
[----:B------:R-:W-:Y:S02]  /*0370*/  VIADD R8, R8, 0x1 ;  /* 0x0000000108087836 */ /* 0x000fe40000000000 */
[----:B------:R-:W-:Y:S02]  /*0380*/  VIADD R29, R29, 0x280 ;  /* 0x000002801d1d7836 */ /* 0x000fe40000000000 */
[----:B------:R-:W-:Y:S01]  /*0390*/  VIADD R9, R9, 0x280 ;  /* 0x0000028009097836 */ /* 0x000fe20000000000 */
[----:B------:R-:W-:Y:S01]  /*03a0*/  ISETP.NE.AND P0, PT, R8, RZ, PT ;  /* 0x000000ff0800720c */ /* 0x000fe20003f05270 */
[----:B--2--5:R-:W-:-:S12]  /*03b0*/  DADD R26, R4, R26 ;  /* 0x00000000041a7229 */ /* 0x024fd8000000001a */
[----:B------:R-:W-:Y:S05]  /*03c0*/  @P0 BRA `(.L_x_35) ;  /* 0xfffffffc00e00947 */ /* 0x000fea000383ffff */
.L_x_34:
[----:B------:R-:W-:Y:S05]  /*03d0*/  BSYNC.RECONVERGENT B2 ;  /* 0x0000000000027941 */ /* 0x000fea0003800200 */
.L_x_33:
[----:B------:R-:W-:Y:S05]  /*03e0*/  @!P1 BRA `(.L_x_32) ;  /* 0x0000000400749947 */ /* 0x000fea0003800000 */
[----:B------:R-:W-:Y:S01]  /*03f0*/  IMAD.IADD R4, R2, 0x1, -R29 ;  /* 0x0000000102047824 */ /* 0x000fe200078e0a1d */
[----:B------:R-:W-:Y:S01]  /*0400*/  BSSY.RECONVERGENT B2, `(.L_x_36) ;  /* 0x0000033000027945 */ /* 0x000fe20003800200 */
[----:B------:R-:W-:-:S03]  /*0410*/  PLOP3.LUT P0, PT, PT, PT, PT, 0x80, 0x8 ;  /* 0x000000000008781c */ /* 0x000fc60003f0f070 */
[----:B------:R-:W-:Y:S01]  /*0420*/  ISETP.GT.AND P1, PT, R4, 0x1e00, PT ;  /* 0x00001e000400780c */ /* 0x000fe20003f24270 */
[----:B------:R-:W-:-:S12]  /*0430*/  VIADD R4, R29, UR4 ;  /* 0x000000041d047c36 */ /* 0x000fd80008000000 */
[----:B------:R-:W-:Y:S05]  /*0440*/  @!P1 BRA `(.L_x_37) ;  /* 0x0000000000b89947 */ /* 0x000fea0003800000 */
[----:B------:R-:W-:Y:S01]  /*0450*/  PLOP3.LUT P0, PT, PT, PT, PT, 0x8, 0x80 ;  /* 0x000000000080781c */ /* 0x000fe20003f0e170 */
[----:B------:R-:W-:-:S12]  /*0460*/  VIADD R5, R2, 0xffffe200 ;  /* 0xffffe20002057836 */ /* 0x000fd80000000000 */
.L_x_38:
[----:B------:R-:W0:Y:S02]  /*0470*/  LDC.64 R24, c[0x0][0x380] ;  /* 0x0000e000ff187b82 */ /* 0x000e240000000a00 */
[----:B0-----:R-:W-:-:S05]  /*0480*/  IMAD.WIDE R18, R4, 0x8, R24 ;  /* 0x0000000804127825 */ /* 0x001fca00078e0218 */
[----:B------:R-:W2:Y:S04]  /*0490*/  LDG.E.64.CONSTANT R16, desc[UR8][R18.64] ;  /* 0x0000000812107981 */ /* 0x000ea8000c1e9b00 */
[----:B------:R-:W3:Y:S04]  /*04a0*/  LDG.E.64.CONSTANT R14, desc[UR8][R18.64+0x1400] ;  /* 0x00140008120e7981 */ /* 0x000ee8000c1e9b00 */
[----:B------:R-:W4:Y:S01]  /*04b0*/  LDG.E.64.CONSTANT R12, desc[UR8][R18.64+0x2800] ;  /* 0x00280008120c7981 */ /* 0x000f22000c1e9b00 */
[----:B------:R-:W-:-:S03]  /*04c0*/  VIADD R23, R4, 0xa00 ;  /* 0x00000a0004177836 */ /* 0x000fc60000000000 */
[----:B------:R-:W4:Y:S01]  /*04d0*/  LDG.E.64.CONSTANT R10, desc[UR8][R18.64+0x3c00] ;  /* 0x003c0008120a7981 */ /* 0x000f22000c1e9b00 */
[----:B------:R-:W-:-:S05]  /*04e0*/  IMAD.WIDE R22, R23, 0x8, R24 ;  /* 0x0000000817167825 */ /* 0x000fca00078e0218 */
[----:B------:R-:W4:Y:S04]  /*04f0*/  LDG.E.64.CONSTANT R8, desc[UR8][R22.64] ;  /* 0x0000000816087981 */ /* 0x000f28000c1e9b00 */
[----:B------:R-:W4:Y:S04]  /*0500*/  LDG.E.64.CONSTANT R6, desc[UR8][R22.64+0x1400] ;  /* 0x0014000816067981 */ /* 0x000f28000c1e9b00 */
[----:B------:R-:W4:Y:S04]  /*0510*/  LDG.E.64.CONSTANT R20, desc[UR8][R22.64+0x2800] ;  /* 0x0028000816147981 */ /* 0x000f28000c1e9b00 */
[----:B------:R-:W4:Y:S01]  /*0520*/  LDG.E.64.CONSTANT R22, desc[UR8][R22.64+0x3c00] ;  /* 0x003c000816167981 */ /* 0x000f22000c1e9b00 */
[----:B--2--5:R-:W-:Y:S01]  /*0530*/  DADD R16, R16, R26 ;  /* 0x0000000010107229 */ /* 0x024fe2000000001a */
[----:B------:R-:W-:-:S04]  /*0540*/  VIADD R27, R4, 0x1400 ;  /* 0x00001400041b7836 */ /* 0x000fc80000000000 */
[----:B------:R-:W-:-:S03]  /*0550*/  IMAD.WIDE R26, R27, 0x8, R24 ;  /* 0x000000081b1a7825 */ /* 0x000fc600078e0218 */
[----:B---3--:R-:W-:Y:S02]  /*0560*/  DADD R14, R16, R14 ;  /* 0x00000000100e7229 */ /* 0x008fe4000000000e */
[----:B------:R-:W2:Y:S04]  /*0570*/  LDG.E.64.CONSTANT R18, desc[UR8][R26.64] ;  /* 0x000000081a127981 */ /* 0x000ea8000c1e9b00 */
[----:B------:R-:W3:Y:S02]  /*0580*/  LDG.E.64.CONSTANT R16, desc[UR8][R26.64+0x1400] ;  /* 0x001400081a107981 */ /* 0x000ee4000c1e9b00 */
[----:B----4-:R-:W-:Y:S02]  /*0590*/  DADD R12, R14, R12 ;  /* 0x000000000e0c7229 */ /* 0x010fe4000000000c */
[----:B------:R-:W4:Y:S06]  /*05a0*/  LDG.E.64.CONSTANT R14, desc[UR8][R26.64+0x2800] ;  /* 0x002800081a0e7981 */ /* 0x000f2c000c1e9b00 */
[----:B------:R-:W-:-:S02]  /*05b0*/  DADD R10, R12, R10 ;  /* 0x000000000c0a7229 */ /* 0x000fc4000000000a */
[----:B------:R-:W4:Y:S06]  /*05c0*/  LDG.E.64.CONSTANT R12, desc[UR8][R26.64+0x3c00] ;  /* 0x003c00081a0c7981 */ /* 0x000f2c000c1e9b00 */
[----:B------:R-:W-:Y:S01]  /*05d0*/  DADD R8, R10, R8 ;  /* 0x000000000a087229 */ /* 0x000fe20000000008 */
[----:B------:R-:W-:-:S04]  /*05e0*/  VIADD R11, R4, 0x1e00 ;  /* 0x00001e00040b7836 */ /* 0x000fc80000000000 */
[----:B------:R-:W-:-:S05]  /*05f0*/  IMAD.WIDE R24, R11, 0x8, R24 ;  /* 0x000000080b187825 */ /* 0x000fca00078e0218 */
[----:B------:R-:W4:Y:S01]  /*0600*/  LDG.E.64.CONSTANT R10, desc[UR8][R24.64] ;  /* 0x00000008180a7981 */ /* 0x000f22000c1e9b00 */
[----:B------:R-:W-:-:S03]  /*0610*/  DADD R6, R8, R6 ;  /* 0x0000000008067229 */ /* 0x000fc60000000006 */
[----:B------:R-:W4:Y:S04]  /*0620*/  LDG.E.64.CONSTANT R8, desc[UR8][R24.64+0x1400] ;  /* 0x0014000818087981 */ /* 0x000f28000c1e9b00 */
[----:B------:R-:W4:Y:S01]  /*0630*/  LDG.E.64.CONSTANT R26, desc[UR8][R24.64+0x3c00] ;  /* 0x003c0008181a7981 */ /* 0x000f22000c1e9b00 */
[----:B------:R-:W-:-:S03]  /*0640*/  DADD R20, R6, R20 ;  /* 0x0000000006147229 */ /* 0x000fc60000000014 */
[----:B------:R-:W4:Y:S05]  /*0650*/  LDG.E.64.CONSTANT R6, desc[UR8][R24.64+0x2800] ;  /* 0x0028000818067981 */ /* 0x000f2a000c1e9b00 */
[----:B------:R-:W-:Y:S01]  /*0660*/  DADD R20, R20, R22 ;  /* 0x0000000014147229 */ /* 0x000fe20000000016 */
[----:B------:R-:W-:-:S05]  /*0670*/  VIADD R29, R29, 0x2800 ;  /* 0x000028001d1d7836 */ /* 0x000fca0000000000 */
[----:B------:R-:W-:Y:S01]  /*0680*/  ISETP.GE.AND P1, PT, R29, R5, PT ;  /* 0x000000051d00720c */ /* 0x000fe20003f26270 */
[----:B------:R-:W-:Y:S01]  /*0690*/  VIADD R4, R4, 0x2800 ;  /* 0x0000280004047836 */ /* 0x000fe20000000000 */
        /* <DEDUP_REMOVED lines=9> */
.L_x_37:
[----:B------:R-:W-:Y:S05]  /*0730*/  BSYNC.RECONVERGENT B2 ;  /* 0x0000000000027941 */ /* 0x000fea0003800200 */
.L_x_36:
[----:B------:R-:W-:Y:S01]  /*0740*/  IMAD.IADD R5, R2, 0x1, -R29 ;  /* 0x0000000102057824 */ /* 0x000fe200078e0a1d */
[----:B------:R-:W-:Y:S04]  /*0750*/  BSSY.RECONVERGENT B2, `(.L_x_39) ;  /* 0x000001a000027945 */ /* 0x000fe80003800200 */
[----:B------:R-:W-:-:S13]  /*0760*/  ISETP.GT.AND P1, PT, R5, 0xa00, PT ;  /* 0x00000a000500780c */ /* 0x000fda0003f24270 */
[----:B------:R-:W-:Y:S05]  /*0770*/  @!P1 BRA `(.L_x_40) ;  /* 0x00000000005c9947 */ /* 0x000fea0003800000 */
        /* <DEDUP_REMOVED lines=12> */
[----:B------:R-:W-:Y:S01]  /*0840*/  PLOP3.LUT P0, PT, PT, PT, PT, 0x8, 0x80 ;  /* 0x000000000080781c */ /* 0x000fe20003f0e170 */
[----:B------:R-:W-:-:S02]  /*0850*/  VIADD R29, R29, 0x1400 ;  /* 0x000014001d1d7836 */ /* 0x000fc40000000000 */
        /* <DEDUP_REMOVED lines=9> */
.L_x_40:
[----:B------:R-:W-:Y:S05]  /*08f0*/  BSYNC.RECONVERGENT B2 ;  /* 0x0000000000027941 */ /* 0x000fea0003800200 */
.L_x_39:
[----:B------:R-:W-:-:S13]  /*0900*/  ISETP.LT.OR P0, PT, R29, R2, P0 ;  /* 0x000000021d00720c */ /* 0x000fda0000701670 */
[----:B------:R-:W-:Y:S05]  /*0910*/  @!P0 BRA `(.L_x_32) ;  /* 0x0000000000288947 */ /* 0x000fea0003800000 */
[----:B------:R-:W0:Y:S02]  /*0920*/  LDC.64 R6, c[0x0][0x380] ;  /* 0x0000e000ff067b82 */ /* 0x000e240000000a00 */
[----:B0-----:R-:W-:-:S05]  /*0930*/  IMAD.WIDE R4, R4, 0x8, R6 ;  /* 0x0000000804047825 */ /* 0x001fca00078e0206 */
        /* <DEDUP_REMOVED lines=8> */
.L_x_32:
[----:B------:R-:W-:Y:S05]  /*09c0*/  BSYNC.RECONVERGENT B1 ;  /* 0x0000000000017941 */ /* 0x000fea0003800200 */
.L_x_31:
        /* <DEDUP_REMOVED lines=42> */
[----:B------:R-:W0:Y:S04]  /*0c70*/  LDS.128 R16, [UR4+0x20] ;  /* 0x00002004ff107984 */ /* 0x000e280008000c00 */
[----:B------:R-:W1:Y:S04]  /*0c80*/  LDS.128 R12, [UR4+0x30] ;  /* 0x00003004ff0c7984 */ /* 0x000e680008000c00 */
[----:B--2---:R-:W2:Y:S01]  /*0c90*/  LDS.128 R8, [UR4+0x40] ;  /* 0x00004004ff087984 */ /* 0x004ea20008000c00 */
[----:B0-----:R-:W-:-:S03]  /*0ca0*/  DADD R16, R4, R16 ;  /* 0x0000000004107229 */ /* 0x001fc60000000010 */
[----:B------:R-:W0:Y:S05]  /*0cb0*/  LDS.128 R4, [UR4+0x50] ;  /* 0x00005004ff047984 */ /* 0x000e2a0008000c00 */
[----:B------:R-:W-:-:S08]  /*0cc0*/  DADD R16, R16, R18 ;  /* 0x0000000010107229 */ /* 0x000fd00000000012 */
[----:B-1----:R-:W-:-:S08]  /*0cd0*/  DADD R12, R16, R12 ;  /* 0x00000000100c7229 */ /* 0x002fd0000000000c */
[----:B------:R-:W-:Y:S02]  /*0ce0*/  DADD R2, R12, R14 ;  /* 0x000000000c027229 */ /* 0x000fe4000000000e */
[----:B------:R-:W1:Y:S06]  /*0cf0*/  LDS.128 R12, [UR4+0x60] ;  /* 0x00006004ff0c7984 */ /* 0x000e6c0008000c00 */
        /* <DEDUP_REMOVED lines=12> */
[----:B0-----:R-:W-:Y:S01]  /*0dc0*/  DADD R2, R2, R4 ;  /* 0x0000000002027229 */ /* 0x001fe20000000004 */
[----:B------:R-:W0:Y:S07]  /*0dd0*/  LDS.64 R4, [UR4+0xb0] ;  /* 0x0000b004ff047984 */ /* 0x000e2e0008000a00 */
[----:B------:R-:W-:-:S08]  /*0de0*/  DADD R2, R2, R6 ;  /* 0x0000000002027229 */ /* 0x000fd00000000006 */
[----:B-1----:R-:W-:-:S08]  /*0df0*/  DADD R2, R2, R12 ;  /* 0x0000000002027229 */ /* 0x002fd0000000000c */
[----:B------:R-:W-:-:S08]  /*0e00*/  DADD R2, R2, R14 ;  /* 0x0000000002027229 */ /* 0x000fd0000000000e */
[----:B--2---:R-:W-:-:S08]  /*0e10*/  DADD R2, R2, R8 ;  /* 0x0000000002027229 */ /* 0x004fd00000000008 */
[----:B------:R-:W-:-:S08]  /*0e20*/  DADD R2, R2, R10 ;  /* 0x0000000002027229 */ /* 0x000fd0000000000a */
[----:B0-----:R-:W-:Y:S01]  /*0e30*/  DADD R4, R2, R4 ;  /* 0x0000000002047229 */ /* 0x001fe20000000004 */
[----:B------:R-:W-:Y:S10]  /*0e40*/  BRA `(.L_x_42) ;  /* 0x0000001800f87947 */ /* 0x000ff40003800000 */
.L_x_41:
        /* <DEDUP_REMOVED lines=47> */
[----:B------:R-:W0:Y:S04]  /*1140*/  LDS.128 R12, [UR4+0x20] ;  /* 0x00002004ff0c7984 */ /* 0x000e280008000c00 */
[----:B-1----:R-:W1:Y:S01]  /*1150*/  LDS.128 R8, [UR4+0x30] ;  /* 0x00003004ff087984 */ /* 0x002e620008000c00 */
        /* <DEDUP_REMOVED lines=70> */
[----:B------:R-:W1:Y:S01]  /*15c0*/  LDS.64 R8, [UR4+0xb0] ;  /* 0x0000b004ff087984 */ /* 0x000e620008000a00 */
        /* <DEDUP_REMOVED lines=11> */
[----:B------:R-:W-:Y:S01]  /*1680*/  FSEL R5, R9, R5, P1 ;  /* 0x0000000509057208 */ /* 0x000fe20000800000 */
[----:B------:R-:W-:Y:S06]  /*1690*/  BRA `(.L_x_42) ;  /* 0x0000001000e47947 */ /* 0x000fec0003800000 */
.L_x_28:
[----:B------:R-:W0:Y:S01]  /*16a0*/  S2R R3, SR_TID.X ;  /* 0x0000000000037919 */ /* 0x000e220000002100 */
[----:B------:R-:W1:Y:S01]  /*16b0*/  LDCU.64 UR6, c[0x0][0x380] ;  /* 0x00007000ff0677ac */ /* 0x000e620008000a00 */
[----:B------:R-:W-:Y:S02]  /*16c0*/  IMAD.U32 R6, RZ, RZ, UR4 ;  /* 0x00000004ff067e24 */ /* 0x000fe4000f8e00ff */
[----:B-1----:R-:W-:Y:S01]  /*16d0*/  IMAD.U32 R2, RZ, RZ, UR6 ;  /* 0x00000006ff027e24 */ /* 0x002fe2000f8e00ff */
[----:B0-----:R-:W-:-:S04]  /*16e0*/  IADD3 R5, P0, PT, R3, UR4, RZ ;  /* 0x0000000403057c10 */ /* 0x001fc8000ff1e0ff */
[----:B------:R-:W-:Y:S02]  /*16f0*/  LEA.HI.X.SX32 R6, R6, RZ, 0x1, P0 ;  /* 0x000000ff06067211 */ /* 0x000fe400000f0eff */
[----:B------:R-:W-:-:S04]  /*1700*/  LEA R16, P0, R5, R2, 0x3 ;  /* 0x0000000205107211 */ /* 0x000fc800078018ff */
[----:B------:R-:W-:-:S05]  /*1710*/  LEA.HI.X R17, R5, UR7, R6, 0x3, P0 ;  /* 0x0000000705117c11 */ /* 0x000fca00080f1c06 */
[----:B------:R-:W2:Y:S04]  /*1720*/  LDG.E.64.CONSTANT R18, desc[UR8][R16.64] ;  /* 0x0000000810127981 */ /* 0x000ea8000c1e9b00 */
[----:B------:R-:W2:Y:S04]  /*1730*/  LDG.E.64.CONSTANT R20, desc[UR8][R16.64+0x1400] ;  /* 0x0014000810147981 */ /* 0x000ea8000c1e9b00 */
[----:B------:R-:W3:Y:S04]  /*1740*/  LDG.E.64.CONSTANT R22, desc[UR8][R16.64+0x2800] ;  /* 0x0028000810167981 */ /* 0x000ee8000c1e9b00 */
[----:B------:R-:W4:Y:S04]  /*1750*/  LDG.E.64.CONSTANT R12, desc[UR8][R16.64+0x3c00] ;  /* 0x003c0008100c7981 */ /* 0x000f28000c1e9b00 */
[----:B------:R-:W5:Y:S04]  /*1760*/  LDG.E.64.CONSTANT R10, desc[UR8][R16.64+0x5000] ;  /* 0x00500008100a7981 */ /* 0x000f68000c1e9b00 */
[----:B------:R-:W5:Y:S04]  /*1770*/  LDG.E.64.CONSTANT R8, desc[UR8][R16.64+0x6400] ;  /* 0x0064000810087981 */ /* 0x000f68000c1e9b00 */
[----:B------:R-:W5:Y:S04]  /*1780*/  LDG.E.64.CONSTANT R6, desc[UR8][R16.64+0x7800] ;  /* 0x0078000810067981 */ /* 0x000f68000c1e9b00 */
[----:B------:R-:W5:Y:S01]  /*1790*/  LDG.E.64.CONSTANT R14, desc[UR8][R16.64+0x8c00] ;  /* 0x008c0008100e7981 */ /* 0x000f62000c1e9b00 */
[----:B------:R-:W-:Y:S01]  /*17a0*/  UIADD3 UR5, UPT, UPT, UR4, 0x1400, URZ ;  /* 0x0000140004057890 */ /* 0x000fe2000fffe0ff */
[C---:B------:R-:W-:Y:S01]  /*17b0*/  VIADD R5, R4.reuse, 0xffffec00 ;  /* 0xffffec0004057836 */ /* 0x040fe20000000000 */
[----:B------:R-:W-:Y:S01]  /*17c0*/  IADD3 R26, PT, PT, R4, -UR4, -R3 ;  /* 0x80000004041a7c10 */ /* 0x000fe2000fffe803 */
[----:B------:R-:W-:Y:S01]  /*17d0*/  UIADD3 UR6, UPT, UPT, UR4, 0x1680, URZ ;  /* 0x0000168004067890 */ /* 0x000fe2000fffe0ff */
[----:B------:R-:W-:-:S02]  /*17e0*/  IMAD.MOV.U32 R27, RZ, RZ, RZ ;  /* 0x000000ffff1b7224 */ /* 0x000fc400078e00ff */
[----:B------:R-:W-:Y:S01]  /*17f0*/  ISETP.LT.AND P0, PT, R5, UR5, PT ;  /* 0x0000000505007c0c */ /* 0x000fe2000bf01270 */
[----:B------:R-:W-:-:S04]  /*1800*/  VIADD R26, R26, 0xffffebff ;  /* 0xffffebff1a1a7836 */ /* 0x000fc80000000000 */
[----:B------:R-:W-:Y:S01]  /*1810*/  IMAD.MOV.U32 R5, RZ, RZ, R26 ;  /* 0x000000ffff057224 */ /* 0x000fe200078e001a */
[----:B--2---:R-:W-:-:S08]  /*1820*/  DADD R18, R18, R20 ;  /* 0x0000000012127229 */ /* 0x004fd00000000014 */
[----:B---3--:R-:W-:-:S08]  /*1830*/  DADD R18, R22, R18 ;  /* 0x0000000016127229 */ /* 0x008fd00000000012 */
[----:B----4-:R-:W-:-:S08]  /*1840*/  DADD R12, R12, R18 ;  /* 0x000000000c0c7229 */ /* 0x010fd00000000012 */
[----:B-----5:R-:W-:-:S08]  /*1850*/  DADD R10, R10, R12 ;  /* 0x000000000a0a7229 */ /* 0x020fd0000000000c */
[----:B------:R-:W-:-:S08]  /*1860*/  DADD R8, R8, R10 ;  /* 0x0000000008087229 */ /* 0x000fd0000000000a */
[----:B------:R-:W-:-:S08]  /*1870*/  DADD R6, R6, R8 ;  /* 0x0000000006067229 */ /* 0x000fd00000000008 */
[----:B------:R-:W-:Y:S01]  /*1880*/  DADD R6, R14, R6 ;  /* 0x000000000e067229 */ /* 0x000fe20000000006 */
[----:B------:R-:W-:Y:S10]  /*1890*/  @P0 BRA `(.L_x_43) ;  /* 0x0000000000a80947 */ /* 0x000ff40003800000 */
[----:B------:R-:W0:Y:S01]  /*18a0*/  LDCU.64 UR10, c[0x0][0x380] ;  /* 0x00007000ff0a77ac */ /* 0x000e220008000a00 */
[----:B------:R-:W-:Y:S01]  /*18b0*/  NOP ;  /* 0x0000000000007918 */ /* 0x000fe20000000000 */
.L_x_45:
[----:B------:R-:W1:Y:S01]  /*18c0*/  S2R R3, SR_TID.X ;  /* 0x0000000000037919 */ /* 0x000e620000002100 */
[----:B------:R-:W-:Y:S01]  /*18d0*/  IMAD.U32 R10, RZ, RZ, UR4 ;  /* 0x00000004ff0a7e24 */ /* 0x000fe2000f8e00ff */
[----:B0-----:R-:W-:Y:S01]  /*18e0*/  UMOV UR7, UR11 ;  /* 0x0000000b00077c82 */ /* 0x001fe20008000000 */
[----:B------:R-:W-:Y:S02]  /*18f0*/  IMAD.U32 R2, RZ, RZ, UR10 ;  /* 0x0000000aff027e24 */ /* 0x000fe4000f8e00ff */
[----:B------:R-:W-:Y:S01]  /*1900*/  IMAD.U32 R11, RZ, RZ, UR5 ;  /* 0x00000005ff0b7e24 */ /* 0x000fe2000f8e00ff */
[C---:B-1----:R-:W-:Y:S02]  /*1910*/  IADD3 R9, P0, PT, R3.reuse, UR4, RZ ;  /* 0x0000000403097c10 */ /* 0x042fe4000ff1e0ff */
[----:B------:R-:W-:Y:S02]  /*1920*/  IADD3 R3, P1, PT, R3, UR5, RZ ;  /* 0x0000000503037c10 */ /* 0x000fe4000ff3e0ff */
[----:B------:R-:W-:-:S02]  /*1930*/  LEA.HI.X.SX32 R10, R10, RZ, 0x1, P0 ;  /* 0x000000ff0a0a7211 */ /* 0x000fc400000f0eff */
[----:B------:R-:W-:-:S04]  /*1940*/  LEA R8, P0, R9, R2, 0x3 ;  /* 0x0000000209087211 */ /* 0x000fc800078018ff */
[----:B------:R-:W-:Y:S02]  /*1950*/  LEA.HI.X R9, R9, UR7, R10, 0x3, P0 ;  /* 0x0000000709097c11 */ /* 0x000fe400080f1c0a */
[----:B------:R-:W-:Y:S02]  /*1960*/  LEA.HI.X.SX32 R10, R11, RZ, 0x1, P1 ;  /* 0x000000ff0b0a7211 */ /* 0x000fe400008f0eff */
[C---:B------:R-:W-:Y:S02]  /*1970*/  LEA R22, P0, R3.reuse, R2, 0x3 ;  /* 0x0000000203167211 */ /* 0x040fe400078018ff */
[----:B------:R-:W2:Y:S02]  /*1980*/  LDG.E.64.CONSTANT R8, desc[UR8][R8.64+0xa000] ;  /* 0x00a0000808087981 */ /* 0x000ea4000c1e9b00 */
[----:B------:R-:W-:-:S05]  /*1990*/  LEA.HI.X R23, R3, UR7, R10, 0x3, P0 ;  /* 0x0000000703177c11 */ /* 0x000fca00080f1c0a */
[----:B------:R-:W3:Y:S04]  /*19a0*/  LDG.E.64.CONSTANT R10, desc[UR8][R22.64+0x1400] ;  /* 0x00140008160a7981 */ /* 0x000ee8000c1e9b00 */
[----:B------:R-:W4:Y:S04]  /*19b0*/  LDG.E.64.CONSTANT R12, desc[UR8][R22.64+0x2800] ;  /* 0x00280008160c7981 */ /* 0x000f28000c1e9b00 */
[----:B------:R-:W5:Y:S04]  /*19c0*/  LDG.E.64.CONSTANT R14, desc[UR8][R22.64+0x3c00] ;  /* 0x003c0008160e7981 */ /* 0x000f68000c1e9b00 */
[----:B------:R-:W5:Y:S04]  /*19d0*/  LDG.E.64.CONSTANT R16, desc[UR8][R22.64+0x5000] ;  /* 0x0050000816107981 */ /* 0x000f68000c1e9b00 */
[----:B------:R-:W5:Y:S04]  /*19e0*/  LDG.E.64.CONSTANT R18, desc[UR8][R22.64+0x6400] ;  /* 0x0064000816127981 */ /* 0x000f68000c1e9b00 */
[----:B------:R-:W5:Y:S04]  /*19f0*/  LDG.E.64.CONSTANT R20, desc[UR8][R22.64+0x7800] ;  /* 0x0078000816147981 */ /* 0x000f68000c1e9b00 */
[----:B------:R-:W5:Y:S01]  /*1a00*/  LDG.E.64.CONSTANT R24, desc[UR8][R22.64+0x8c00] ;  /* 0x008c000816187981 */ /* 0x000f62000c1e9b00 */
[----:B------:R-:W-:-:S05]  /*1a10*/  VIADD R3, R4, -UR5 ;  /* 0x8000000504037c36 */ /* 0x000fca0008000000 */
[----:B------:R-:W-:Y:S01]  /*1a20*/  ISETP.GE.AND P0, PT, R3, 0x1400, PT ;  /* 0x000014000300780c */ /* 0x000fe20003f06270 */
[----:B--2---:R-:W-:-:S08]  /*1a30*/  DADD R6, R8, R6 ;  /* 0x0000000008067229 */ /* 0x004fd00000000006 */
[----:B---3--:R-:W-:-:S08]  /*1a40*/  DADD R6, R10, R6 ;  /* 0x000000000a067229 */ /* 0x008fd00000000006 */
[----:B----4-:R-:W-:-:S08]  /*1a50*/  DADD R6, R12, R6 ;  /* 0x000000000c067229 */ /* 0x010fd00000000006 */
[----:B-----5:R-:W-:-:S08]  /*1a60*/  DADD R6, R14, R6 ;  /* 0x000000000e067229 */ /* 0x020fd00000000006 */
[----:B------:R-:W-:-:S08]  /*1a70*/  DADD R6, R16, R6 ;  /* 0x0000000010067229 */ /* 0x000fd00000000006 */
[----:B------:R-:W-:-:S08]  /*1a80*/  DADD R6, R18, R6 ;  /* 0x0000000012067229 */ /* 0x000fd00000000006 */
[----:B------:R-:W-:-:S08]  /*1a90*/  DADD R6, R20, R6 ;  /* 0x0000000014067229 */ /* 0x000fd00000000006 */
[----:B------:R-:W-:Y:S01]  /*1aa0*/  DADD R6, R24, R6 ;  /* 0x0000000018067229 */ /* 0x000fe20000000006 */
[----:B------:R-:W-:Y:S10]  /*1ab0*/  @!P0 BRA `(.L_x_44) ;  /* 0x0000000800c48947 */ /* 0x000ff40003800000 */
[----:B------:R-:W-:Y:S01]  /*1ac0*/  UMOV UR4, UR5 ;  /* 0x0000000500047c82 */ /* 0x000fe20008000000 */
[----:B------:R-:W-:Y:S01]  /*1ad0*/  VIADD R3, R4, 0xffffec00 ;  /* 0xffffec0004037836 */ /* 0x000fe20000000000 */
[----:B------:R-:W-:Y:S01]  /*1ae0*/  UIADD3 UR5, UPT, UPT, UR4, 0x1400, URZ ;  /* 0x0000140004057890 */ /* 0x000fe2000fffe0ff */
[----:B------:R-:W-:Y:S01]  /*1af0*/  VIADD R27, R27, 0x1 ;  /* 0x000000011b1b7836 */ /* 0x000fe20000000000 */
[----:B------:R-:W-:Y:S01]  /*1b00*/  UIADD3 UR6, UPT, UPT, UR6, 0x1400, URZ ;  /* 0x0000140006067890 */ /* 0x000fe2000fffe0ff */
[----:B------:R-:W-:-:S03]  /*1b10*/  VIADD R5, R5, 0xffffec00 ;  /* 0xffffec0005057836 */ /* 0x000fc60000000000 */
[----:B------:R-:W-:-:S13]  /*1b20*/  ISETP.LT.AND P0, PT, R3, UR5, PT ;  /* 0x0000000503007c0c */ /* 0x000fda000bf01270 */
[----:B------:R-:W-:Y:S05]  /*1b30*/  @!P0 BRA `(.L_x_45) ;  /* 0xfffffffc00608947 */ /* 0x000fea000383ffff */
.L_x_43:
[----:B------:R-:W-:-:S13]  /*1b40*/  ISETP.GT.AND P0, PT, R4, UR5, PT ;  /* 0x0000000504007c0c */ /* 0x000fda000bf04270 */
[----:B------:R-:W-:Y:S05]  /*1b50*/  @!P0 BRA `(.L_x_44) ;  /* 0x00000008009c8947 */ /* 0x000fea0003800000 */
[----:B------:R-:W0:Y:S01]  /*1b60*/  S2R R28, SR_TID.X ;  /* 0x00000000001c7919 */ /* 0x000e220000002100 */
[----:B------:R-:W-:Y:S01]  /*1b70*/  VIADD R3, R4, -UR5 ;  /* 0x8000000504037c36 */ /* 0x000fe20008000000 */
[----:B------:R-:W-:Y:S04]  /*1b80*/  BSSY.RECONVERGENT B1, `(.L_x_44) ;  /* 0x00000a4000017945 */ /* 0x000fe80003800200 */
[----:B0-----:R-:W-:-:S13]  /*1b90*/  ISETP.GE.AND P0, PT, R28, R3, PT ;  /* 0x000000031c00720c */ /* 0x001fda0003f06270 */
[----:B------:R-:W-:Y:S05]  /*1ba0*/  @P0 BRA `(.L_x_46) ;  /* 0x0000000800840947 */ /* 0x000fea0003800000 */
[----:B------:R-:W-:Y:S01]  /*1bb0*/  IMAD R27, R27, -0x1400, R26 ;  /* 0xffffec001b1b7824 */ /* 0x000fe200078e021a */
[----:B------:R-:W-:Y:S03]  /*1bc0*/  BSSY.RECONVERGENT B2, `(.L_x_47) ;  /* 0x000001d000027945 */ /* 0x000fe60003800200 */
[C---:B------:R-:W-:Y:S01]  /*1bd0*/  IMAD.HI.U32 R4, R27.reuse, -0x33333333, RZ ;  /* 0xcccccccd1b047827 */ /* 0x040fe200078e00ff */
[----:B------:R-:W-:-:S04]  /*1be0*/  ISETP.GE.U32.AND P0, PT, R27, 0x780, PT ;  /* 0x000007801b00780c */ /* 0x000fc80003f06070 */
[----:B------:R-:W-:-:S04]  /*1bf0*/  SHF.R.U32.HI R4, RZ, 0x9, R4 ;  /* 0x00000009ff047819 */ /* 0x000fc80000011604 */
[----:B------:R-:W-:-:S04]  /*1c00*/  LOP3.LUT R4, R4, 0x3, RZ, 0xc0, !PT ;  /* 0x0000000304047812 */ /* 0x000fc800078ec0ff */
[----:B------:R-:W-:-:S13]  /*1c10*/  ISETP.NE.AND P1, PT, R4, 0x3, PT ;  /* 0x000000030400780c */ /* 0x000fda0003f25270 */
[----:B------:R-:W-:Y:S05]  /*1c20*/  @!P1 BRA `(.L_x_48) ;  /* 0x0000000000589947 */ /* 0x000fea0003800000 */
[----:B------:R-:W-:Y:S01]  /*1c30*/  IMAD.HI.U32 R5, R5, -0x33333333, RZ ;  /* 0xcccccccd05057827 */ /* 0x000fe200078e00ff */
[----:B------:R-:W-:-:S03]  /*1c40*/  IADD3 R11, P2, PT, R28, UR4, RZ ;  /* 0x000000041c0b7c10 */ /* 0x000fc6000ff5e0ff */
[----:B------:R-:W-:Y:S01]  /*1c50*/  IMAD.U32 R10, RZ, RZ, UR4 ;  /* 0x00000004ff0a7e24 */ /* 0x000fe2000f8e00ff */
[----:B------:R-:W-:Y:S02]  /*1c60*/  LOP3.LUT R4, R5, 0xffff, RZ, 0xc0, !PT ;  /* 0x0000ffff05047812 */ /* 0x000fe400078ec0ff */
[----:B------:R-:W-:Y:S02]  /*1c70*/  LEA R9, P1, R11, R2, 0x3 ;  /* 0x000000020b097211 */ /* 0x000fe400078218ff */
[----:B------:R-:W-:Y:S02]  /*1c80*/  LEA.HI.X.SX32 R10, R10, RZ, 0x1, P2 ;  /* 0x000000ff0a0a7211 */ /* 0x000fe400010f0eff */
[----:B------:R-:W-:Y:S02]  /*1c90*/  LEA.HI R4, R4, 0x1, RZ, 0x17 ;  /* 0x0000000104047811 */ /* 0x000fe400078fb8ff */
[----:B------:R-:W-:Y:S02]  /*1ca0*/  IADD3 R9, P2, PT, R9, 0xa000, RZ ;  /* 0x0000a00009097810 */ /* 0x000fe40007f5e0ff */
[----:B------:R-:W-:-:S02]  /*1cb0*/  LEA.HI.X R10, R11, UR7, R10, 0x3, P1 ;  /* 0x000000070b0a7c11 */ /* 0x000fc400088f1c0a */
[----:B------:R-:W-:-:S03]  /*1cc0*/  LOP3.LUT R4, R4, 0x3, RZ, 0xc0, !PT ;  /* 0x0000000304047812 */ /* 0x000fc600078ec0ff */
[----:B------:R-:W-:Y:S02]  /*1cd0*/  IMAD.X R10, RZ, RZ, R10, P2 ;  /* 0x000000ffff0a7224 */ /* 0x000fe400010e060a */
[----:B------:R-:W-:-:S07]  /*1ce0*/  IMAD.MOV R8, RZ, RZ, -R4 ;  /* 0x000000ffff087224 */ /* 0x000fce00078e0a04 */
.L_x_49:
        /* <DEDUP_REMOVED lines=10> */
.L_x_48:
[----:B------:R-:W-:Y:S05]  /*1d90*/  BSYNC.RECONVERGENT B2 ;  /* 0x0000000000027941 */ /* 0x000fea0003800200 */
.L_x_47:
[----:B------:R-:W-:Y:S05]  /*1da0*/  @!P0 BRA `(.L_x_46) ;  /* 0x0000000800048947 */ /* 0x000fea0003800000 */
[----:B------:R-:W-:Y:S01]  /*1db0*/  IMAD.IADD R4, R3, 0x1, -R28 ;  /* 0x0000000103047824 */ /* 0x000fe200078e0a1c */
[----:B------:R-:W-:Y:S01]  /*1dc0*/  BSSY.RECONVERGENT B2, `(.L_x_50) ;  /* 0x000004a000027945 */ /* 0x000fe20003800200 */
[----:B------:R-:W-:Y:S01]  /*1dd0*/  IMAD.U32 R26, RZ, RZ, UR4 ;  /* 0x00000004ff1a7e24 */ /* 0x000fe2000f8e00ff */
[----:B------:R-:W-:Y:S02]  /*1de0*/  PLOP3.LUT P0, PT, PT, PT, PT, 0x80, 0x8 ;  /* 0x000000000008781c */ /* 0x000fe40003f0f070 */
[----:B------:R-:W-:Y:S02]  /*1df0*/  ISETP.GT.AND P1, PT, R4, 0x1e00, PT ;  /* 0x00001e000400780c */ /* 0x000fe40003f24270 */
[----:B------:R-:W-:Y:S01]  /*1e00*/  IADD3 R4, P2, PT, R2, 0xa000, RZ ;  /* 0x0000a00002047810 */ /* 0x000fe20007f5e0ff */
[----:B------:R-:W-:Y:S01]  /*1e10*/  VIADD R2, R28, UR6 ;  /* 0x000000061c027c36 */ /* 0x000fe20008000000 */
[----:B------:R-:W-:-:S03]  /*1e20*/  SHF.R.S32.HI R26, RZ, 0x1f, R26 ;  /* 0x0000001fff1a7819 */ /* 0x000fc6000001141a */
[----:B------:R-:W-:-:S06]  /*1e30*/  IMAD.X R27, RZ, RZ, UR7, P2 ;  /* 0x00000007ff1b7e24 */ /* 0x000fcc00090e06ff */
[----:B------:R-:W-:Y:S05]  /*1e40*/  @!P1 BRA `(.L_x_51) ;  /* 0x0000000400049947 */ /* 0x000fea0003800000 */
[----:B------:R-:W-:Y:S01]  /*1e50*/  PLOP3.LUT P0, PT, PT, PT, PT, 0x8, 0x80 ;  /* 0x000000000080781c */ /* 0x000fe20003f0e170 */
[----:B------:R-:W-:-:S12]  /*1e60*/  VIADD R5, R3, 0xffffe200 ;  /* 0xffffe20003057836 */ /* 0x000fd80000000000 */
.L_x_52:
[C---:B------:R-:W-:Y:S01]  /*1e70*/  IADD3 R8, P1, PT, R28.reuse, UR4, RZ ;  /* 0x000000041c087c10 */ /* 0x040fe2000ff3e0ff */
[----:B------:R-:W0:Y:S03]  /*1e80*/  LDC.64 R22, c[0x0][0x380] ;  /* 0x0000e000ff167b82 */ /* 0x000e260000000a00 */
[----:B------:R-:W-:Y:S02]  /*1e90*/  LEA.HI.X.SX32 R9, R28, R26, 0x1, P1 ;  /* 0x0000001a1c097211 */ /* 0x000fe400008f0eff */
[----:B------:R-:W-:-:S04]  /*1ea0*/  LEA R20, P1, R8, R4, 0x3 ;  /* 0x0000000408147211 */ /* 0x000fc800078218ff */
[----:B------:R-:W-:-:S06]  /*1eb0*/  LEA.HI.X R21, R8, R27, R9, 0x3, P1 ;  /* 0x0000001b08157211 */ /* 0x000fcc00008f1c09 */
[----:B------:R-:W2:Y:S01]  /*1ec0*/  LDG.E.64.CONSTANT R20, desc[UR8][R20.64] ;  /* 0x0000000814147981 */ /* 0x000ea2000c1e9b00 */
[----:B0-----:R-:W-:-:S05]  /*1ed0*/  IMAD.WIDE R18, R2, 0x8, R22 ;  /* 0x0000000802127825 */ /* 0x001fca00078e0216 */
[----:B------:R-:W3:Y:S01]  /*1ee0*/  LDG.E.64.CONSTANT R16, desc[UR8][R18.64] ;  /* 0x0000000812107981 */ /* 0x000ee2000c1e9b00 */
[----:B------:R-:W-:-:S03]  /*1ef0*/  VIADD R9, R28, 0xa00 ;  /* 0x00000a001c097836 */ /* 0x000fc60000000000 */
[----:B------:R-:W4:Y:S02]  /*1f00*/  LDG.E.64.CONSTANT R14, desc[UR8][R18.64+0x1400] ;  /* 0x00140008120e7981 */ /* 0x000f24000c1e9b00 */
[C---:B------:R-:W-:Y:S02]  /*1f10*/  IADD3 R8, P1, PT, R9.reuse, UR4, RZ ;  /* 0x0000000409087c10 */ /* 0x040fe4000ff3e0ff */
[----:B------:R-:W5:Y:S02]  /*1f20*/  LDG.E.64.CONSTANT R10, desc[UR8][R18.64+0x2800] ;  /* 0x00280008120a7981 */ /* 0x000f64000c1e9b00 */
[----:B------:R-:W-:Y:S02]  /*1f30*/  LEA.HI.X.SX32 R9, R9, R26, 0x1, P1 ;  /* 0x0000001a09097211 */ /* 0x000fe400008f0eff */
[----:B------:R-:W-:-:S04]  /*1f40*/  LEA R12, P1, R8, R4, 0x3 ;  /* 0x00000004080c7211 */ /* 0x000fc800078218ff */
[----:B------:R-:W-:Y:S01]  /*1f50*/  LEA.HI.X R13, R8, R27, R9, 0x3, P1 ;  /* 0x0000001b080d7211 */ /* 0x000fe200008f1c09 */
[----:B------:R-:W-:-:S05]  /*1f60*/  VIADD R25, R2, 0xa00 ;  /* 0x00000a0002197836 */ /* 0x000fca0000000000 */
[----:B------:R-:W5:Y:S01]  /*1f70*/  LDG.E.64.CONSTANT R12, desc[UR8][R12.64] ;  /* 0x000000080c0c7981 */ /* 0x000f62000c1e9b00 */
[----:B------:R-:W-:-:S05]  /*1f80*/  IMAD.WIDE R24, R25, 0x8, R22 ;  /* 0x0000000819187825 */ /* 0x000fca00078e0216 */
[----:B------:R-:W5:Y:S04]  /*1f90*/  LDG.E.64.CONSTANT R8, desc[UR8][R24.64] ;  /* 0x0000000818087981 */ /* 0x000f68000c1e9b00 */
[----:B------:R-:W5:Y:S01]  /*1fa0*/  LDG.E.64.CONSTANT R18, desc[UR8][R24.64+0x2800] ;  /* 0x0028000818127981 */ /* 0x000f62000c1e9b00 */
[----:B--2---:R-:W-:-:S03]  /*1fb0*/  DADD R20, R20, R6 ;  /* 0x0000000014147229 */ /* 0x004fc60000000006 */
[----:B------:R0:W2:Y:S05]  /*1fc0*/  LDG.E.64.CONSTANT R6, desc[UR8][R24.64+0x1400] ;  /* 0x0014000818067981 */ /* 0x0000aa000c1e9b00 */
[----:B---3--:R-:W-:-:S08]  /*1fd0*/  DADD R16, R20, R16 ;  /* 0x0000000014107229 */ /* 0x008fd00000000010 */
[----:B----4-:R-:W-:Y:S01]  /*1fe0*/  DADD R14, R16, R14 ;  /* 0x00000000100e7229 */ /* 0x010fe2000000000e */
[----:B------:R-:W-:-:S05]  /*1ff0*/  VIADD R17, R28, 0x1400 ;  /* 0x000014001c117836 */ /* 0x000fca0000000000 */
[C---:B------:R-:W-:Y:S02]  /*2000*/  IADD3 R16, P1, PT, R17.reuse, UR4, RZ ;  /* 0x0000000411107c10 */ /* 0x040fe4000ff3e0ff */
[----:B-----5:R-:W-:Y:S02]  /*2010*/  DADD R10, R14, R10 ;  /* 0x000000000e0a7229 */ /* 0x020fe4000000000a */
[----:B------:R-:W-:Y:S02]  /*2020*/  LEA.HI.X.SX32 R17, R17, R26, 0x1, P1 ;  /* 0x0000001a11117211 */ /* 0x000fe400008f0eff */
[----:B------:R-:W-:-:S04]  /*2030*/  LEA R20, P1, R16, R4, 0x3 ;  /* 0x0000000410147211 */ /* 0x000fc800078218ff */
[----:B------:R-:W-:Y:S01]  /*2040*/  LEA.HI.X R21, R16, R27, R17, 0x3, P1 ;  /* 0x0000001b10157211 */ /* 0x000fe200008f1c11 */
[----:B------:R-:W-:Y:S01]  /*2050*/  DADD R12, R10, R12 ;  /* 0x000000000a0c7229 */ /* 0x000fe2000000000c */
[----:B------:R-:W-:-:S04]  /*2060*/  VIADD R11, R2, 0x1400 ;  /* 0x00001400020b7836 */ /* 0x000fc80000000000 */
[----:B------:R-:W3:Y:S01]  /*2070*/  LDG.E.64.CONSTANT R20, desc[UR8][R20.64] ;  /* 0x0000000814147981 */ /* 0x000ee2000c1e9b00 */
[----:B0-----:R-:W-:Y:S02]  /*2080*/  IMAD.WIDE R24, R11, 0x8, R22 ;  /* 0x000000080b187825 */ /* 0x001fe400078e0216 */
[----:B------:R-:W-:-:S03]  /*2090*/  DADD R8, R12, R8 ;  /* 0x000000000c087229 */ /* 0x000fc60000000008 */
[----:B------:R-:W4:Y:S01]  /*20a0*/  LDG.E.64.CONSTANT R16, desc[UR8][R24.64] ;  /* 0x0000000818107981 */ /* 0x000f22000c1e9b00 */
[----:B------:R-:W-:-:S03]  /*20b0*/  VIADD R11, R28, 0x1e00 ;  /* 0x00001e001c0b7836 */ /* 0x000fc60000000000 */
[----:B------:R-:W5:Y:S04]  /*20c0*/  LDG.E.64.CONSTANT R14, desc[UR8][R24.64+0x1400] ;  /* 0x00140008180e7981 */ /* 0x000f68000c1e9b00 */
[----:B------:R-:W5:Y:S01]  /*20d0*/  LDG.E.64.CONSTANT R12, desc[UR8][R24.64+0x2800] ;  /* 0x00280008180c7981 */ /* 0x000f62000c1e9b00 */
[----:B--2---:R-:W-:Y:S01]  /*20e0*/  DADD R6, R8, R6 ;  /* 0x0000000008067229 */ /* 0x004fe20000000006 */
[----:B------:R-:W-:-:S04]  /*20f0*/  IADD3 R8, P1, PT, R11, UR4, RZ ;  /* 0x000000040b087c10 */ /* 0x000fc8000ff3e0ff */
[----:B------:R-:W-:Y:S02]  /*2100*/  LEA.HI.X.SX32 R11, R11, R26, 0x1, P1 ;  /* 0x0000001a0b0b7211 */ /* 0x000fe400008f0eff */
[----:B------:R-:W-:-:S04]  /*2110*/  LEA R10, P1, R8, R4, 0x3 ;  /* 0x00000004080a7211 */ /* 0x000fc800078218ff */
[----:B------:R-:W-:Y:S01]  /*2120*/  LEA.HI.X R11, R8, R27, R11, 0x3, P1 ;  /* 0x0000001b080b7211 */ /* 0x000fe200008f1c0b */
[----:B------:R-:W-:-:S05]  /*2130*/  VIADD R9, R2, 0x1e00 ;  /* 0x00001e0002097836 */ /* 0x000fca0000000000 */
[----:B------:R-:W2:Y:S01]  /*2140*/  LDG.E.64.CONSTANT R10, desc[UR8][R10.64] ;  /* 0x000000080a0a7981 */ /* 0x000ea2000c1e9b00 */
[----:B------:R-:W-:-:S05]  /*2150*/  IMAD.WIDE R22, R9, 0x8, R22 ;  /* 0x0000000809167825 */ /* 0x000fca00078e0216 */
[----:B------:R-:W2:Y:S01]  /*2160*/  LDG.E.64.CONSTANT R8, desc[UR8][R22.64] ;  /* 0x0000000816087981 */ /* 0x000ea2000c1e9b00 */
[----:B------:R-:W-:-:S03]  /*2170*/  DADD R18, R6, R18 ;  /* 0x0000000006127229 */ /* 0x000fc60000000012 */
[----:B------:R-:W2:Y:S04]  /*2180*/  LDG.E.64.CONSTANT R6, desc[UR8][R22.64+0x1400] ;  /* 0x0014000816067981 */ /* 0x000ea8000c1e9b00 */
[----:B------:R-:W2:Y:S01]  /*2190*/  LDG.E.64.CONSTANT R24, desc[UR8][R22.64+0x2800] ;  /* 0x0028000816187981 */ /* 0x000ea2000c1e9b00 */
[----:B---3--:R-:W-:-:S08]  /*21a0*/  DADD R18, R18, R20 ;  /* 0x0000000012127229 */ /* 0x008fd00000000014 */
[----:B----4-:R-:W-:-:S08]  /*21b0*/  DADD R16, R18, R16 ;  /* 0x0000000012107229 */ /* 0x010fd00000000010 */
[----:B-----5:R-:W-:-:S08]  /*21c0*/  DADD R14, R16, R14 ;  /* 0x00000000100e7229 */ /* 0x020fd0000000000e */
[----:B------:R-:W-:Y:S01]  /*21d0*/  DADD R12, R14, R12 ;  /* 0x000000000e0c7229 */ /* 0x000fe2000000000c */
[----:B------:R-:W-:-:S05]  /*21e0*/  VIADD R28, R28, 0x2800 ;  /* 0x000028001c1c7836 */ /* 0x000fca0000000000 */
[----:B------:R-:W-:Y:S01]  /*21f0*/  ISETP.GE.AND P1, PT, R28, R5, PT ;  /* 0x000000051c00720c */ /* 0x000fe20003f26270 */
[----:B------:R-:W-:Y:S01]  /*2200*/  VIADD R2, R2, 0x2800 ;  /* 0x0000280002027836 */ /* 0x000fe20000000000 */
[----:B--2---:R-:W-:-:S08]  /*2210*/  DADD R12, R12, R10 ;  /* 0x000000000c0c7229 */ /* 0x004fd0000000000a */
[----:B------:R-:W-:-:S08]  /*2220*/  DADD R8, R12, R8 ;  /* 0x000000000c087229 */ /* 0x000fd00000000008 */
[----:B------:R-:W-:-:S08]  /*2230*/  DADD R6, R8, R6 ;  /* 0x0000000008067229 */ /* 0x000fd00000000006 */
[----:B------:R-:W-:Y:S01]  /*2240*/  DADD R6, R6, R24 ;  /* 0x0000000006067229 */ /* 0x000fe20000000018 */
[----:B------:R-:W-:Y:S10]  /*2250*/  @!P1 BRA `(.L_x_52) ;  /* 0xfffffffc00049947 */ /* 0x000ff4000383ffff */
.L_x_51:
[----:B------:R-:W-:Y:S05]  /*2260*/  BSYNC.RECONVERGENT B2 ;  /* 0x0000000000027941 */ /* 0x000fea0003800200 */
.L_x_50:
[----:B------:R-:W-:Y:S01]  /*2270*/  IMAD.IADD R5, R3, 0x1, -R28 ;  /* 0x0000000103057824 */ /* 0x000fe200078e0a1c */
[----:B------:R-:W-:Y:S04]  /*2280*/  BSSY.RECONVERGENT B2, `(.L_x_53) ;  /* 0x0000023000027945 */ /* 0x000fe80003800200 */
[----:B------:R-:W-:-:S13]  /*2290*/  ISETP.GT.AND P1, PT, R5, 0xa00, PT ;  /* 0x00000a000500780c */ /* 0x000fda0003f24270 */
[----:B------:R-:W-:Y:S05]  /*22a0*/  @!P1 BRA `(.L_x_54) ;  /* 0x0000000000809947 */ /* 0x000fea0003800000 */
[----:B------:R-:W0:Y:S01]  /*22b0*/  LDC.64 R24, c[0x0][0x380] ;  /* 0x0000e000ff187b82 */ /* 0x000e220000000a00 */
[----:B------:R-:W-:-:S04]  /*22c0*/  IADD3 R5, P0, PT, R28, UR4, RZ ;  /* 0x000000041c057c10 */ /* 0x000fc8000ff1e0ff */
        /* <DEDUP_REMOVED lines=17> */
[----:B------:R-:W5:Y:S04]  /*23e0*/  LDG.E.64.CONSTANT R16, desc[UR8][R24.64+0x1400] ;  /* 0x0014000818107981 */ /* 0x000f68000c1e9b00 */
[----:B------:R-:W5:Y:S01]  /*23f0*/  LDG.E.64.CONSTANT R18, desc[UR8][R24.64+0x2800] ;  /* 0x0028000818127981 */ /* 0x000f62000c1e9b00 */
[----:B------:R-:W-:Y:S01]  /*2400*/  PLOP3.LUT P0, PT, PT, PT, PT, 0x8, 0x80 ;  /* 0x000000000080781c */ /* 0x000fe20003f0e170 */
[----:B------:R-:W-:-:S02]  /*2410*/  VIADD R28, R28, 0x1400 ;  /* 0x000014001c1c7836 */ /* 0x000fc40000000000 */
[----:B------:R-:W-:Y:S01]  /*2420*/  VIADD R2, R2, 0x1400 ;  /* 0x0000140002027836 */ /* 0x000fe20000000000 */
[----:B--2---:R-:W-:-:S08]  /*2430*/  DADD R22, R6, R22 ;  /* 0x0000000006167229 */ /* 0x004fd00000000016 */
[----:B---3--:R-:W-:-:S08]  /*2440*/  DADD R20, R22, R20 ;  /* 0x0000000016147229 */ /* 0x008fd00000000014 */
[----:B----4-:R-:W-:-:S08]  /*2450*/  DADD R8, R20, R8 ;  /* 0x0000000014087229 */ /* 0x010fd00000000008 */
[----:B-----5:R-:W-:-:S08]  /*2460*/  DADD R8, R8, R10 ;  /* 0x0000000008087229 */ /* 0x020fd0000000000a */
[----:B------:R-:W-:-:S08]  /*2470*/  DADD R8, R8, R12 ;  /* 0x0000000008087229 */ /* 0x000fd0000000000c */
[----:B------:R-:W-:-:S08]  /*2480*/  DADD R8, R8, R14 ;  /* 0x0000000008087229 */ /* 0x000fd0000000000e */
[----:B------:R-:W-:-:S08]  /*2490*/  DADD R8, R8, R16 ;  /* 0x0000000008087229 */ /* 0x000fd00000000010 */
[----:B------:R-:W-:-:S11]  /*24a0*/  DADD R6, R8, R18 ;  /* 0x0000000008067229 */ /* 0x000fd60000000012 */
.L_x_54:
[----:B------:R-:W-:Y:S05]  /*24b0*/  BSYNC.RECONVERGENT B2 ;  /* 0x0000000000027941 */ /* 0x000fea0003800200 */
.L_x_53:
[----:B------:R-:W-:-:S13]  /*24c0*/  ISETP.LT.OR P0, PT, R28, R3, P0 ;  /* 0x000000031c00720c */ /* 0x000fda0000701670 */
[----:B------:R-:W-:Y:S05]  /*24d0*/  @!P0 BRA `(.L_x_46) ;  /* 0x0000000000388947 */ /* 0x000fea0003800000 */
[----:B------:R-:W0:Y:S01]  /*24e0*/  LDC.64 R8, c[0x0][0x380] ;  /* 0x0000e000ff087b82 */ /* 0x000e220000000a00 */
[----:B------:R-:W-:-:S04]  /*24f0*/  IADD3 R3, P0, PT, R28, UR4, RZ ;  /* 0x000000041c037c10 */ /* 0x000fc8000ff1e0ff */
[----:B------:R-:W-:Y:S02]  /*2500*/  LEA.HI.X.SX32 R26, R28, R26, 0x1, P0 ;  /* 0x0000001a1c1a7211 */ /* 0x000fe400000f0eff */
[----:B------:R-:W-:-:S04]  /*2510*/  LEA R14, P0, R3, R4, 0x3 ;  /* 0x00000004030e7211 */ /* 0x000fc800078018ff */
[----:B------:R-:W-:-:S05]  /*2520*/  LEA.HI.X R15, R3, R27, R26, 0x3, P0 ;  /* 0x0000001b030f7211 */ /* 0x000fca00000f1c1a */
[----:B------:R-:W2:Y:S01]  /*2530*/  LDG.E.64.CONSTANT R4, desc[UR8][R14.64] ;  /* 0x000000080e047981 */ /* 0x000ea2000c1e9b00 */
[----:B0-----:R-:W-:-:S05]  /*2540*/  IMAD.WIDE R2, R2, 0x8, R8 ;  /* 0x0000000802027825 */ /* 0x001fca00078e0208 */
[----:B------:R-:W3:Y:S04]  /*2550*/  LDG.E.64.CONSTANT R8, desc[UR8][R2.64] ;  /* 0x0000000802087981 */ /* 0x000ee8000c1e9b00 */
[----:B------:R-:W4:Y:S04]  /*2560*/  LDG.E.64.CONSTANT R10, desc[UR8][R2.64+0x1400] ;  /* 0x00140008020a7981 */ /* 0x000f28000c1e9b00 */
[----:B------:R-:W5:Y:S01]  /*2570*/  LDG.E.64.CONSTANT R12, desc[UR8][R2.64+0x2800] ;  /* 0x00280008020c7981 */ /* 0x000f62000c1e9b00 */
[----:B--2---:R-:W-:-:S08]  /*2580*/  DADD R4, R6, R4 ;  /* 0x0000000006047229 */ /* 0x004fd00000000004 */
[----:B---3--:R-:W-:-:S08]  /*2590*/  DADD R4, R4, R8 ;  /* 0x0000000004047229 */ /* 0x008fd00000000008 */
[----:B----4-:R-:W-:-:S08]  /*25a0*/  DADD R4, R4, R10 ;  /* 0x0000000004047229 */ /* 0x010fd0000000000a */
[----:B-----5:R-:W-:-:S11]  /*25b0*/  DADD R6, R4, R12 ;  /* 0x0000000004067229 */ /* 0x020fd6000000000c */
.L_x_46:
[----:B------:R-:W-:Y:S05]  /*25c0*/  BSYNC.RECONVERGENT B1 ;  /* 0x0000000000017941 */ /* 0x000fea0003800200 */
.L_x_44:
        /* <DEDUP_REMOVED lines=8> */
[----:B------:R-:W0:Y:S01]  /*2650*/  SHFL.DOWN P0, R3, R5, 0x2, 0x1f ;  /* 0x08401f0005037f89 */ /* 0x000e220000000000 */
[----:B------:R-:W1:Y:S01]  /*2660*/  S2R R10, SR_TID.X ;  /* 0x00000000000a7919 */ /* 0x000e620000002100 */
        /* <DEDUP_REMOVED lines=11> */
[----:B------:R-:W2:Y:S02]  /*2720*/  SHFL.DOWN P0, R3, R7, 0x8, 0x1f ;  /* 0x09001f0007037f89 */ /* 0x000ea40000000000 */
[----:B--2---:R-:W-:Y:S01]  /*2730*/  DADD R2, R2, R6 ;  /* 0x0000000002027229 */ /* 0x004fe20000000006 */
[----:B0-----:R-:W-:-:S09]  /*2740*/  @!P1 LEA R9, R9, R8, 0x18 ;  /* 0x0000000809099211 */ /* 0x001fd200078ec0ff */
[----:B------:R-:W-:Y:S02]  /*2750*/  FSEL R4, R2, R6, P0 ;  /* 0x0000000602047208 */ /* 0x000fe40000000000 */
[----:B------:R-:W-:Y:S02]  /*2760*/  FSEL R5, R3, R7, P0 ;  /* 0x0000000703057208 */ /* 0x000fe40000000000 */
[----:B-1----:R-:W-:Y:S01]  /*2770*/  @!P1 SHF.R.U32.HI R6, RZ, 0x2, R10 ;  /* 0x00000002ff069819 */ /* 0x002fe2000001160a */
[----:B------:R-:W-:Y:S03]  /*2780*/  SHFL.DOWN PT, R2, R4, 0x10, 0x1f ;  /* 0x0a001f0004027f89 */ /* 0x000fe600000e0000 */
[----:B------:R-:W-:Y:S01]  /*2790*/  @!P1 LOP3.LUT R6, R6, 0xf8, RZ, 0xc0, !PT ;  /* 0x000000f806069812 */ /* 0x000fe200078ec0ff */
[----:B------:R-:W0:Y:S04]  /*27a0*/  SHFL.DOWN P0, R3, R5, 0x10, 0x1f ;  /* 0x0a001f0005037f89 */ /* 0x000e280000000000 */
[----:B------:R-:W-:Y:S01]  /*27b0*/  @!P1 IMAD.IADD R9, R6, 0x1, R9 ;  /* 0x0000000106099824 */ /* 0x000fe200078e0209 */
        /* <DEDUP_REMOVED lines=10> */
[----:B------:R-:W1:Y:S04]  /*2860*/  LDS.128 R16, [UR4+0x20] ;  /* 0x00002004ff107984 */ /* 0x000e680008000c00 */
[----:B------:R-:W2:Y:S04]  /*2870*/  LDS.128 R12, [UR4+0x30] ;  /* 0x00003004ff0c7984 */ /* 0x000ea80008000c00 */
[----:B0-----:R-:W0:Y:S01]  /*2880*/  LDS.128 R8, [UR4+0x40] ;  /* 0x00004004ff087984 */ /* 0x001e220008000c00 */
[----:B-1----:R-:W-:-:S03]  /*2890*/  DADD R16, R4, R16 ;  /* 0x0000000004107229 */ /* 0x002fc60000000010 */
[----:B------:R-:W1:Y:S05]  /*28a0*/  LDS.128 R4, [UR4+0x50] ;  /* 0x00005004ff047984 */ /* 0x000e6a0008000c00 */
[----:B------:R-:W-:-:S08]  /*28b0*/  DADD R16, R16, R18 ;  /* 0x0000000010107229 */ /* 0x000fd00000000012 */
[----:B--2---:R-:W-:-:S08]  /*28c0*/  DADD R12, R16, R12 ;  /* 0x00000000100c7229 */ /* 0x004fd0000000000c */
[----:B------:R-:W-:Y:S02]  /*28d0*/  DADD R2, R12, R14 ;  /* 0x000000000c027229 */ /* 0x000fe4000000000e */
[----:B------:R-:W2:Y:S06]  /*28e0*/  LDS.128 R12, [UR4+0x60] ;  /* 0x00006004ff0c7984 */ /* 0x000eac0008000c00 */
        /* <DEDUP_REMOVED lines=12> */
[----:B-1----:R-:W-:Y:S01]  /*29b0*/  DADD R2, R2, R4 ;  /* 0x0000000002027229 */ /* 0x002fe20000000004 */
[----:B------:R-:W1:Y:S07]  /*29c0*/  LDS.64 R4, [UR4+0xb0] ;  /* 0x0000b004ff047984 */ /* 0x000e6e0008000a00 */
[----:B------:R-:W-:-:S08]  /*29d0*/  DADD R2, R2, R6 ;  /* 0x0000000002027229 */ /* 0x000fd00000000006 */
[----:B--2---:R-:W-:-:S08]  /*29e0*/  DADD R2, R2, R12 ;  /* 0x0000000002027229 */ /* 0x004fd0000000000c */
[----:B------:R-:W-:-:S08]  /*29f0*/  DADD R2, R2, R14 ;  /* 0x0000000002027229 */ /* 0x000fd0000000000e */
[----:B0-----:R-:W-:-:S08]  /*2a00*/  DADD R2, R2, R8 ;  /* 0x0000000002027229 */ /* 0x001fd00000000008 */
[----:B------:R-:W-:-:S08]  /*2a10*/  DADD R2, R2, R10 ;  /* 0x0000000002027229 */ /* 0x000fd0000000000a */
[----:B-1----:R-:W-:-:S11]  /*2a20*/  DADD R4, R2, R4 ;  /* 0x0000000002047229 */ /* 0x002fd60000000004 */
.L_x_42:
[----:B------:R-:W-:Y:S05]  /*2a30*/  BSYNC.RECONVERGENT B0 ;  /* 0x0000000000007941 */ /* 0x000fea0003800200 */
.L_x_27:
[----:B------:R-:W-:Y:S05]  /*2a40*/  @P0 EXIT ;  /* 0x000000000000094d */ /* 0x000fea0003800000 */
[----:B------:R-:W3:Y:S01]  /*2a50*/  LDC.64 R2, c[0x0][0x388] ;  /* 0x0000e200ff027b82 */ /* 0x000ee20000000a00 */
[----:B------:R-:W0:Y:S02]  /*2a60*/  LDCU.64 UR4, c[0x0][0x3a8] ;  /* 0x00007500ff0477ac */ /* 0x000e240008000a00 */
[----:B012---:R-:W-:Y:S01]  /*2a70*/  DADD R4, R4, UR4 ;  /* 0x0000000404047e29 */ /* 0x007fe20008000000 */
[----:B---3--:R-:W-:-:S06]  /*2a80*/  IMAD.WIDE.U32 R2, R0, 0x8, R2 ;  /* 0x0000000800027825 */ /* 0x008fcc00078e0002 */
[----:B------:R-:W-:Y:S01]  /*2a90*/  STG.E.64 desc[UR8][R2.64], R4 ;  /* 0x0000000402007986 */ /* 0x000fe2000c101b08 */
[----:B------:R-:W-:Y:S05]  /*2aa0*/  EXIT ;  /* 0x000000000000794d */ /* 0x000fea0003800000 */
.L_x_55:
        /* <DEDUP_REMOVED lines=13> */
.L_x_252:


//--------------------- .text._ZN3cub18CUB_300001_SM_10006detail11EmptyKernelIvEEvv --------------------------
	.section	.text._ZN3cub18CUB_300001_SM_10006detail11EmptyKernelIvEEvv,"ax",@progbits
	.align	128
        .global         _ZN3cub18CUB_300001_SM_10006detail11EmptyKernelIvEEvv
        .type           _ZN3cub18CUB_300001_SM_10006detail11EmptyKernelIvEEvv,@function
        .size           _ZN3cub18CUB_300001_SM_10006detail11EmptyKernelIvEEvv,(.L_x_253 - _ZN3cub18CUB_300001_SM_10006detail11EmptyKernelIvEEvv)
        .other          _ZN3cub18CUB_300001_SM_10006detail11EmptyKernelIvEEvv,@"STO_CUDA_ENTRY STV_DEFAULT"
_ZN3cub18CUB_300001_SM_10006detail11EmptyKernelIvEEvv:
.text._ZN3cub18CUB_300001_SM_10006detail11EmptyKernelIvEEvv:
[----:B------:R-:W-:Y:S01]  /*0000*/  LDC R1, c[0x0][0x37c] ;  /* 0x0000df00ff017b82 */ /* 0x000fe20000000800 */
[----:B------:R-:W-:Y:S05]  /*0010*/  EXIT ;  /* 0x000000000000794d */ /* 0x000fea0003800000 */
.L_x_56:
        /* <DEDUP_REMOVED lines=14> */
.L_x_253:


//--------------------- .text._Z19cal_H_seg_from_VextPdPiS0_S0_S0_S0_S0_S0_S0_S0_S0_S0_S0_S_S_S_ --------------------------
	.section	.text._Z19cal_H_seg_from_VextPdPiS0_S0_S0_S0_S0_S0_S0_S0_S0_S0_S0_S_S_S_,"ax",@progbits
	.align	128
        .global         _Z19cal_H_seg_from_VextPdPiS0_S0_S0_S0_S0_S0_S0_S0_S0_S0_S0_S_S_S_
        .type           _Z19cal_H_seg_from_VextPdPiS0_S0_S0_S0_S0_S0_S0_S0_S0_S0_S0_S_S_S_,@function
        .size           _Z19cal_H_seg_from_VextPdPiS0_S0_S0_S0_S0_S0_S0_S0_S0_S0_S0_S_S_S_,(.L_x_246 - _Z19cal_H_seg_from_VextPdPiS0_S0_S0_S0_S0_S0_S0_S0_S0_S0_S0_S_S_S_)
        .other          _Z19cal_H_seg_from_VextPdPiS0_S0_S0_S0_S0_S0_S0_S0_S0_S0_S0_S_S_S_,@"STO_CUDA_ENTRY STV_DEFAULT"
_Z19cal_H_seg_from_VextPdPiS0_S0_S0_S0_S0_S0_S0_S0_S0_S0_S0_S_S_S_:
.text._Z19cal_H_seg_from_VextPdPiS0_S0_S0_S0_S0_S0_S0_S0_S0_S0_S0_S_S_S_:
[----:B------:R-:W0:Y:S08]  /*0000*/  LDC R1, c[0x0][0x37c] ;  /* 0x0000df00ff017b82 */ /* 0x000e300000000800 */
[----:B------:R-:W1:Y:S01]  /*0010*/  LDC.64 R2, c[0x0][0x388] ;  /* 0x0000e200ff027b82 */ /* 0x000e620000000a00 */
[----:B------:R-:W1:Y:S01]  /*0020*/  LDCU.64 UR4, c[0x0][0x358] ;  /* 0x00006b00ff0477ac */ /* 0x000e620008000a00 */
[----:B0-----:R-:W-:-:S06]  /*0030*/  VIADD R1, R1, 0xffffffd8 ;  /* 0xffffffd801017836 */ /* 0x001fcc0000000000 */
[----:B------:R-:W0:Y:S08]  /*0040*/  LDC.64 R4, c[0x0][0x390] ;  /* 0x0000e400ff047b82 */ /* 0x000e300000000a00 */
[----:B------:R-:W2:Y:S08]  /*0050*/  LDC.64 R6, c[0x0][0x398] ;  /* 0x0000e600ff067b82 */ /* 0x000eb00000000a00 */
[----:B------:R-:W3:Y:S01]  /*0060*/  LDC.64 R8, c[0x0][0x3a0] ;  /* 0x0000e800ff087b82 */ /* 0x000ee20000000a00 */
[----:B-1----:R-:W4:Y:S07]  /*0070*/  LDG.E R2, desc[UR4][R2.64] ;  /* 0x0000000402027981 */ /* 0x002f2e000c1e1900 */
[----:B------:R-:W1:Y:S01]  /*0080*/  LDC.64 R10, c[0x0][0x3a8] ;  /* 0x0000ea00ff0a7b82 */ /* 0x000e620000000a00 */
[----:B0-----:R-:W4:Y:S07]  /*0090*/  LDG.E R5, desc[UR4][R4.64] ;  /* 0x0000000404057981 */ /* 0x001f2e000c1e1900 */
[----:B------:R-:W0:Y:S01]  /*00a0*/  LDC.64 R12, c[0x0][0x3b0] ;  /* 0x0000ec00ff0c7b82 */ /* 0x000e220000000a00 */
[----:B--2---:R-:W2:Y:S04]  /*00b0*/  LDG.E R7, desc[UR4][R6.64] ;  /* 0x0000000406077981 */ /* 0x004ea8000c1e1900 */
[----:B---3--:R-:W3:Y:S04]  /*00c0*/  LDG.E R9, desc[UR4][R8.64] ;  /* 0x0000000408097981 */ /* 0x008ee8000c1e1900 */
[----:B-1----:R-:W5:Y:S04]  /*00d0*/  LDG.E R11, desc[UR4][R10.64] ;  /* 0x000000040a0b7981 */ /* 0x002f68000c1e1900 */
[----:B0-----:R-:W5:Y:S01]  /*00e0*/  LDG.E R13, desc[UR4][R12.64] ;  /* 0x000000040c0d7981 */ /* 0x001f62000c1e1900 */
[----:B------:R-:W0:Y:S01]  /*00f0*/  S2R R15, SR_TID.X ;  /* 0x00000000000f7919 */ /* 0x000e220000002100 */
[----:B------:R-:W0:Y:S08]  /*0100*/  S2UR UR6, SR_CTAID.X ;  /* 0x00000000000679c3 */ /* 0x000e300000002500 */
[----:B------:R-:W0:Y:S01]  /*0110*/  LDC R14, c[0x0][0x360] ;  /* 0x0000d800ff0e7b82 */ /* 0x000e220000000800 */
[----:B----4-:R-:W-:-:S04]  /*0120*/  IMAD R0, R2, R5, RZ ;  /* 0x0000000502007224 */ /* 0x010fc800078e02ff */
[----:B--2---:R-:W-:-:S04]  /*0130*/  IMAD R0, R0, R7, RZ ;  /* 0x0000000700007224 */ /* 0x004fc800078e02ff */
[----:B---3--:R-:W-:Y:S02]  /*0140*/  IMAD R0, R0, R9, RZ ;  /* 0x0000000900007224 */ /* 0x008fe400078e02ff */
[----:B0-----:R-:W-:Y:S02]  /*0150*/  IMAD R2, R14, UR6, R15 ;  /* 0x000000060e027c24 */ /* 0x001fe4000f8e020f */
[----:B-----5:R-:W-:-:S04]  /*0160*/  IMAD R0, R0, R11, RZ ;  /* 0x0000000b00007224 */ /* 0x020fc800078e02ff */
[----:B------:R-:W-:-:S05]  /*0170*/  IMAD R3, R0, R13, RZ ;  /* 0x0000000d00037224 */ /* 0x000fca00078e02ff */
[----:B------:R-:W-:-:S13]  /*0180*/  ISETP.GE.AND P0, PT, R2, R3, PT ;  /* 0x000000030200720c */ /* 0x000fda0003f06270 */
[----:B------:R-:W-:Y:S05]  /*0190*/  @P0 EXIT ;  /* 0x000000000000094d */ /* 0x000fea0003800000 */
[----:B------:R-:W0:Y:S01]  /*01a0*/  LDCU UR6, c[0x0][0x370] ;  /* 0x00006e00ff0677ac */ /* 0x000e220008000800 */
[----:B------:R-:W-:Y:S01]  /*01b0*/  IMAD.MOV.U32 R8, RZ, RZ, R7 ;  /* 0x000000ffff087224 */ /* 0x000fe200078e0007 */
[----:B------:R-:W1:Y:S01]  /*01c0*/  LDCU.64 UR8, c[0x4][0x170] ;  /* 0x01002e00ff0877ac */ /* 0x000e620008000a00 */
[----:B0-----:R-:W-:-:S07]  /*01d0*/  IMAD R3, R14, UR6, RZ ;  /* 0x000000060e037c24 */ /* 0x001fce000f8e02ff */
.L_x_69:
[----:B------:R-:W-:Y:S01]  /*01e0*/  IMAD R8, R8, R5, RZ ;  /* 0x0000000508087224 */ /* 0x000fe200078e02ff */
[----:B------:R-:W0:Y:S03]  /*01f0*/  LDC.64 R14, c[0x0][0x3b8] ;  /* 0x0000ee00ff0e7b82 */ /* 0x000e260000000a00 */
[----:B------:R-:W-:-:S04]  /*0200*/  IMAD R8, R8, R9, RZ ;  /* 0x0000000908087224 */ /* 0x000fc800078e02ff */
[----:B------:R-:W-:-:S04]  /*0210*/  IMAD R8, R8, R11, RZ ;  /* 0x0000000b08087224 */ /* 0x000fc800078e02ff */
[----:B------:R-:W-:Y:S01]  /*0220*/  IMAD R13, R8, R13, RZ ;  /* 0x0000000d080d7224 */ /* 0x000fe200078e02ff */
[----:B------:R-:W-:-:S04]  /*0230*/  IABS R8, R2 ;  /* 0x0000000200087213 */ /* 0x000fc80000000000 */
[-C--:B------:R-:W-:Y:S02]  /*0240*/  IABS R7, R13.reuse ;  /* 0x0000000d00077213 */ /* 0x080fe40000000000 */
[----:B------:R-:W-:Y:S02]  /*0250*/  IABS R10, R13 ;  /* 0x0000000d000a7213 */ /* 0x000fe40000000000 */
[----:B------:R-:W2:Y:S08]  /*0260*/  I2F.RP R0, R7 ;  /* 0x0000000700007306 */ /* 0x000eb00000209400 */
[----:B--2---:R-:W2:Y:S02]  /*0270*/  MUFU.RCP R0, R0 ;  /* 0x0000000000007308 */ /* 0x004ea40000001000 */
[----:B--2---:R-:W-:-:S02]  /*0280*/  VIADD R4, R0, 0xffffffe ;  /* 0x0ffffffe00047836 */ /* 0x004fc40000000000 */
[----:B------:R-:W-:-:S04]  /*0290*/  IMAD.MOV R0, RZ, RZ, -R10 ;  /* 0x000000ffff007224 */ /* 0x000fc800078e0a0a */
[----:B------:R2:W3:Y:S01]  /*02a0*/  F2I.FTZ.U32.TRUNC.NTZ R5, R4 ;  /* 0x0000000400057305 */ /* 0x0004e2000021f000 */
[----:B------:R-:W4:Y:S01]  /*02b0*/  LDC.64 R10, c[0x0][0x3b0] ;  /* 0x0000ec00ff0a7b82 */ /* 0x000f220000000a00 */
[----:B--2---:R-:W-:Y:S02]  /*02c0*/  HFMA2 R4, -RZ, RZ, 0, 0 ;  /* 0x00000000ff047431 */ /* 0x004fe400000001ff */
[----:B---3--:R-:W-:-:S04]  /*02d0*/  IMAD.MOV R6, RZ, RZ, -R5 ;  /* 0x000000ffff067224 */ /* 0x008fc800078e0a05 */
[----:B------:R-:W-:Y:S02]  /*02e0*/  IMAD R9, R6, R7, RZ ;  /* 0x0000000706097224 */ /* 0x000fe400078e02ff */
[----:B------:R-:W-:Y:S02]  /*02f0*/  IMAD.MOV.U32 R6, RZ, RZ, R8 ;  /* 0x000000ffff067224 */ /* 0x000fe400078e0008 */
[----:B------:R-:W-:Y:S02]  /*0300*/  IMAD.HI.U32 R5, R5, R9, R4 ;  /* 0x0000000905057227 */ /* 0x000fe400078e0004 */
[----:B------:R-:W2:Y:S04]  /*0310*/  LDC.64 R8, c[0x0][0x3a8] ;  /* 0x0000ea00ff087b82 */ /* 0x000ea80000000a00 */
[----:B------:R-:W-:-:S04]  /*0320*/  IMAD.HI.U32 R17, R5, R6, RZ ;  /* 0x0000000605117227 */ /* 0x000fc800078e00ff */
[----:B------:R-:W-:Y:S01]  /*0330*/  IMAD R0, R17, R0, R6 ;  /* 0x0000000011007224 */ /* 0x000fe200078e0206 */
[----:B------:R-:W3:Y:S04]  /*0340*/  LDC.64 R4, c[0x0][0x398] ;  /* 0x0000e600ff047b82 */ /* 0x000ee80000000a00 */
[----:B------:R-:W-:-:S13]  /*0350*/  ISETP.GT.U32.AND P1, PT, R7, R0, PT ;  /* 0x000000000700720c */ /* 0x000fda0003f24070 */
[----:B------:R-:W-:Y:S02]  /*0360*/  @!P1 IMAD.IADD R0, R0, 0x1, -R7 ;  /* 0x0000000100009824 */ /* 0x000fe400078e0a07 */
[----:B------:R-:W-:Y:S01]  /*0370*/  @!P1 VIADD R17, R17, 0x1 ;  /* 0x0000000111119836 */ /* 0x000fe20000000000 */
[----:B------:R-:W-:Y:S02]  /*0380*/  ISETP.NE.AND P1, PT, R13, RZ, PT ;  /* 0x000000ff0d00720c */ /* 0x000fe40003f25270 */
[----:B------:R-:W-:Y:S02]  /*0390*/  ISETP.GE.U32.AND P0, PT, R0, R7, PT ;  /* 0x000000070000720c */ /* 0x000fe40003f06070 */
[----:B------:R-:W-:Y:S01]  /*03a0*/  LOP3.LUT R0, R2, R13, RZ, 0x3c, !PT ;  /* 0x0000000d02007212 */ /* 0x000fe200078e3cff */
[----:B------:R-:W5:Y:S03]  /*03b0*/  LDC.64 R6, c[0x0][0x3a0] ;  /* 0x0000e800ff067b82 */ /* 0x000f660000000a00 */
[----:B------:R-:W-:-:S07]  /*03c0*/  ISETP.GE.AND P2, PT, R0, RZ, PT ;  /* 0x000000ff0000720c */ /* 0x000fce0003f46270 */
[----:B------:R-:W-:-:S06]  /*03d0*/  @P0 VIADD R17, R17, 0x1 ;  /* 0x0000000111110836 */ /* 0x000fcc0000000000 */
[----:B------:R-:W-:Y:S02]  /*03e0*/  @!P2 IADD3 R17, PT, PT, -R17, RZ, RZ ;  /* 0x000000ff1111a210 */ /* 0x000fe40007ffe1ff */
[----:B------:R-:W-:Y:S01]  /*03f0*/  @!P1 LOP3.LUT R17, RZ, R13, RZ, 0x33, !PT ;  /* 0x0000000dff119212 */ /* 0x000fe200078e33ff */
[----:B0-----:R-:W-:-:S05]  /*0400*/  IMAD.WIDE R12, R2, 0x4, R14 ;  /* 0x00000004020c7825 */ /* 0x001fca00078e020e */
[----:B------:R0:W-:Y:S04]  /*0410*/  STG.E desc[UR4][R12.64], R17 ;  /* 0x000000110c007986 */ /* 0x0001e8000c101904 */
[----:B---3--:R-:W3:Y:S04]  /*0420*/  LDG.E R0, desc[UR4][R4.64] ;  /* 0x0000000404007981 */ /* 0x008ee8000c1e1900 */
[----:B-----5:R-:W3:Y:S04]  /*0430*/  LDG.E R21, desc[UR4][R6.64] ;  /* 0x0000000406157981 */ /* 0x020ee8000c1e1900 */
[----:B--2---:R-:W2:Y:S04]  /*0440*/  LDG.E R16, desc[UR4][R8.64] ;  /* 0x0000000408107981 */ /* 0x004ea8000c1e1900 */
[----:B----4-:R-:W4:Y:S01]  /*0450*/  LDG.E R19, desc[UR4][R10.64] ;  /* 0x000000040a137981 */ /* 0x010f22000c1e1900 */
[----:B------:R-:W5:Y:S03]  /*0460*/  LDC.64 R14, c[0x0][0x390] ;  /* 0x0000e400ff0e7b82 */ /* 0x000f660000000a00 */
[----:B-----5:R-:W5:Y:S01]  /*0470*/  LDG.E R20, desc[UR4][R14.64] ;  /* 0x000000040e147981 */ /* 0x020f62000c1e1900 */
[----:B---3--:R-:W-:-:S04]  /*0480*/  IMAD R21, R21, R0, RZ ;  /* 0x0000000015157224 */ /* 0x008fc800078e02ff */
[----:B--2---:R-:W-:-:S04]  /*0490*/  IMAD R0, R16, R21, RZ ;  /* 0x0000001510007224 */ /* 0x004fc800078e02ff */
[----:B----4-:R-:W-:-:S05]  /*04a0*/  IMAD R0, R19, R0, RZ ;  /* 0x0000000013007224 */ /* 0x010fca00078e02ff */
[----:B------:R-:W-:-:S04]  /*04b0*/  IABS R18, R0 ;  /* 0x0000000000127213 */ /* 0x000fc80000000000 */
[----:B------:R-:W2:Y:S08]  /*04c0*/  I2F.RP R22, R18 ;  /* 0x0000001200167306 */ /* 0x000eb00000209400 */
[----:B--2---:R-:W2:Y:S01]  /*04d0*/  MUFU.RCP R22, R22 ;  /* 0x0000001600167308 */ /* 0x004ea20000001000 */
[----:B-----5:R-:W-:-:S04]  /*04e0*/  IMAD R20, R17, R20, RZ ;  /* 0x0000001411147224 */ /* 0x020fc800078e02ff */
[----:B------:R-:W-:-:S04]  /*04f0*/  IMAD R20, R20, R21, RZ ;  /* 0x0000001514147224 */ /* 0x000fc800078e02ff */
[----:B------:R-:W-:-:S04]  /*0500*/  IMAD.MOV R21, RZ, RZ, -R20 ;  /* 0x000000ffff157224 */ /* 0x000fc800078e0a14 */
[----:B------:R-:W-:Y:S02]  /*0510*/  IMAD R16, R21, R16, RZ ;  /* 0x0000001015107224 */ /* 0x000fe400078e02ff */
[----:B--2---:R-:W-:Y:S02]  /*0520*/  VIADD R23, R22, 0xffffffe ;  /* 0x0ffffffe16177836 */ /* 0x004fe40000000000 */
[----:B------:R-:W-:Y:S01]  /*0530*/  IMAD R19, R19, R16, R2 ;  /* 0x0000001013137224 */ /* 0x000fe200078e0202 */
[-C--:B------:R-:W-:Y:S01]  /*0540*/  IABS R16, R0.reuse ;  /* 0x0000000000107213 */ /* 0x080fe20000000000 */
[----:B0-----:R0:W2:Y:S03]  /*0550*/  F2I.FTZ.U32.TRUNC.NTZ R17, R23 ;  /* 0x0000001700117305 */ /* 0x0010a6000021f000 */
[----:B0-----:R-:W-:Y:S02]  /*0560*/  IABS R23, R19 ;  /* 0x0000001300177213 */ /* 0x001fe40000000000 */
[----:B------:R-:W-:Y:S01]  /*0570*/  LOP3.LUT R19, R19, R0, RZ, 0x3c, !PT ;  /* 0x0000000013137212 */ /* 0x000fe200078e3cff */
[----:B--2---:R-:W-:-:S03]  /*0580*/  IMAD.MOV R20, RZ, RZ, -R17 ;  /* 0x000000ffff147224 */ /* 0x004fc600078e0a11 */
[----:B------:R-:W-:Y:S01]  /*0590*/  ISETP.GE.AND P2, PT, R19, RZ, PT ;  /* 0x000000ff1300720c */ /* 0x000fe20003f46270 */
[----:B------:R-:W-:Y:S01]  /*05a0*/  IMAD.MOV.U32 R21, RZ, RZ, R20 ;  /* 0x000000ffff157224 */ /* 0x000fe200078e0014 */
[----:B------:R-:W-:Y:S01]  /*05b0*/  IADD3 R20, PT, PT, RZ, -R16, RZ ;  /* 0x80000010ff147210 */ /* 0x000fe20007ffe0ff */
[----:B------:R-:W-:Y:S02]  /*05c0*/  IMAD.MOV.U32 R16, RZ, RZ, RZ ;  /* 0x000000ffff107224 */ /* 0x000fe400078e00ff */
[----:B------:R-:W-:-:S04]  /*05d0*/  IMAD R21, R21, R18, RZ ;  /* 0x0000001215157224 */ /* 0x000fc800078e02ff */
[----:B------:R-:W-:-:S06]  /*05e0*/  IMAD.HI.U32 R16, R17, R21, R16 ;  /* 0x0000001511107227 */ /* 0x000fcc00078e0010 */
[----:B------:R-:W-:Y:S02]  /*05f0*/  IMAD.HI.U32 R21, R16, R23, RZ ;  /* 0x0000001710157227 */ /* 0x000fe400078e00ff */
[----:B------:R-:W0:Y:S02]  /*0600*/  LDC.64 R16, c[0x0][0x3c0] ;  /* 0x0000f000ff107b82 */ /* 0x000e240000000a00 */
[----:B------:R-:W-:-:S05]  /*0610*/  IMAD R23, R21, R20, R23 ;  /* 0x0000001415177224 */ /* 0x000fca00078e0217 */
[----:B------:R-:W-:-:S13]  /*0620*/  ISETP.GT.U32.AND P1, PT, R18, R23, PT ;  /* 0x000000171200720c */ /* 0x000fda0003f24070 */
[----:B------:R-:W-:Y:S02]  /*0630*/  @!P1 IMAD.IADD R23, R23, 0x1, -R18 ;  /* 0x0000000117179824 */ /* 0x000fe400078e0a12 */
[----:B------:R-:W-:Y:S01]  /*0640*/  @!P1 VIADD R21, R21, 0x1 ;  /* 0x0000000115159836 */ /* 0x000fe20000000000 */
[----:B------:R-:W-:Y:S01]  /*0650*/  ISETP.NE.AND P1, PT, R0, RZ, PT ;  /* 0x000000ff0000720c */ /* 0x000fe20003f25270 */
[----:B0-----:R-:W-:Y:S01]  /*0660*/  IMAD.WIDE R16, R2, 0x4, R16 ;  /* 0x0000000402107825 */ /* 0x001fe200078e0210 */
[----:B------:R-:W-:-:S13]  /*0670*/  ISETP.GE.U32.AND P0, PT, R23, R18, PT ;  /* 0x000000121700720c */ /* 0x000fda0003f06070 */
[----:B------:R-:W-:-:S05]  /*0680*/  @P0 VIADD R21, R21, 0x1 ;  /* 0x0000000115150836 */ /* 0x000fca0000000000 */
[----:B------:R-:W-:Y:S02]  /*0690*/  @!P2 IADD3 R21, PT, PT, -R21, RZ, RZ ;  /* 0x000000ff1515a210 */ /* 0x000fe40007ffe1ff */
[----:B------:R-:W-:-:S05]  /*06a0*/  @!P1 LOP3.LUT R21, RZ, R0, RZ, 0x33, !PT ;  /* 0x00000000ff159212 */ /* 0x000fca00078e33ff */
[----:B------:R0:W-:Y:S04]  /*06b0*/  STG.E desc[UR4][R16.64], R21 ;  /* 0x0000001510007986 */ /* 0x0001e8000c101904 */
[----:B------:R-:W2:Y:S04]  /*06c0*/  LDG.E R18, desc[UR4][R8.64] ;  /* 0x0000000408127981 */ /* 0x000ea8000c1e1900 */
[----:B------:R-:W2:Y:S04]  /*06d0*/  LDG.E R19, desc[UR4][R10.64] ;  /* 0x000000040a137981 */ /* 0x000ea8000c1e1900 */
[----:B------:R-:W3:Y:S04]  /*06e0*/  LDG.E R23, desc[UR4][R6.64] ;  /* 0x0000000406177981 */ /* 0x000ee8000c1e1900 */
[----:B------:R-:W4:Y:S04]  /*06f0*/  LDG.E R25, desc[UR4][R12.64] ;  /* 0x000000040c197981 */ /* 0x000f28000c1e1900 */
[----:B------:R-:W4:Y:S04]  /*0700*/  LDG.E R24, desc[UR4][R14.64] ;  /* 0x000000040e187981 */ /* 0x000f28000c1e1900 */
[----:B------:R-:W5:Y:S01]  /*0710*/  LDG.E R22, desc[UR4][R4.64] ;  /* 0x0000000404167981 */ /* 0x000f62000c1e1900 */
[----:B--2---:R-:W-:-:S04]  /*0720*/  IMAD R18, R18, R19, RZ ;  /* 0x0000001312127224 */ /* 0x004fc800078e02ff */
[----:B---3--:R-:W-:-:S05]  /*0730*/  IMAD R0, R23, R18, RZ ;  /* 0x0000001217007224 */ /* 0x008fca00078e02ff */
[----:B------:R-:W-:Y:S01]  /*0740*/  IABS R20, R0 ;  /* 0x0000000000147213 */ /* 0x000fe20000000000 */
[----:B----4-:R-:W-:-:S03]  /*0750*/  IMAD R24, R25, R24, RZ ;  /* 0x0000001819187224 */ /* 0x010fc600078e02ff */
[----:B------:R-:W2:Y:S01]  /*0760*/  I2F.RP R26, R20 ;  /* 0x00000014001a7306 */ /* 0x000ea20000209400 */
[----:B-----5:R-:W-:-:S04]  /*0770*/  IMAD R22, R22, R23, RZ ;  /* 0x0000001716167224 */ /* 0x020fc800078e02ff */
[-C--:B------:R-:W-:Y:S02]  /*0780*/  IMAD R23, R24, R22.reuse, RZ ;  /* 0x0000001618177224 */ /* 0x080fe400078e02ff */
[----:B0-----:R-:W-:Y:S02]  /*0790*/  IMAD R21, R21, R22, RZ ;  /* 0x0000001615157224 */ /* 0x001fe400078e02ff */
[-C--:B------:R-:W-:Y:S01]  /*07a0*/  IMAD R23, R23, R18.reuse, RZ ;  /* 0x0000001217177224 */ /* 0x080fe200078e02ff */
[----:B--2---:R-:W0:Y:S03]  /*07b0*/  MUFU.RCP R26, R26 ;  /* 0x0000001a001a7308 */ /* 0x004e260000001000 */
[----:B------:R-:W-:Y:S02]  /*07c0*/  IMAD R21, R21, R18, R23 ;  /* 0x0000001215157224 */ /* 0x000fe400078e0217 */
[----:B------:R-:W-:-:S02]  /*07d0*/  HFMA2 R18, -RZ, RZ, 0, 0 ;  /* 0x00000000ff127431 */ /* 0x000fc400000001ff */
[----:B------:R-:W-:-:S05]  /*07e0*/  IMAD.IADD R21, R2, 0x1, -R21 ;  /* 0x0000000102157824 */ /* 0x000fca00078e0a15 */
[----:B------:R-:W-:Y:S02]  /*07f0*/  IABS R25, R21 ;  /* 0x0000001500197213 */ /* 0x000fe40000000000 */
[----:B------:R-:W-:-:S04]  /*0800*/  LOP3.LUT R21, R21, R0, RZ, 0x3c, !PT ;  /* 0x0000000015157212 */ /* 0x000fc800078e3cff */
[----:B------:R-:W-:Y:S01]  /*0810*/  ISETP.GE.AND P2, PT, R21, RZ, PT ;  /* 0x000000ff1500720c */ /* 0x000fe20003f46270 */
[----:B0-----:R-:W-:-:S06]  /*0820*/  VIADD R19, R26, 0xffffffe ;  /* 0x0ffffffe1a137836 */ /* 0x001fcc0000000000 */
[----:B------:R-:W0:Y:S02]  /*0830*/  F2I.FTZ.U32.TRUNC.NTZ R19, R19 ;  /* 0x0000001300137305 */ /* 0x000e24000021f000 */
[----:B0-----:R-:W-:-:S04]  /*0840*/  IMAD.MOV R22, RZ, RZ, -R19 ;  /* 0x000000ffff167224 */ /* 0x001fc800078e0a13 */
[----:B------:R-:W-:Y:S01]  /*0850*/  IMAD.MOV.U32 R23, RZ, RZ, R22 ;  /* 0x000000ffff177224 */ /* 0x000fe200078e0016 */
[----:B------:R-:W-:-:S03]  /*0860*/  IABS R22, R0 ;  /* 0x0000000000167213 */ /* 0x000fc60000000000 */
[----:B------:R-:W-:Y:S02]  /*0870*/  IMAD R23, R23, R20, RZ ;  /* 0x0000001417177224 */ /* 0x000fe400078e02ff */
[----:B------:R-:W-:Y:S02]  /*0880*/  IMAD.MOV R22, RZ, RZ, -R22 ;  /* 0x000000ffff167224 */ /* 0x000fe400078e0a16 */
        /* <DEDUP_REMOVED lines=17> */
[----:B------:R-:W3:Y:S04]  /*09a0*/  LDG.E R29, desc[UR4][R10.64] ;  /* 0x000000040a1d7981 */ /* 0x000ee8000c1e1900 */
[----:B------:R-:W0:Y:S04]  /*09b0*/  LDG.E R20, desc[UR4][R6.64] ;  /* 0x0000000406147981 */ /* 0x000e28000c1e1900 */
[----:B------:R-:W4:Y:S04]  /*09c0*/  LDG.E R25, desc[UR4][R4.64] ;  /* 0x0000000404197981 */ /* 0x000f28000c1e1900 */
[----:B------:R-:W5:Y:S01]  /*09d0*/  LDG.E R21, desc[UR4][R16.64] ;  /* 0x0000000410157981 */ /* 0x000f62000c1e1900 */
[----:B--2---:R-:W-:-:S02]  /*09e0*/  IMAD R27, R27, R0, RZ ;  /* 0x000000001b1b7224 */ /* 0x004fc400078e02ff */
[CC--:B---3--:R-:W-:Y:S02]  /*09f0*/  IMAD R0, R24.reuse, R29.reuse, RZ ;  /* 0x0000001d18007224 */ /* 0x0c8fe400078e02ff */
[----:B------:R-:W-:Y:S02]  /*0a00*/  IMAD R24, R24, R29, RZ ;  /* 0x0000001d18187224 */ /* 0x000fe400078e02ff */
[----:B0-----:R-:W-:Y:S01]  /*0a10*/  IMAD R23, R23, R20, RZ ;  /* 0x0000001417177224 */ /* 0x001fe200078e02ff */
[----:B------:R-:W-:Y:S01]  /*0a20*/  IABS R22, R0 ;  /* 0x0000000000167213 */ /* 0x000fe20000000000 */
[----:B----4-:R-:W-:Y:S02]  /*0a30*/  IMAD R26, R25, R20, RZ ;  /* 0x00000014191a7224 */ /* 0x010fe400078e02ff */
[----:B------:R-:W-:Y:S02]  /*0a40*/  IMAD.MOV.U32 R20, RZ, RZ, RZ ;  /* 0x000000ffff147224 */ /* 0x000fe400078e00ff */
[----:B------:R-:W-:-:S02]  /*0a50*/  IMAD R27, R27, R26, RZ ;  /* 0x0000001a1b1b7224 */ /* 0x000fc400078e02ff */
[----:B-----5:R-:W-:Y:S02]  /*0a60*/  IMAD R25, R21, R26, RZ ;  /* 0x0000001a15197224 */ /* 0x020fe400078e02ff */
[----:B------:R-:W0:Y:S01]  /*0a70*/  I2F.RP R26, R22 ;  /* 0x00000016001a7306 */ /* 0x000e220000209400 */
[----:B------:R-:W-:-:S04]  /*0a80*/  IMAD R27, R27, R24, RZ ;  /* 0x000000181b1b7224 */ /* 0x000fc800078e02ff */
[----:B------:R-:W-:-:S04]  /*0a90*/  IMAD R25, R25, R24, R27 ;  /* 0x0000001819197224 */ /* 0x000fc800078e021b */
[----:B------:R-:W-:Y:S01]  /*0aa0*/  IMAD R23, R23, R24, R25 ;  /* 0x0000001817177224 */ /* 0x000fe200078e0219 */
[----:B------:R-:W-:-:S03]  /*0ab0*/  IABS R24, R0 ;  /* 0x0000000000187213 */ /* 0x000fc60000000000 */
[----:B------:R-:W-:Y:S01]  /*0ac0*/  IMAD.IADD R23, R2, 0x1, -R23 ;  /* 0x0000000102177824 */ /* 0x000fe200078e0a17 */
[----:B0-----:R-:W0:Y:S02]  /*0ad0*/  MUFU.RCP R26, R26 ;  /* 0x0000001a001a7308 */ /* 0x001e240000001000 */
[----:B0-----:R-:W-:-:S06]  /*0ae0*/  VIADD R21, R26, 0xffffffe ;  /* 0x0ffffffe1a157836 */ /* 0x001fcc0000000000 */
[----:B------:R-:W0:Y:S02]  /*0af0*/  F2I.FTZ.U32.TRUNC.NTZ R21, R21 ;  /* 0x0000001500157305 */ /* 0x000e24000021f000 */
[----:B0-----:R-:W-:-:S04]  /*0b00*/  IMAD.MOV R27, RZ, RZ, -R21 ;  /* 0x000000ffff1b7224 */ /* 0x001fc800078e0a15 */
[----:B------:R-:W-:-:S04]  /*0b10*/  IMAD R25, R27, R22, RZ ;  /* 0x000000161b197224 */ /* 0x000fc800078e02ff */
[----:B------:R-:W-:Y:S01]  /*0b20*/  IMAD.HI.U32 R20, R21, R25, R20 ;  /* 0x0000001915147227 */ /* 0x000fe200078e0014 */
[----:B------:R-:W-:Y:S02]  /*0b30*/  IABS R21, R23 ;  /* 0x0000001700157213 */ /* 0x000fe40000000000 */
[----:B------:R-:W-:Y:S02]  /*0b40*/  IADD3 R25, PT, PT, RZ, -R24, RZ ;  /* 0x80000018ff197210 */ /* 0x000fe40007ffe0ff */
[----:B------:R-:W-:Y:S01]  /*0b50*/  LOP3.LUT R23, R23, R0, RZ, 0x3c, !PT ;  /* 0x0000000017177212 */ /* 0x000fe200078e3cff */
[----:B------:R-:W-:-:S03]  /*0b60*/  IMAD.HI.U32 R24, R20, R21, RZ ;  /* 0x0000001514187227 */ /* 0x000fc600078e00ff */
[----:B------:R-:W-:Y:S01]  /*0b70*/  ISETP.GE.AND P2, PT, R23, RZ, PT ;  /* 0x000000ff1700720c */ /* 0x000fe20003f46270 */
[----:B------:R-:W-:-:S05]  /*0b80*/  IMAD R21, R24, R25, R21 ;  /* 0x0000001918157224 */ /* 0x000fca00078e0215 */
[----:B------:R-:W-:-:S13]  /*0b90*/  ISETP.GT.U32.AND P1, PT, R22, R21, PT ;  /* 0x000000151600720c */ /* 0x000fda0003f24070 */
[----:B------:R-:W-:Y:S02]  /*0ba0*/  @!P1 IMAD.IADD R21, R21, 0x1, -R22 ;  /* 0x0000000115159824 */ /* 0x000fe400078e0a16 */
[----:B------:R-:W-:Y:S01]  /*0bb0*/  @!P1 VIADD R24, R24, 0x1 ;  /* 0x0000000118189836 */ /* 0x000fe20000000000 */
[----:B------:R-:W-:Y:S02]  /*0bc0*/  ISETP.NE.AND P1, PT, R0, RZ, PT ;  /* 0x000000ff0000720c */ /* 0x000fe40003f25270 */
[----:B------:R-:W-:Y:S02]  /*0bd0*/  ISETP.GE.U32.AND P0, PT, R21, R22, PT ;  /* 0x000000161500720c */ /* 0x000fe40003f06070 */
[----:B------:R-:W0:Y:S11]  /*0be0*/  LDC.64 R20, c[0x0][0x3d0] ;  /* 0x0000f400ff147b82 */ /* 0x000e360000000a00 */
[----:B------:R-:W-:-:S04]  /*0bf0*/  @P0 VIADD R24, R24, 0x1 ;  /* 0x0000000118180836 */ /* 0x000fc80000000000 */
[----:B------:R-:W-:-:S05]  /*0c00*/  IMAD.MOV.U32 R23, RZ, RZ, R24 ;  /* 0x000000ffff177224 */ /* 0x000fca00078e0018 */
[----:B------:R-:W-:Y:S02]  /*0c10*/  @!P2 IADD3 R23, PT, PT, -R23, RZ, RZ ;  /* 0x000000ff1717a210 */ /* 0x000fe40007ffe1ff */
[----:B------:R-:W-:Y:S01]  /*0c20*/  @!P1 LOP3.LUT R23, RZ, R0, RZ, 0x33, !PT ;  /* 0x00000000ff179212 */ /* 0x000fe200078e33ff */
[----:B0-----:R-:W-:-:S05]  /*0c30*/  IMAD.WIDE R20, R2, 0x4, R20 ;  /* 0x0000000402147825 */ /* 0x001fca00078e0214 */
[----:B------:R0:W-:Y:S04]  /*0c40*/  STG.E desc[UR4][R20.64], R23 ;  /* 0x0000001714007986 */ /* 0x0001e8000c101904 */
[----:B------:R-:W2:Y:S04]  /*0c50*/  LDG.E R0, desc[UR4][R12.64] ;  /* 0x000000040c007981 */ /* 0x000ea8000c1e1900 */
[----:B------:R-:W2:Y:S04]  /*0c60*/  LDG.E R25, desc[UR4][R14.64] ;  /* 0x000000040e197981 */ /* 0x000ea8000c1e1900 */
[----:B------:R-:W3:Y:S04]  /*0c70*/  LDG.E R27, desc[UR4][R4.64] ;  /* 0x00000004041b7981 */ /* 0x000ee8000c1e1900 */
[----:B------:R-:W3:Y:S04]  /*0c80*/  LDG.E R22, desc[UR4][R6.64] ;  /* 0x0000000406167981 */ /* 0x000ee8000c1e1900 */
[----:B------:R-:W4:Y:S01]  /*0c90*/  LDG.E R24, desc[UR4][R8.64] ;  /* 0x0000000408187981 */ /* 0x000f22000c1e1900 */
[----:B--2---:R-:W-:-:S03]  /*0ca0*/  IMAD R26, R0, R25, RZ ;  /* 0x00000019001a7224 */ /* 0x004fc600078e02ff */
[----:B------:R-:W2:Y:S04]  /*0cb0*/  LDG.E R25, desc[UR4][R16.64] ;  /* 0x0000000410197981 */ /* 0x000ea8000c1e1900 */
[----:B------:R-:W4:Y:S01]  /*0cc0*/  LDG.E R0, desc[UR4][R10.64] ;  /* 0x000000040a007981 */ /* 0x000f22000c1e1900 */
[----:B---3--:R-:W-:-:S04]  /*0cd0*/  IMAD R27, R27, R22, RZ ;  /* 0x000000161b1b7224 */ /* 0x008fc800078e02ff */
[-C--:B------:R-:W-:Y:S02]  /*0ce0*/  IMAD R26, R26, R27.reuse, RZ ;  /* 0x0000001b1a1a7224 */ /* 0x080fe400078e02ff */
[----:B--2---:R-:W-:Y:S02]  /*0cf0*/  IMAD R28, R25, R27, RZ ;  /* 0x0000001b191c7224 */ /* 0x004fe400078e02ff */
[----:B----4-:R-:W-:-:S04]  /*0d00*/  IMAD R27, R24, R0, RZ ;  /* 0x00000000181b7224 */ /* 0x010fc800078e02ff */
[----:B------:R-:W-:-:S04]  /*0d10*/  IMAD R25, R26, R27, RZ ;  /* 0x0000001b1a197224 */ /* 0x000fc800078e02ff */
[----:B------:R-:W-:Y:S02]  /*0d20*/  IMAD R25, R28, R27, R25 ;  /* 0x0000001b1c197224 */ /* 0x000fe400078e0219 */
[----:B------:R-:W2:Y:S02]  /*0d30*/  LDG.E R27, desc[UR4][R18.64] ;  /* 0x00000004121b7981 */ /* 0x000ea4000c1e1900 */
[----:B--2---:R-:W-:-:S04]  /*0d40*/  IMAD R27, R22, R27, RZ ;  /* 0x0000001b161b7224 */ /* 0x004fc800078e02ff */
[----:B------:R-:W-:-:S04]  /*0d50*/  IMAD R22, R24, R27, RZ ;  /* 0x0000001b18167224 */ /* 0x000fc800078e02ff */
[----:B------:R-:W-:Y:S01]  /*0d60*/  IMAD R22, R23, R24, R22 ;  /* 0x0000001817167224 */ /* 0x000fe200078e0216 */
[----:B------:R-:W-:-:S04]  /*0d70*/  IABS R24, R0 ;  /* 0x0000000000187213 */ /* 0x000fc80000000000 */
[----:B------:R-:W2:Y:S08]  /*0d80*/  I2F.RP R26, R24 ;  /* 0x00000018001a7306 */ /* 0x000eb00000209400 */
[----:B--2---:R-:W0:Y:S02]  /*0d90*/  MUFU.RCP R26, R26 ;  /* 0x0000001a001a7308 */ /* 0x004e240000001000 */
[----:B0-----:R-:W-:-:S06]  /*0da0*/  VIADD R23, R26, 0xffffffe ;  /* 0x0ffffffe1a177836 */ /* 0x001fcc0000000000 */
[----:B------:R-:W0:Y:S01]  /*0db0*/  F2I.FTZ.U32.TRUNC.NTZ R23, R23 ;  /* 0x0000001700177305 */ /* 0x000e22000021f000 */
[----:B------:R-:W-:Y:S02]  /*0dc0*/  IMAD R25, R0, R22, R25 ;  /* 0x0000001600197224 */ /* 0x000fe400078e0219 */
[----:B------:R-:W-:Y:S02]  /*0dd0*/  IMAD.MOV.U32 R22, RZ, RZ, RZ ;  /* 0x000000ffff167224 */ /* 0x000fe400078e00ff */
[----:B0-----:R-:W-:-:S04]  /*0de0*/  IMAD.MOV R27, RZ, RZ, -R23 ;  /* 0x000000ffff1b7224 */ /* 0x001fc800078e0a17 */
[----:B------:R-:W-:-:S04]  /*0df0*/  IMAD R27, R27, R24, RZ ;  /* 0x000000181b1b7224 */ /* 0x000fc800078e02ff */
[----:B------:R-:W-:-:S04]  /*0e00*/  IMAD.HI.U32 R22, R23, R27, R22 ;  /* 0x0000001b17167227 */ /* 0x000fc800078e0016 */
[----:B------:R-:W-:Y:S01]  /*0e10*/  IMAD.IADD R27, R2, 0x1, -R25 ;  /* 0x00000001021b7824 */ /* 0x000fe200078e0a19 */
[----:B------:R-:W-:-:S04]  /*0e20*/  IABS R25, R0 ;  /* 0x0000000000197213 */ /* 0x000fc80000000000 */
[----:B------:R-:W-:Y:S02]  /*0e30*/  IABS R23, R27 ;  /* 0x0000001b00177213 */ /* 0x000fe40000000000 */
[----:B------:R-:W-:-:S03]  /*0e40*/  IADD3 R26, PT, PT, RZ, -R25, RZ ;  /* 0x80000019ff1a7210 */ /* 0x000fc60007ffe0ff */
[----:B------:R-:W-:-:S04]  /*0e50*/  IMAD.HI.U32 R25, R22, R23, RZ ;  /* 0x0000001716197227 */ /* 0x000fc800078e00ff */
[----:B------:R-:W-:-:S05]  /*0e60*/  IMAD R23, R25, R26, R23 ;  /* 0x0000001a19177224 */ /* 0x000fca00078e0217 */
[----:B------:R-:W-:-:S13]  /*0e70*/  ISETP.GT.U32.AND P1, PT, R24, R23, PT ;  /* 0x000000171800720c */ /* 0x000fda0003f24070 */
[----:B------:R-:W-:-:S05]  /*0e80*/  @!P1 IMAD.IADD R23, R23, 0x1, -R24 ;  /* 0x0000000117179824 */ /* 0x000fca00078e0a18 */
[----:B------:R-:W-:Y:S02]  /*0e90*/  ISETP.GE.U32.AND P0, PT, R23, R24, PT ;  /* 0x000000181700720c */ /* 0x000fe40003f06070 */
[----:B------:R-:W0:Y:S01]  /*0ea0*/  LDC.64 R22, c[0x0][0x3d8] ;  /* 0x0000f600ff167b82 */ /* 0x000e220000000a00 */
[----:B------:R-:W-:Y:S01]  /*0eb0*/  LOP3.LUT R27, R27, R0, RZ, 0x3c, !PT ;  /* 0x000000001b1b7212 */ /* 0x000fe200078e3cff */
[----:B------:R-:W-:Y:S01]  /*0ec0*/  @!P1 VIADD R25, R25, 0x1 ;  /* 0x0000000119199836 */ /* 0x000fe20000000000 */
[----:B------:R-:W-:Y:S02]  /*0ed0*/  ISETP.NE.AND P1, PT, R0, RZ, PT ;  /* 0x000000ff0000720c */ /* 0x000fe40003f25270 */
[----:B------:R-:W-:-:S03]  /*0ee0*/  ISETP.GE.AND P2, PT, R27, RZ, PT ;  /* 0x000000ff1b00720c */ /* 0x000fc60003f46270 */
[----:B------:R-:W2:Y:S03]  /*0ef0*/  LDC.64 R26, c[0x0][0x3e0] ;  /* 0x0000f800ff1a7b82 */ /* 0x000ea60000000a00 */
[----:B------:R-:W-:-:S07]  /*0f00*/  @P0 VIADD R25, R25, 0x1 ;  /* 0x0000000119190836 */ /* 0x000fce0000000000 */
[----:B------:R-:W-:Y:S01]  /*0f10*/  @!P2 IMAD.MOV R25, RZ, RZ, -R25 ;  /* 0x000000ffff19a224 */ /* 0x000fe200078e0a19 */
[----:B------:R-:W-:Y:S01]  /*0f20*/  @!P1 LOP3.LUT R25, RZ, R0, RZ, 0x33, !PT ;  /* 0x00000000ff199212 */ /* 0x000fe200078e33ff */
[----:B0-----:R-:W-:-:S05]  /*0f30*/  IMAD.WIDE R22, R2, 0x4, R22 ;  /* 0x0000000402167825 */ /* 0x001fca00078e0216 */
[----:B------:R0:W-:Y:S04]  /*0f40*/  STG.E desc[UR4][R22.64], R25 ;  /* 0x0000001916007986 */ /* 0x0001e8000c101904 */
[----:B------:R-:W3:Y:S04]  /*0f50*/  LDG.E R12, desc[UR4][R12.64] ;  /* 0x000000040c0c7981 */ /* 0x000ee8000c1e1900 */
[----:B------:R-:W3:Y:S04]  /*0f60*/  LDG.E R15, desc[UR4][R14.64] ;  /* 0x000000040e0f7981 */ /* 0x000ee8000c1e1900 */
[----:B------:R-:W4:Y:S04]  /*0f70*/  LDG.E R5, desc[UR4][R4.64] ;  /* 0x0000000404057981 */ /* 0x000f28000c1e1900 */
[----:B------:R-:W4:Y:S04]  /*0f80*/  LDG.E R6, desc[UR4][R6.64] ;  /* 0x0000000406067981 */ /* 0x000f28000c1e1900 */
[----:B------:R-:W5:Y:S04]  /*0f90*/  LDG.E R10, desc[UR4][R10.64] ;  /* 0x000000040a0a7981 */ /* 0x000f68000c1e1900 */
[----:B------:R-:W5:Y:S04]  /*0fa0*/  LDG.E R0, desc[UR4][R8.64] ;  /* 0x0000000408007981 */ /* 0x000f68000c1e1900 */
[----:B------:R-:W5:Y:S04]  /*0fb0*/  LDG.E R16, desc[UR4][R16.64] ;  /* 0x0000000410107981 */ /* 0x000f68000c1e1900 */
[----:B------:R-:W5:Y:S04]  /*0fc0*/  LDG.E R19, desc[UR4][R18.64] ;  /* 0x0000000412137981 */ /* 0x000f68000c1e1900 */
[----:B------:R-:W0:Y:S01]  /*0fd0*/  LDG.E R20, desc[UR4][R20.64] ;  /* 0x0000000414147981 */ /* 0x000e22000c1e1900 */
[----:B--2---:R-:W-:-:S04]  /*0fe0*/  IMAD.WIDE R26, R2, 0x4, R26 ;  /* 0x00000004021a7825 */ /* 0x004fc800078e021a */
[----:B---3--:R-:W-:Y:S02]  /*0ff0*/  IMAD R24, R12, R15, RZ ;  /* 0x0000000f0c187224 */ /* 0x008fe400078e02ff */
[----:B----4-:R-:W-:-:S04]  /*1000*/  IMAD R13, R5, R6, RZ ;  /* 0x00000006050d7224 */ /* 0x010fc800078e02ff */
[-C--:B------:R-:W-:Y:S02]  /*1010*/  IMAD R24, R24, R13.reuse, RZ ;  /* 0x0000000d18187224 */ /* 0x080fe400078e02ff */
[----:B-----5:R-:W-:Y:S02]  /*1020*/  IMAD R15, R0, R10, RZ ;  /* 0x0000000a000f7224 */ /* 0x020fe400078e02ff */
[----:B------:R-:W-:Y:S02]  /*1030*/  IMAD R5, R16, R13, RZ ;  /* 0x0000000d10057224 */ /* 0x000fe400078e02ff */
[----:B------:R-:W-:Y:S02]  /*1040*/  IMAD R24, R24, R15, RZ ;  /* 0x0000000f18187224 */ /* 0x000fe400078e02ff */
[----:B------:R-:W-:Y:S02]  /*1050*/  IMAD R6, R6, R19, RZ ;  /* 0x0000001306067224 */ /* 0x000fe400078e02ff */
[----:B------:R-:W-:-:S02]  /*1060*/  IMAD R5, R5, R15, R24 ;  /* 0x0000000f05057224 */ /* 0x000fc400078e0218 */
[----:B0-----:R-:W-:Y:S02]  /*1070*/  IMAD R25, R0, R20, R25 ;  /* 0x0000001400197224 */ /* 0x001fe400078e0219 */
[----:B------:R-:W-:-:S04]  /*1080*/  IMAD R5, R6, R15, R5 ;  /* 0x0000000f06057224 */ /* 0x000fc800078e0205 */
[----:B------:R-:W-:-:S05]  /*1090*/  IMAD R5, R10, R25, R5 ;  /* 0x000000190a057224 */ /* 0x000fca00078e0205 */
[----:B------:R-:W-:-:S05]  /*10a0*/  IADD3 R15, PT, PT, -R5, R2, RZ ;  /* 0x00000002050f7210 */ /* 0x000fca0007ffe1ff */
[----:B------:R0:W-:Y:S04]  /*10b0*/  STG.E desc[UR4][R26.64], R15 ;  /* 0x0000000f1a007986 */ /* 0x0001e8000c101904 */
[----:B------:R-:W2:Y:S04]  /*10c0*/  LDG.E R6, desc[UR4][R8.64] ;  /* 0x0000000408067981 */ /* 0x000ea8000c1e1900 */
[----:B------:R-:W3:Y:S01]  /*10d0*/  LDG.E R22, desc[UR4][R22.64] ;  /* 0x0000000416167981 */ /* 0x000ee2000c1e1900 */
[----:B------:R-:W-:Y:S01]  /*10e0*/  IMAD.MOV.U32 R10, RZ, RZ, 0x1 ;  /* 0x00000001ff0a7424 */ /* 0x000fe200078e00ff */
[----:B------:R-:W-:Y:S01]  /*10f0*/  UMOV UR6, 0x54442d18 ;  /* 0x54442d1800067882 */ /* 0x000fe20000000000 */
[----:B------:R-:W-:Y:S01]  /*1100*/  UMOV UR7, 0x400921fb ;  /* 0x400921fb00077882 */ /* 0x000fe20000000000 */
[----:B------:R-:W-:Y:S01]  /*1110*/  BSSY.RECONVERGENT B0, `(.L_x_57) ;  /* 0x0000018000007945 */ /* 0x000fe20003800200 */
[----:B--2---:R-:W2:Y:S08]  /*1120*/  I2F.F64 R6, R6 ;  /* 0x0000000600067312 */ /* 0x004eb00000201c00 */
[----:B--2---:R-:W2:Y:S02]  /*1130*/  MUFU.RCP64H R11, R7 ;  /* 0x00000007000b7308 */ /* 0x004ea40000001800 */
[----:B--2---:R-:W-:-:S08]  /*1140*/  DFMA R4, -R6, R10, 1 ;  /* 0x3ff000000604742b */ /* 0x004fd0000000010a */
[----:B------:R-:W-:Y:S02]  /*1150*/  DFMA R12, R4, R4, R4 ;  /* 0x00000004040c722b */ /* 0x000fe40000000004 */
[----:B---3--:R-:W0:Y:S06]  /*1160*/  I2F.F64 R4, R22 ;  /* 0x0000001600047312 */ /* 0x008e2c0000201c00 */
[----:B------:R-:W-:-:S08]  /*1170*/  DFMA R12, R10, R12, R10 ;  /* 0x0000000c0a0c722b */ /* 0x000fd0000000000a */
[----:B------:R-:W-:Y:S02]  /*1180*/  DFMA R10, -R6, R12, 1 ;  /* 0x3ff00000060a742b */ /* 0x000fe4000000010c */
[----:B0-----:R-:W-:-:S06]  /*1190*/  DMUL R14, R4, UR6 ;  /* 0x00000006040e7c28 */ /* 0x001fcc0008000000 */
[----:B------:R-:W-:-:S08]  /*11a0*/  DFMA R10, R12, R10, R12 ;  /* 0x0000000a0c0a722b */ /* 0x000fd0000000000c */
[----:B------:R-:W-:-:S08]  /*11b0*/  DMUL R4, R14, R10 ;  /* 0x0000000a0e047228 */ /* 0x000fd00000000000 */
[----:B------:R-:W-:-:S08]  /*11c0*/  DFMA R8, -R6, R4, R14 ;  /* 0x000000040608722b */ /* 0x000fd0000000010e */
[----:B------:R-:W-:Y:S01]  /*11d0*/  DFMA R4, R10, R8, R4 ;  /* 0x000000080a04722b */ /* 0x000fe20000000004 */
[----:B------:R-:W-:-:S09]  /*11e0*/  FSETP.GEU.AND P1, PT, |R15|, 6.5827683646048100446e-37, PT ;  /* 0x036000000f00780b */ /* 0x000fd20003f2e200 */
[----:B------:R-:W-:-:S05]  /*11f0*/  FFMA R0, RZ, R7, R5 ;  /* 0x00000007ff007223 */ /* 0x000fca0000000005 */
[----:B------:R-:W-:-:S13]  /*1200*/  FSETP.GT.AND P0, PT, |R0|, 1.469367938527859385e-39, PT ;  /* 0x001000000000780b */ /* 0x000fda0003f04200 */
[----:B------:R-:W-:Y:S05]  /*1210*/  @P0 BRA P1, `(.L_x_58) ;  /* 0x00000000001c0947 */ /* 0x000fea0000800000 */
[----:B------:R-:W-:Y:S01]  /*1220*/  IMAD.MOV.U32 R8, RZ, RZ, R14 ;  /* 0x000000ffff087224 */ /* 0x000fe200078e000e */
[----:B------:R-:W-:Y:S01]  /*1230*/  MOV R0, 0x1270 ;  /* 0x0000127000007802 */ /* 0x000fe20000000f00 */
[----:B------:R-:W-:Y:S02]  /*1240*/  IMAD.MOV.U32 R9, RZ, RZ, R15 ;  /* 0x000000ffff097224 */ /* 0x000fe400078e000f */
[----:B------:R-:W-:-:S07]  /*1250*/  IMAD.MOV.U32 R11, RZ, RZ, R7 ;  /* 0x000000ffff0b7224 */ /* 0x000fce00078e0007 */
[----:B-1----:R-:W-:Y:S05]  /*1260*/  CALL.REL.NOINC `($__internal_0_$__cuda_sm20_div_rn_f64_full) ;  /* 0x0000000c00807944 */ /* 0x002fea0003c00000 */
[----:B------:R-:W-:Y:S01]  /*1270*/  MOV R4, R14 ;  /* 0x0000000e00047202 */ /* 0x000fe20000000f00 */
[----:B------:R-:W-:-:S07]  /*1280*/  IMAD.MOV.U32 R5, RZ, RZ, R15 ;  /* 0x000000ffff057224 */ /* 0x000fce00078e000f */
.L_x_58:
[----:B-1----:R-:W-:Y:S05]  /*1290*/  BSYNC.RECONVERGENT B0 ;  /* 0x0000000000007941 */ /* 0x002fea0003800200 */
.L_x_57:
[----:B------:R-:W0:Y:S08]  /*12a0*/  LDC.64 R6, c[0x0][0x3e8] ;  /* 0x0000fa00ff067b82 */ /* 0x000e300000000a00 */
[----:B------:R-:W1:Y:S01]  /*12b0*/  LDC.64 R8, c[0x0][0x380] ;  /* 0x0000e000ff087b82 */ /* 0x000e620000000a00 */
[----:B0-----:R-:W-:-:S05]  /*12c0*/  IMAD.WIDE R6, R2, 0x8, R6 ;  /* 0x0000000802067825 */ /* 0x001fca00078e0206 */
[----:B------:R0:W-:Y:S01]  /*12d0*/  STG.E.64 desc[UR4][R6.64], R4 ;  /* 0x0000000406007986 */ /* 0x0001e2000c101b04 */
[----:B-1----:R-:W-:-:S06]  /*12e0*/  IMAD.WIDE R8, R2, 0x8, R8 ;  /* 0x0000000802087825 */ /* 0x002fcc00078e0208 */
[----:B------:R-:W2:Y:S01]  /*12f0*/  LDG.E.64 R8, desc[UR4][R8.64] ;  /* 0x0000000408087981 */ /* 0x000ea2000c1e1b00 */
[----:B------:R-:W-:Y:S01]  /*1300*/  BSSY.RECONVERGENT B0, `(.L_x_59) ;  /* 0x00000c1000007945 */ /* 0x000fe20003800200 */
[----:B--2---:R-:W-:-:S14]  /*1310*/  DSETP.GT.AND P0, PT, R8, 100000, PT ;  /* 0x40f86a000800742a */ /* 0x004fdc0003f04000 */
[----:B------:R-:W1:Y:S02]  /*1320*/  @P0 LDC.64 R10, c[0x0][0x3f8] ;  /* 0x0000fe00ff0a0b82 */ /* 0x000e640000000a00 */
[----:B-1----:R-:W-:-:S05]  /*1330*/  @P0 IMAD.WIDE R10, R2, 0x8, R10 ;  /* 0x00000008020a0825 */ /* 0x002fca00078e020a */
[----:B------:R0:W-:Y:S01]  /*1340*/  @P0 STG.E.64 desc[UR4][R10.64], RZ ;  /* 0x000000ff0a000986 */ /* 0x0001e2000c101b04 */
[----:B------:R-:W-:Y:S05]  /*1350*/  @P0 BRA `(.L_x_60) ;  /* 0x0000000800ec0947 */ /* 0x000fea0003800000 */
[----:B0-----:R-:W0:Y:S02]  /*1360*/  LDC.64 R10, c[0x0][0x3f0] ;  /* 0x0000fc00ff0a7b82 */ /* 0x001e240000000a00 */
[----:B0-----:R-:W2:Y:S01]  /*1370*/  LDG.E.64 R10, desc[UR4][R10.64] ;  /* 0x000000040a0a7981 */ /* 0x001ea2000c1e1b00 */
[----:B------:R-:W-:Y:S01]  /*1380*/  IMAD.MOV.U32 R6, RZ, RZ, 0x1 ;  /* 0x00000001ff067424 */ /* 0x000fe200078e00ff */
[----:B------:R-:W-:Y:S01]  /*1390*/  BSSY.RECONVERGENT B1, `(.L_x_61) ;  /* 0x0000014000017945 */ /* 0x000fe20003800200 */
[----:B--2---:R-:W0:Y:S04]  /*13a0*/  MUFU.RCP64H R7, R11 ;  /* 0x0000000b00077308 */ /* 0x004e280000001800 */
[----:B0-----:R-:W-:-:S08]  /*13b0*/  DFMA R12, -R10, R6, 1 ;  /* 0x3ff000000a0c742b */ /* 0x001fd00000000106 */
[----:B------:R-:W-:-:S08]  /*13c0*/  DFMA R12, R12, R12, R12 ;  /* 0x0000000c0c0c722b */ /* 0x000fd0000000000c */
[----:B------:R-:W-:-:S08]  /*13d0*/  DFMA R12, R6, R12, R6 ;  /* 0x0000000c060c722b */ /* 0x000fd00000000006 */
[----:B------:R-:W-:-:S08]  /*13e0*/  DFMA R6, -R10, R12, 1 ;  /* 0x3ff000000a06742b */ /* 0x000fd0000000010c */
[----:B------:R-:W-:-:S08]  /*13f0*/  DFMA R6, R12, R6, R12 ;  /* 0x000000060c06722b */ /* 0x000fd0000000000c */
[----:B------:R-:W-:-:S08]  /*1400*/  DMUL R12, R8, -R6 ;  /* 0x80000006080c7228 */ /* 0x000fd00000000000 */
[--C-:B------:R-:W-:Y:S02]  /*1410*/  DFMA R14, -R10, R12, -R8.reuse ;  /* 0x0000000c0a0e722b */ /* 0x100fe40000000908 */
[----:B------:R-:W-:-:S06]  /*1420*/  DADD R8, -RZ, -R8 ;  /* 0x00000000ff087229 */ /* 0x000fcc0000000908 */
[----:B------:R-:W-:-:S04]  /*1430*/  DFMA R6, R6, R14, R12 ;  /* 0x0000000e0606722b */ /* 0x000fc8000000000c */
[----:B------:R-:W-:-:S06]  /*1440*/  FSETP.GEU.AND P1, PT, |R9|, 6.5827683646048100446e-37, PT ;  /* 0x036000000900780b */ /* 0x000fcc0003f2e200 */
[----:B------:R-:W-:-:S05]  /*1450*/  FFMA R0, RZ, R11, R7 ;  /* 0x0000000bff007223 */ /* 0x000fca0000000007 */
[----:B------:R-:W-:-:S13]  /*1460*/  FSETP.GT.AND P0, PT, |R0|, 1.469367938527859385e-39, PT ;  /* 0x001000000000780b */ /* 0x000fda0003f04200 */
[----:B------:R-:W-:Y:S05]  /*1470*/  @P0 BRA P1, `(.L_x_62) ;  /* 0x0000000000140947 */ /* 0x000fea0000800000 */
[----:B------:R-:W-:Y:S01]  /*1480*/  IMAD.MOV.U32 R6, RZ, RZ, R10 ;  /* 0x000000ffff067224 */ /* 0x000fe200078e000a */
[----:B------:R-:W-:-:S07]  /*1490*/  MOV R0, 0x14b0 ;  /* 0x000014b000007802 */ /* 0x000fce0000000f00 */
[----:B------:R-:W-:Y:S05]  /*14a0*/  CALL.REL.NOINC `($__internal_0_$__cuda_sm20_div_rn_f64_full) ;  /* 0x0000000800f07944 */ /* 0x000fea0003c00000 */
[----:B------:R-:W-:Y:S01]  /*14b0*/  IMAD.MOV.U32 R6, RZ, RZ, R14 ;  /* 0x000000ffff067224 */ /* 0x000fe200078e000e */
[----:B------:R-:W-:-:S07]  /*14c0*/  MOV R7, R15 ;  /* 0x0000000f00077202 */ /* 0x000fce0000000f00 */
.L_x_62:
[----:B------:R-:W-:Y:S05]  /*14d0*/  BSYNC.RECONVERGENT B1 ;  /* 0x0000000000017941 */ /* 0x000fea0003800200 */
.L_x_61:
[----:B------:R-:W-:Y:S01]  /*14e0*/  IMAD.MOV.U32 R12, RZ, RZ, 0x652b82fe ;  /* 0x652b82feff0c7424 */ /* 0x000fe200078e00ff */
[----:B------:R-:W-:Y:S01]  /*14f0*/  UMOV UR6, 0xfefa39ef ;  /* 0xfefa39ef00067882 */ /* 0x000fe20000000000 */
[----:B------:R-:W-:Y:S01]  /*1500*/  IMAD.MOV.U32 R13, RZ, RZ, 0x3ff71547 ;  /* 0x3ff71547ff0d7424 */ /* 0x000fe200078e00ff */
[----:B------:R-:W-:Y:S01]  /*1510*/  UMOV UR7, 0x3fe62e42 ;  /* 0x3fe62e4200077882 */ /* 0x000fe20000000000 */
[----:B------:R-:W-:Y:S01]  /*1520*/  DSETP.NEU.AND P2, PT, |R4|, +INF , PT ;  /* 0x7ff000000400742a */ /* 0x000fe20003f4d200 */
[----:B------:R-:W-:Y:S01]  /*1530*/  FSETP.GEU.AND P0, PT, |R7|, 4.1917929649353027344, PT ;  /* 0x4086232b0700780b */ /* 0x000fe20003f0e200 */
[----:B------:R-:W-:Y:S02]  /*1540*/  BSSY.RECONVERGENT B1, `(.L_x_63) ;  /* 0x0000037000017945 */ /* 0x000fe40003800200 */
[----:B------:R-:W-:-:S08]  /*1550*/  DFMA R12, R6, R12, 6.75539944105574400000e+15 ;  /* 0x43380000060c742b */ /* 0x000fd0000000000c */
[----:B------:R-:W-:-:S08]  /*1560*/  DADD R8, R12, -6.75539944105574400000e+15 ;  /* 0xc33800000c087429 */ /* 0x000fd00000000000 */
[----:B------:R-:W-:Y:S01]  /*1570*/  DFMA R10, R8, -UR6, R6 ;  /* 0x80000006080a7c2b */ /* 0x000fe20008000006 */
[----:B------:R-:W-:Y:S01]  /*1580*/  UMOV UR6, 0x3b39803f ;  /* 0x3b39803f00067882 */ /* 0x000fe20000000000 */
[----:B------:R-:W-:-:S06]  /*1590*/  UMOV UR7, 0x3c7abc9e ;  /* 0x3c7abc9e00077882 */ /* 0x000fcc0000000000 */
[----:B------:R-:W-:Y:S01]  /*15a0*/  DFMA R8, R8, -UR6, R10 ;  /* 0x8000000608087c2b */ /* 0x000fe2000800000a */
[----:B------:R-:W-:Y:S01]  /*15b0*/  UMOV UR6, 0x69ce2bdf ;  /* 0x69ce2bdf00067882 */ /* 0x000fe20000000000 */
[----:B------:R-:W-:Y:S01]  /*15c0*/  IMAD.MOV.U32 R10, RZ, RZ, -0x35dec16 ;  /* 0xfca213eaff0a7424 */ /* 0x000fe200078e00ff */
[----:B------:R-:W-:Y:S01]  /*15d0*/  UMOV UR7, 0x3e5ade15 ;  /* 0x3e5ade1500077882 */ /* 0x000fe20000000000 */
[----:B------:R-:W-:-:S06]  /*15e0*/  IMAD.MOV.U32 R11, RZ, RZ, 0x3e928af3 ;  /* 0x3e928af3ff0b7424 */ /* 0x000fcc00078e00ff */
[----:B------:R-:W-:Y:S01]  /*15f0*/  DFMA R10, R8, UR6, R10 ;  /* 0x00000006080a7c2b */ /* 0x000fe2000800000a */
[----:B------:R-:W-:Y:S01]  /*1600*/  UMOV UR6, 0x62401315 ;  /* 0x6240131500067882 */ /* 0x000fe20000000000 */
[----:B------:R-:W-:-:S06]  /*1610*/  UMOV UR7, 0x3ec71dee ;  /* 0x3ec71dee00077882 */ /* 0x000fcc0000000000 */
[----:B------:R-:W-:Y:S01]  /*1620*/  DFMA R10, R8, R10, UR6 ;  /* 0x00000006080a7e2b */ /* 0x000fe2000800000a */
        /* <DEDUP_REMOVED lines=20> */
[----:B------:R-:W-:-:S08]  /*1770*/  DFMA R10, R8, R10, UR6 ;  /* 0x00000006080a7e2b */ /* 0x000fd0000800000a */
[----:B------:R-:W-:-:S08]  /*1780*/  DFMA R10, R8, R10, 1 ;  /* 0x3ff00000080a742b */ /* 0x000fd0000000000a */
[----:B------:R-:W-:Y:S02]  /*1790*/  DFMA R14, R8, R10, 1 ;  /* 0x3ff00000080e742b */ /* 0x000fe4000000000a */
[----:B------:R-:W-:-:S08]  /*17a0*/  @!P2 DMUL R8, RZ, R4 ;  /* 0x00000004ff08a228 */ /* 0x000fd00000000000 */
[----:B------:R-:W-:Y:S01]  /*17b0*/  LEA R11, R12, R15, 0x14 ;  /* 0x0000000f0c0b7211 */ /* 0x000fe200078ea0ff */
[----:B------:R-:W-:Y:S01]  /*17c0*/  IMAD.MOV.U32 R10, RZ, RZ, R14 ;  /* 0x000000ffff0a7224 */ /* 0x000fe200078e000e */
[----:B------:R-:W-:Y:S06]  /*17d0*/  @!P0 BRA `(.L_x_64) ;  /* 0x0000000000348947 */ /* 0x000fec0003800000 */
[----:B------:R-:W-:Y:S01]  /*17e0*/  FSETP.GEU.AND P1, PT, |R7|, 4.2275390625, PT ;  /* 0x408748000700780b */ /* 0x000fe20003f2e200 */
[C---:B------:R-:W-:Y:S02]  /*17f0*/  DADD R10, R6.reuse, +INF ;  /* 0x7ff00000060a7429 */ /* 0x040fe40000000000 */
[----:B------:R-:W-:-:S08]  /*1800*/  DSETP.GEU.AND P0, PT, R6, RZ, PT ;  /* 0x000000ff0600722a */ /* 0x000fd00003f0e000 */
[----:B------:R-:W-:Y:S02]  /*1810*/  FSEL R10, R10, RZ, P0 ;  /* 0x000000ff0a0a7208 */ /* 0x000fe40000000000 */
[----:B------:R-:W-:Y:S01]  /*1820*/  @!P1 LEA.HI R0, R12, R12, RZ, 0x1 ;  /* 0x0000000c0c009211 */ /* 0x000fe200078f08ff */
[----:B------:R-:W-:Y:S01]  /*1830*/  @!P1 IMAD.MOV.U32 R6, RZ, RZ, R14 ;  /* 0x000000ffff069224 */ /* 0x000fe200078e000e */
[----:B------:R-:W-:Y:S02]  /*1840*/  FSEL R11, R11, RZ, P0 ;  /* 0x000000ff0b0b7208 */ /* 0x000fe40000000000 */
[----:B------:R-:W-:-:S05]  /*1850*/  @!P1 SHF.R.S32.HI R7, RZ, 0x1, R0 ;  /* 0x00000001ff079819 */ /* 0x000fca0000011400 */
[----:B------:R-:W-:Y:S02]  /*1860*/  @!P1 IMAD.IADD R12, R12, 0x1, -R7 ;  /* 0x000000010c0c9824 */ /* 0x000fe400078e0a07 */
[----:B------:R-:W-:-:S03]  /*1870*/  @!P1 IMAD R7, R7, 0x100000, R15 ;  /* 0x0010000007079824 */ /* 0x000fc600078e020f */
[----:B------:R-:W-:Y:S02]  /*1880*/  @!P1 LEA R13, R12, 0x3ff00000, 0x14 ;  /* 0x3ff000000c0d9811 */ /* 0x000fe400078ea0ff */
[----:B------:R-:W-:-:S06]  /*1890*/  @!P1 MOV R12, RZ ;  /* 0x000000ff000c9202 */ /* 0x000fcc0000000f00 */
[----:B------:R-:W-:-:S11]  /*18a0*/  @!P1 DMUL R10, R6, R12 ;  /* 0x0000000c060a9228 */ /* 0x000fd60000000000 */
.L_x_64:
[----:B------:R-:W-:Y:S05]  /*18b0*/  BSYNC.RECONVERGENT B1 ;  /* 0x0000000000017941 */ /* 0x000fea0003800200 */
.L_x_63:
[----:B------:R-:W-:Y:S01]  /*18c0*/  BSSY.RECONVERGENT B1, `(.L_x_65) ;  /* 0x0000017000017945 */ /* 0x000fe20003800200 */
[----:B------:R-:W-:-:S03]  /*18d0*/  @!P2 IMAD.MOV.U32 R24, RZ, RZ, RZ ;  /* 0x000000ffff18a224 */ /* 0x000fc600078e00ff */
[----:B------:R-:W-:Y:S05]  /*18e0*/  @!P2 BRA `(.L_x_66) ;  /* 0x000000000050a947 */ /* 0x000fea0003800000 */
[----:B------:R-:W-:Y:S01]  /*18f0*/  UMOV UR6, 0x6dc9c883 ;  /* 0x6dc9c88300067882 */ /* 0x000fe20000000000 */
[----:B------:R-:W-:Y:S01]  /*1900*/  UMOV UR7, 0x3fe45f30 ;  /* 0x3fe45f3000077882 */ /* 0x000fe20000000000 */
[C---:B------:R-:W-:Y:S02]  /*1910*/  DSETP.GE.AND P0, PT, |R4|.reuse, 2.14748364800000000000e+09, PT ;  /* 0x41e000000400742a */ /* 0x040fe40003f06200 */
[----:B------:R-:W-:Y:S01]  /*1920*/  DMUL R24, R4, UR6 ;  /* 0x0000000604187c28 */ /* 0x000fe20008000000 */
[----:B------:R-:W-:Y:S01]  /*1930*/  UMOV UR6, 0x54442d18 ;  /* 0x54442d1800067882 */ /* 0x000fe20000000000 */
[----:B------:R-:W-:-:S08]  /*1940*/  UMOV UR7, 0x3ff921fb ;  /* 0x3ff921fb00077882 */ /* 0x000fd00000000000 */
[----:B------:R-:W0:Y:S08]  /*1950*/  F2I.F64 R24, R24 ;  /* 0x0000001800187311 */ /* 0x000e300000301100 */
[----:B0-----:R-:W0:Y:S02]  /*1960*/  I2F.F64 R8, R24 ;  /* 0x0000001800087312 */ /* 0x001e240000201c00 */
[----:B0-----:R-:W-:Y:S01]  /*1970*/  DFMA R6, R8, -UR6, R4 ;  /* 0x8000000608067c2b */ /* 0x001fe20008000004 */
[----:B------:R-:W-:Y:S01]  /*1980*/  UMOV UR6, 0x33145c00 ;  /* 0x33145c0000067882 */ /* 0x000fe20000000000 */
[----:B------:R-:W-:-:S06]  /*1990*/  UMOV UR7, 0x3c91a626 ;  /* 0x3c91a62600077882 */ /* 0x000fcc0000000000 */
[----:B------:R-:W-:Y:S01]  /*19a0*/  DFMA R6, R8, -UR6, R6 ;  /* 0x8000000608067c2b */ /* 0x000fe20008000006 */
[----:B------:R-:W-:Y:S01]  /*19b0*/  UMOV UR6, 0x252049c0 ;  /* 0x252049c000067882 */ /* 0x000fe20000000000 */
[----:B------:R-:W-:-:S06]  /*19c0*/  UMOV UR7, 0x397b839a ;  /* 0x397b839a00077882 */ /* 0x000fcc0000000000 */
[----:B------:R-:W-:Y:S01]  /*19d0*/  DFMA R8, R8, -UR6, R6 ;  /* 0x8000000608087c2b */ /* 0x000fe20008000006 */
[----:B------:R-:W-:Y:S10]  /*19e0*/  @!P0 BRA `(.L_x_66) ;  /* 0x0000000000108947 */ /* 0x000ff40003800000 */
[----:B------:R-:W-:Y:S01]  /*19f0*/  IMAD.MOV.U32 R6, RZ, RZ, R4 ;  /* 0x000000ffff067224 */ /* 0x000fe200078e0004 */
[----:B------:R-:W-:-:S07]  /*1a00*/  MOV R0, 0x1a20 ;  /* 0x00001a2000007802 */ /* 0x000fce0000000f00 */
[----:B------:R-:W-:Y:S05]  /*1a10*/  CALL.REL.NOINC `($_Z19cal_H_seg_from_VextPdPiS0_S0_S0_S0_S0_S0_S0_S0_S0_S0_S0_S_S_S_$__internal_trig_reduction_slowpathd) ;  /* 0x0000000c00087944 */ /* 0x000fea0003c00000 */
[----:B------:R-:W-:-:S07]  /*1a20*/  IMAD.MOV.U32 R24, RZ, RZ, R6 ;  /* 0x000000ffff187224 */ /* 0x000fce00078e0006 */
.L_x_66:
[----:B------:R-:W-:Y:S05]  /*1a30*/  BSYNC.RECONVERGENT B1 ;  /* 0x0000000000017941 */ /* 0x000fea0003800200 */
.L_x_65:
[----:B------:R-:W-:Y:S01]  /*1a40*/  IMAD.SHL.U32 R0, R24, 0x40, RZ ;  /* 0x0000004018007824 */ /* 0x000fe200078e00ff */
[----:B------:R-:W0:Y:S04]  /*1a50*/  LDC.64 R12, c[0x0][0x388] ;  /* 0x0000e200ff0c7b82 */ /* 0x000e280000000a00 */
[----:B------:R-:W-:-:S04]  /*1a60*/  LOP3.LUT R0, R0, 0x40, RZ, 0xc0, !PT ;  /* 0x0000004000007812 */ /* 0x000fc800078ec0ff */
[----:B------:R-:W1:Y:S01]  /*1a70*/  LDC.64 R14, c[0x0][0x390] ;  /* 0x0000e400ff0e7b82 */ /* 0x000e620000000a00 */
[----:B------:R-:W-:-:S04]  /*1a80*/  IADD3 R22, P0, PT, R0, UR8, RZ ;  /* 0x0000000800167c10 */ /* 0x000fc8000ff1e0ff */
[----:B------:R-:W-:-:S03]  /*1a90*/  IADD3.X R23, PT, PT, RZ, UR9, RZ, P0, !PT ;  /* 0x00000009ff177c10 */ /* 0x000fc600087fe4ff */
[----:B------:R-:W2:Y:S02]  /*1aa0*/  LDC.64 R18, c[0x0][0x398] ;  /* 0x0000e600ff127b82 */ /* 0x000ea40000000a00 */
[----:B------:R-:W3:Y:S04]  /*1ab0*/  LDG.E.128.CONSTANT R4, desc[UR4][R22.64] ;  /* 0x0000000416047981 */ /* 0x000ee8000c1e9d00 */
[----:B0-----:R0:W4:Y:S04]  /*1ac0*/  LDG.E R17, desc[UR4][R12.64] ;  /* 0x000000040c117981 */ /* 0x001128000c1e1900 */
[----:B-1----:R-:W4:Y:S04]  /*1ad0*/  LDG.E R0, desc[UR4][R14.64] ;  /* 0x000000040e007981 */ /* 0x002f28000c1e1900 */
[----:B--2---:R1:W2:Y:S01]  /*1ae0*/  LDG.E R16, desc[UR4][R18.64] ;  /* 0x0000000412107981 */ /* 0x0042a2000c1e1900 */
[----:B------:R-:W5:Y:S01]  /*1af0*/  LDC.64 R26, c[0x0][0x3a8] ;  /* 0x0000ea00ff1a7b82 */ /* 0x000f620000000a00 */
[----:B------:R-:W-:-:S07]  /*1b00*/  LOP3.LUT R20, R24, 0x1, RZ, 0xc0, !PT ;  /* 0x0000000118147812 */ /* 0x000fce00078ec0ff */
[----:B------:R-:W5:Y:S01]  /*1b10*/  LDC.64 R28, c[0x0][0x3b0] ;  /* 0x0000ec00ff1c7b82 */ /* 0x000f620000000a00 */
[----:B0-----:R-:W-:Y:S01]  /*1b20*/  IMAD.MOV.U32 R12, RZ, RZ, 0x20fd8164 ;  /* 0x20fd8164ff0c7424 */ /* 0x001fe200078e00ff */
[----:B------:R-:W-:-:S06]  /*1b30*/  ISETP.NE.U32.AND P0, PT, R20, 0x1, PT ;  /* 0x000000011400780c */ /* 0x000fcc0003f05070 */
[----:B-1----:R-:W0:Y:S01]  /*1b40*/  LDC.64 R18, c[0x0][0x3a0] ;  /* 0x0000e800ff127b82 */ /* 0x002e220000000a00 */
[----:B------:R-:W-:Y:S01]  /*1b50*/  IMAD.MOV.U32 R13, RZ, RZ, 0x3da8ff83 ;  /* 0x3da8ff83ff0d7424 */ /* 0x000fe200078e00ff */
[----:B------:R-:W-:Y:S01]  /*1b60*/  DMUL R20, R8, R8 ;  /* 0x0000000808147228 */ /* 0x000fe20000000000 */
[----:B------:R-:W-:Y:S01]  /*1b70*/  FSEL R12, R12, -8.06006814911005101289e+34, !P0 ;  /* 0xf9785eba0c0c7808 */ /* 0x000fe20004000000 */
[----:B-----5:R-:W5:Y:S02]  /*1b80*/  LDG.E R26, desc[UR4][R26.64] ;  /* 0x000000041a1a7981 */ /* 0x020f64000c1e1900 */
[----:B------:R-:W-:Y:S02]  /*1b90*/  FSEL R13, -R13, 0.11223486810922622681, !P0 ;  /* 0x3de5db650d0d7808 */ /* 0x000fe40004000100 */
[----:B------:R-:W5:Y:S04]  /*1ba0*/  LDG.E R27, desc[UR4][R28.64] ;  /* 0x000000041c1b7981 */ /* 0x000f68000c1e1900 */
[----:B0-----:R-:W5:Y:S01]  /*1bb0*/  LDG.E R25, desc[UR4][R18.64] ;  /* 0x0000000412197981 */ /* 0x001f62000c1e1900 */
[----:B---3--:R-:W-:-:S03]  /*1bc0*/  DFMA R4, R20, R12, R4 ;  /* 0x0000000c1404722b */ /* 0x008fc60000000004 */
[----:B------:R-:W3:Y:S01]  /*1bd0*/  LDG.E.128.CONSTANT R12, desc[UR4][R22.64+0x10] ;  /* 0x00001004160c7981 */ /* 0x000ee2000c1e9d00 */
[----:B----4-:R-:W-:-:S04]  /*1be0*/  IMAD R17, R17, R0, RZ ;  /* 0x0000000011117224 */ /* 0x010fc800078e02ff */
[----:B--2---:R-:W-:Y:S02]  /*1bf0*/  IMAD R0, R17, R16, RZ ;  /* 0x0000001011007224 */ /* 0x004fe400078e02ff */
[----:B------:R-:W2:Y:S01]  /*1c00*/  LDG.E.128.CONSTANT R16, desc[UR4][R22.64+0x20] ;  /* 0x0000200416107981 */ /* 0x000ea2000c1e9d00 */
[----:B------:R-:W-:Y:S01]  /*1c10*/  DFMA R4, R20, R4, R6 ;  /* 0x000000041404722b */ /* 0x000fe20000000006 */
[----:B-----5:R-:W-:-:S04]  /*1c20*/  IMAD R25, R0, R25, RZ ;  /* 0x0000001900197224 */ /* 0x020fc800078e02ff */
[----:B------:R-:W-:-:S04]  /*1c30*/  IMAD R26, R25, R26, RZ ;  /* 0x0000001a191a7224 */ /* 0x000fc800078e02ff */
[----:B------:R-:W-:-:S06]  /*1c40*/  IMAD R6, R26, R27, RZ ;  /* 0x0000001b1a067224 */ /* 0x000fcc00078e02ff */
[----:B------:R-:W0:Y:S01]  /*1c50*/  I2F.F64 R6, R6 ;  /* 0x0000000600067312 */ /* 0x000e220000201c00 */
[----:B------:R-:W-:Y:S01]  /*1c60*/  BSSY.RECONVERGENT B1, `(.L_x_67) ;  /* 0x0000023000017945 */ /* 0x000fe20003800200 */
[----:B---3--:R-:W-:-:S08]  /*1c70*/  DFMA R4, R20, R4, R12 ;  /* 0x000000041404722b */ /* 0x008fd0000000000c */
[----:B------:R-:W-:Y:S02]  /*1c80*/  DFMA R14, R20, R4, R14 ;  /* 0x00000004140e722b */ /* 0x000fe4000000000e */
[----:B0-----:R-:W0:Y:S01]  /*1c90*/  MUFU.RCP64H R5, R7 ;  /* 0x0000000700057308 */ /* 0x001e220000001800 */
[----:B------:R-:W-:-:S05]  /*1ca0*/  IMAD.MOV.U32 R4, RZ, RZ, 0x1 ;  /* 0x00000001ff047424 */ /* 0x000fca00078e00ff */
[----:B--2---:R-:W-:-:S08]  /*1cb0*/  DFMA R14, R20, R14, R16 ;  /* 0x0000000e140e722b */ /* 0x004fd00000000010 */
[----:B------:R-:W-:Y:S02]  /*1cc0*/  DFMA R14, R20, R14, R18 ;  /* 0x0000000e140e722b */ /* 0x000fe40000000012 */
[----:B0-----:R-:W-:-:S06]  /*1cd0*/  DFMA R12, -R6, R4, 1 ;  /* 0x3ff00000060c742b */ /* 0x001fcc0000000104 */
[----:B------:R-:W-:Y:S02]  /*1ce0*/  DFMA R8, R14, R8, R8 ;  /* 0x000000080e08722b */ /* 0x000fe40000000008 */
[----:B------:R-:W-:Y:S02]  /*1cf0*/  DFMA R14, R20, R14, 1 ;  /* 0x3ff00000140e742b */ /* 0x000fe4000000000e */
[----:B------:R-:W-:-:S08]  /*1d00*/  DFMA R12, R12, R12, R12 ;  /* 0x0000000c0c0c722b */ /* 0x000fd0000000000c */
[----:B------:R-:W-:Y:S02]  /*1d10*/  FSEL R14, R14, R8, !P0 ;  /* 0x000000080e0e7208 */ /* 0x000fe40004000000 */
[----:B------:R-:W-:Y:S01]  /*1d20*/  FSEL R15, R15, R9, !P0 ;  /* 0x000000090f0f7208 */ /* 0x000fe20004000000 */
[----:B------:R-:W-:-:S05]  /*1d30*/  DFMA R12, R4, R12, R4 ;  /* 0x0000000c040c722b */ /* 0x000fca0000000004 */
[----:B------:R-:W-:Y:S01]  /*1d40*/  DADD R4, RZ, -R14 ;  /* 0x00000000ff047229 */ /* 0x000fe2000000080e */
[----:B------:R-:W-:Y:S02]  /*1d50*/  LOP3.LUT P0, RZ, R24, 0x2, RZ, 0xc0, !PT ;  /* 0x0000000218ff7812 */ /* 0x000fe4000780c0ff */
[----:B------:R-:W-:-:S07]  /*1d60*/  DFMA R8, -R6, R12, 1 ;  /* 0x3ff000000608742b */ /* 0x000fce000000010c */
[----:B------:R-:W-:Y:S02]  /*1d70*/  FSEL R4, R14, R4, !P0 ;  /* 0x000000040e047208 */ /* 0x000fe40004000000 */
[----:B------:R-:W-:Y:S01]  /*1d80*/  FSEL R5, R15, R5, !P0 ;  /* 0x000000050f057208 */ /* 0x000fe20004000000 */
[----:B------:R-:W-:-:S05]  /*1d90*/  DFMA R8, R12, R8, R12 ;  /* 0x000000080c08722b */ /* 0x000fca000000000c */
[----:B------:R-:W-:-:S08]  /*1da0*/  DMUL R12, R10, R4 ;  /* 0x000000040a0c7228 */ /* 0x000fd00000000000 */
        /* <DEDUP_REMOVED lines=8> */
[----:B------:R-:W-:Y:S01]  /*1e30*/  MOV R9, R13 ;  /* 0x0000000d00097202 */ /* 0x000fe20000000f00 */
[----:B------:R-:W-:Y:S01]  /*1e40*/  IMAD.MOV.U32 R11, RZ, RZ, R7 ;  /* 0x000000ffff0b7224 */ /* 0x000fe200078e0007 */
[----:B------:R-:W-:-:S07]  /*1e50*/  MOV R0, 0x1e70 ;  /* 0x00001e7000007802 */ /* 0x000fce0000000f00 */
[----:B------:R-:W-:Y:S05]  /*1e60*/  CALL.REL.NOINC `($__internal_0_$__cuda_sm20_div_rn_f64_full) ;  /* 0x0000000000807944 */ /* 0x000fea0003c00000 */
[----:B------:R-:W-:Y:S02]  /*1e70*/  IMAD.MOV.U32 R4, RZ, RZ, R14 ;  /* 0x000000ffff047224 */ /* 0x000fe400078e000e */
[----:B------:R-:W-:-:S07]  /*1e80*/  IMAD.MOV.U32 R5, RZ, RZ, R15 ;  /* 0x000000ffff057224 */ /* 0x000fce00078e000f */
.L_x_68:
[----:B------:R-:W-:Y:S05]  /*1e90*/  BSYNC.RECONVERGENT B1 ;  /* 0x0000000000017941 */ /* 0x000fea0003800200 */
.L_x_67:
[----:B------:R-:W0:Y:S01]  /*1ea0*/  LDC.64 R6, c[0x0][0x3f8] ;  /* 0x0000fe00ff067b82 */ /* 0x000e220000000a00 */
[----:B------:R-:W-:Y:S01]  /*1eb0*/  UMOV UR6, 0x54442d18 ;  /* 0x54442d1800067882 */ /* 0x000fe20000000000 */
[----:B------:R-:W-:Y:S02]  /*1ec0*/  UMOV UR7, 0x400921fb ;  /* 0x400921fb00077882 */ /* 0x000fe40000000000 */
[----:B------:R-:W-:-:S08]  /*1ed0*/  DMUL R4, R4, UR6 ;  /* 0x0000000604047c28 */ /* 0x000fd00008000000 */
[----:B------:R-:W-:Y:S01]  /*1ee0*/  DMUL R4, R4, 0.5 ;  /* 0x3fe0000004047828 */ /* 0x000fe20000000000 */
[----:B0-----:R-:W-:-:S06]  /*1ef0*/  IMAD.WIDE R6, R2, 0x8, R6 ;  /* 0x0000000802067825 */ /* 0x001fcc00078e0206 */
[----:B------:R1:W-:Y:S04]  /*1f00*/  STG.E.64 desc[UR4][R6.64], R4 ;  /* 0x0000000406007986 */ /* 0x0003e8000c101b04 */
.L_x_60:
[----:B------:R-:W-:Y:S05]  /*1f10*/  BSYNC.RECONVERGENT B0 ;  /* 0x0000000000007941 */ /* 0x000fea0003800200 */
.L_x_59:
[----:B01----:R-:W0:Y:S08]  /*1f20*/  LDC.64 R4, c[0x0][0x388] ;  /* 0x0000e200ff047b82 */ /* 0x003e300000000a00 */
[----:B------:R-:W1:Y:S08]  /*1f30*/  LDC.64 R6, c[0x0][0x390] ;  /* 0x0000e400ff067b82 */ /* 0x000e700000000a00 */
[----:B------:R-:W2:Y:S08]  /*1f40*/  LDC.64 R8, c[0x0][0x398] ;  /* 0x0000e600ff087b82 */ /* 0x000eb00000000a00 */
[----:B------:R-:W3:Y:S01]  /*1f50*/  LDC.64 R10, c[0x0][0x3a0] ;  /* 0x0000e800ff0a7b82 */ /* 0x000ee20000000a00 */
[----:B0-----:R-:W4:Y:S07]  /*1f60*/  LDG.E R4, desc[UR4][R4.64] ;  /* 0x0000000404047981 */ /* 0x001f2e000c1e1900 */
[----:B------:R-:W0:Y:S01]  /*1f70*/  LDC.64 R12, c[0x0][0x3a8] ;  /* 0x0000ea00ff0c7b82 */ /* 0x000e220000000a00 */
[----:B-1----:R-:W4:Y:S07]  /*1f80*/  LDG.E R5, desc[UR4][R6.64] ;  /* 0x0000000406057981 */ /* 0x002f2e000c1e1900 */
[----:B------:R-:W1:Y:S01]  /*1f90*/  LDC.64 R14, c[0x0][0x3b0] ;  /* 0x0000ec00ff0e7b82 */ /* 0x000e620000000a00 */
[----:B--2---:R-:W2:Y:S04]  /*1fa0*/  LDG.E R8, desc[UR4][R8.64] ;  /* 0x0000000408087981 */ /* 0x004ea8000c1e1900 */
[----:B---3--:R-:W3:Y:S04]  /*1fb0*/  LDG.E R9, desc[UR4][R10.64] ;  /* 0x000000040a097981 */ /* 0x008ee8000c1e1900 */
[----:B0-----:R-:W5:Y:S04]  /*1fc0*/  LDG.E R11, desc[UR4][R12.64] ;  /* 0x000000040c0b7981 */ /* 0x001f68000c1e1900 */
[----:B-1----:R-:W5:Y:S01]  /*1fd0*/  LDG.E R13, desc[UR4][R14.64] ;  /* 0x000000040e0d7981 */ /* 0x002f62000c1e1900 */
[----:B------:R-:W-:-:S02]  /*1fe0*/  IMAD.IADD R2, R3, 0x1, R2 ;  /* 0x0000000103027824 */ /* 0x000fc400078e0202 */
[----:B----4-:R-:W-:-:S04]  /*1ff0*/  IMAD R17, R4, R5, RZ ;  /* 0x0000000504117224 */ /* 0x010fc800078e02ff */
[----:B--2---:R-:W-:-:S04]  /*2000*/  IMAD R0, R17, R8, RZ ;  /* 0x0000000811007224 */ /* 0x004fc800078e02ff */
[----:B---3--:R-:W-:-:S04]  /*2010*/  IMAD R0, R0, R9, RZ ;  /* 0x0000000900007224 */ /* 0x008fc800078e02ff */
[----:B-----5:R-:W-:-:S04]  /*2020*/  IMAD R0, R0, R11, RZ ;  /* 0x0000000b00007224 */ /* 0x020fc800078e02ff */
[----:B------:R-:W-:-:S05]  /*2030*/  IMAD R17, R0, R13, RZ ;  /* 0x0000000d00117224 */ /* 0x000fca00078e02ff */
[----:B------:R-:W-:-:S13]  /*2040*/  ISETP.GE.AND P0, PT, R2, R17, PT ;  /* 0x000000110200720c */ /* 0x000fda0003f06270 */
[----:B------:R-:W-:Y:S05]  /*2050*/  @!P0 BRA `(.L_x_69) ;  /* 0xffffffe000608947 */ /* 0x000fea000383ffff */
[----:B------:R-:W-:Y:S05]  /*2060*/  EXIT ;  /* 0x000000000000794d */ /* 0x000fea0003800000 */
        .weak           $__internal_0_$__cuda_sm20_div_rn_f64_full
        .type           $__internal_0_$__cuda_sm20_div_rn_f64_full,@function
        .size           $__internal_0_$__cuda_sm20_div_rn_f64_full,($_Z19cal_H_seg_from_VextPdPiS0_S0_S0_S0_S0_S0_S0_S0_S0_S0_S0_S_S_S_$__internal_trig_reduction_slowpathd - $__internal_0_$__cuda_sm20_div_rn_f64_full)
$__internal_0_$__cuda_sm20_div_rn_f64_full:
[C---:B------:R-:W-:Y:S01]  /*2070*/  FSETP.GEU.AND P0, PT, |R11|.reuse, 1.469367938527859385e-39, PT ;  /* 0x001000000b00780b */ /* 0x040fe20003f0e200 */
[----:B------:R-:W-:Y:S01]  /*2080*/  IMAD.MOV.U32 R16, RZ, RZ, 0x1 ;  /* 0x00000001ff107424 */ /* 0x000fe200078e00ff */
[----:B------:R-:W-:Y:S01]  /*2090*/  LOP3.LUT R12, R11, 0x800fffff, RZ, 0xc0, !PT ;  /* 0x800fffff0b0c7812 */ /* 0x000fe200078ec0ff */
[----:B------:R-:W-:Y:S01]  /*20a0*/  BSSY.RECONVERGENT B2, `(.L_x_70) ;  /* 0x0000056000027945 */ /* 0x000fe20003800200 */
[----:B------:R-:W-:Y:S02]  /*20b0*/  MOV R10, R6 ;  /* 0x00000006000a7202 */ /* 0x000fe40000000f00 */
[----:B------:R-:W-:Y:S01]  /*20c0*/  LOP3.LUT R13, R12, 0x3ff00000, RZ, 0xfc, !PT ;  /* 0x3ff000000c0d7812 */ /* 0x000fe200078efcff */
[----:B------:R-:W-:Y:S01]  /*20d0*/  IMAD.MOV.U32 R12, RZ, RZ, R6 ;  /* 0x000000ffff0c7224 */ /* 0x000fe200078e0006 */
[C---:B------:R-:W-:Y:S02]  /*20e0*/  FSETP.GEU.AND P2, PT, |R9|.reuse, 1.469367938527859385e-39, PT ;  /* 0x001000000900780b */ /* 0x040fe40003f4e200 */
[----:B------:R-:W-:-:S02]  /*20f0*/  LOP3.LUT R15, R9, 0x7ff00000, RZ, 0xc0, !PT ;  /* 0x7ff00000090f7812 */ /* 0x000fc400078ec0ff */
[----:B------:R-:W-:Y:S01]  /*2100*/  LOP3.LUT R20, R11, 0x7ff00000, RZ, 0xc0, !PT ;  /* 0x7ff000000b147812 */ /* 0x000fe200078ec0ff */
[----:B------:R-:W-:-:S03]  /*2110*/  @!P0 DMUL R12, R10, 8.98846567431157953865e+307 ;  /* 0x7fe000000a0c8828 */ /* 0x000fc60000000000 */
[----:B------:R-:W-:-:S03]  /*2120*/  ISETP.GE.U32.AND P1, PT, R15, R20, PT ;  /* 0x000000140f00720c */ /* 0x000fc60003f26070 */
[----:B------:R-:W0:Y:S02]  /*2130*/  MUFU.RCP64H R17, R13 ;  /* 0x0000000d00117308 */ /* 0x000e240000001800 */
[----:B------:R-:W-:-:S04]  /*2140*/  @!P2 LOP3.LUT R14, R11, 0x7ff00000, RZ, 0xc0, !PT ;  /* 0x7ff000000b0ea812 */ /* 0x000fc800078ec0ff */
[----:B------:R-:W-:Y:S01]  /*2150*/  @!P2 ISETP.GE.U32.AND P3, PT, R15, R14, PT ;  /* 0x0000000e0f00a20c */ /* 0x000fe20003f66070 */
[----:B------:R-:W-:-:S05]  /*2160*/  IMAD.MOV.U32 R14, RZ, RZ, 0x1ca00000 ;  /* 0x1ca00000ff0e7424 */ /* 0x000fca00078e00ff */
[----:B------:R-:W-:-:S04]  /*2170*/  @!P2 SEL R19, R14, 0x63400000, !P3 ;  /* 0x634000000e13a807 */ /* 0x000fc80005800000 */
[----:B------:R-:W-:Y:S01]  /*2180*/  @!P2 LOP3.LUT R22, R19, 0x80000000, R9, 0xf8, !PT ;  /* 0x800000001316a812 */ /* 0x000fe200078ef809 */
[----:B0-----:R-:W-:-:S03]  /*2190*/  DFMA R6, R16, -R12, 1 ;  /* 0x3ff000001006742b */ /* 0x001fc6000000080c */
[----:B------:R-:W-:Y:S02]  /*21a0*/  @!P2 LOP3.LUT R23, R22, 0x100000, RZ, 0xfc, !PT ;  /* 0x001000001617a812 */ /* 0x000fe400078efcff */
[----:B------:R-:W-:-:S03]  /*21b0*/  @!P2 MOV R22, RZ ;  /* 0x000000ff0016a202 */ /* 0x000fc60000000f00 */
[----:B------:R-:W-:-:S08]  /*21c0*/  DFMA R6, R6, R6, R6 ;  /* 0x000000060606722b */ /* 0x000fd00000000006 */
[----:B------:R-:W-:Y:S01]  /*21d0*/  DFMA R16, R16, R6, R16 ;  /* 0x000000061010722b */ /* 0x000fe20000000010 */
[----:B------:R-:W-:Y:S01]  /*21e0*/  SEL R7, R14, 0x63400000, !P1 ;  /* 0x634000000e077807 */ /* 0x000fe20004800000 */
[----:B------:R-:W-:-:S03]  /*21f0*/  IMAD.MOV.U32 R6, RZ, RZ, R8 ;  /* 0x000000ffff067224 */ /* 0x000fc600078e0008 */
[----:B------:R-:W-:-:S03]  /*2200*/  LOP3.LUT R7, R7, 0x800fffff, R9, 0xf8, !PT ;  /* 0x800fffff07077812 */ /* 0x000fc600078ef809 */
[----:B------:R-:W-:-:S03]  /*2210*/  DFMA R18, R16, -R12, 1 ;  /* 0x3ff000001012742b */ /* 0x000fc6000000080c */
[----:B------:R-:W-:Y:S01]  /*2220*/  @!P2 DFMA R6, R6, 2, -R22 ;  /* 0x400000000606a82b */ /* 0x000fe20000000816 */
[----:B------:R-:W-:-:S04]  /*2230*/  IMAD.MOV.U32 R22, RZ, RZ, R15 ;  /* 0x000000ffff167224 */ /* 0x000fc800078e000f */
[----:B------:R-:W-:Y:S01]  /*2240*/  DFMA R16, R16, R18, R16 ;  /* 0x000000121010722b */ /* 0x000fe20000000010 */
[----:B------:R-:W-:Y:S01]  /*2250*/  IMAD.MOV.U32 R23, RZ, RZ, R20 ;  /* 0x000000ffff177224 */ /* 0x000fe200078e0014 */
[----:B------:R-:W-:-:S03]  /*2260*/  @!P0 LOP3.LUT R23, R13, 0x7ff00000, RZ, 0xc0, !PT ;  /* 0x7ff000000d178812 */ /* 0x000fc600078ec0ff */
[----:B------:R-:W-:Y:S02]  /*2270*/  @!P2 LOP3.LUT R22, R7, 0x7ff00000, RZ, 0xc0, !PT ;  /* 0x7ff000000716a812 */ /* 0x000fe400078ec0ff */
[----:B------:R-:W-:Y:S01]  /*2280*/  VIADD R25, R23, 0xffffffff ;  /* 0xffffffff17197836 */ /* 0x000fe20000000000 */
[----:B------:R-:W-:Y:S02]  /*2290*/  DMUL R18, R16, R6 ;  /* 0x0000000610127228 */ /* 0x000fe40000000000 */
[----:B------:R-:W-:-:S05]  /*22a0*/  VIADD R24, R22, 0xffffffff ;  /* 0xffffffff16187836 */ /* 0x000fca0000000000 */
[----:B------:R-:W-:Y:S01]  /*22b0*/  ISETP.GT.U32.AND P0, PT, R24, 0x7feffffe, PT ;  /* 0x7feffffe1800780c */ /* 0x000fe20003f04070 */
[----:B------:R-:W-:-:S03]  /*22c0*/  DFMA R20, R18, -R12, R6 ;  /* 0x8000000c1214722b */ /* 0x000fc60000000006 */
[----:B------:R-:W-:-:S05]  /*22d0*/  ISETP.GT.U32.OR P0, PT, R25, 0x7feffffe, P0 ;  /* 0x7feffffe1900780c */ /* 0x000fca0000704470 */
[----:B------:R-:W-:-:S08]  /*22e0*/  DFMA R16, R16, R20, R18 ;  /* 0x000000141010722b */ /* 0x000fd00000000012 */
[----:B------:R-:W-:Y:S05]  /*22f0*/  @P0 BRA `(.L_x_71) ;  /* 0x00000000006c0947 */ /* 0x000fea0003800000 */
[----:B------:R-:W-:-:S04]  /*2300*/  LOP3.LUT R18, R11, 0x7ff00000, RZ, 0xc0, !PT ;  /* 0x7ff000000b127812 */ /* 0x000fc800078ec0ff */
[CC--:B------:R-:W-:Y:S02]  /*2310*/  VIADDMNMX R8, R15.reuse, -R18.reuse, 0xb9600000, !PT ;  /* 0xb96000000f087446 */ /* 0x0c0fe40007800912 */
[----:B------:R-:W-:Y:S02]  /*2320*/  ISETP.GE.U32.AND P0, PT, R15, R18, PT ;  /* 0x000000120f00720c */ /* 0x000fe40003f06070 */
[----:B------:R-:W-:Y:S02]  /*2330*/  VIMNMX R8, PT, PT, R8, 0x46a00000, PT ;  /* 0x46a0000008087848 */ /* 0x000fe40003fe0100 */
[----:B------:R-:W-:-:S04]  /*2340*/  SEL R9, R14, 0x63400000, !P0 ;  /* 0x634000000e097807 */ /* 0x000fc80004000000 */
[----:B------:R-:W-:Y:S01]  /*2350*/  IADD3 R18, PT, PT, -R9, R8, RZ ;  /* 0x0000000809127210 */ /* 0x000fe20007ffe1ff */
[----:B------:R-:W-:-:S04]  /*2360*/  IMAD.MOV.U32 R8, RZ, RZ, RZ ;  /* 0x000000ffff087224 */ /* 0x000fc800078e00ff */
[----:B------:R-:W-:-:S06]  /*2370*/  VIADD R9, R18, 0x7fe00000 ;  /* 0x7fe0000012097836 */ /* 0x000fcc0000000000 */
[----:B------:R-:W-:-:S10]  /*2380*/  DMUL R14, R16, R8 ;  /* 0x00000008100e7228 */ /* 0x000fd40000000000 */
[----:B------:R-:W-:-:S13]  /*2390*/  FSETP.GTU.AND P0, PT, |R15|, 1.469367938527859385e-39, PT ;  /* 0x001000000f00780b */ /* 0x000fda0003f0c200 */
[----:B------:R-:W-:Y:S05]  /*23a0*/  @P0 BRA `(.L_x_72) ;  /* 0x0000000000940947 */ /* 0x000fea0003800000 */
[----:B------:R-:W-:Y:S01]  /*23b0*/  DFMA R6, R16, -R12, R6 ;  /* 0x8000000c1006722b */ /* 0x000fe20000000006 */
[----:B------:R-:W-:-:S09]  /*23c0*/  IMAD.MOV.U32 R8, RZ, RZ, RZ ;  /* 0x000000ffff087224 */ /* 0x000fd200078e00ff */
[C---:B------:R-:W-:Y:S02]  /*23d0*/  FSETP.NEU.AND P0, PT, R7.reuse, RZ, PT ;  /* 0x000000ff0700720b */ /* 0x040fe40003f0d000 */
[----:B------:R-:W-:-:S04]  /*23e0*/  LOP3.LUT R11, R7, 0x80000000, R11, 0x48, !PT ;  /* 0x80000000070b7812 */ /* 0x000fc800078e480b */
[----:B------:R-:W-:-:S07]  /*23f0*/  LOP3.LUT R9, R11, R9, RZ, 0xfc, !PT ;  /* 0x000000090b097212 */ /* 0x000fce00078efcff */
[----:B------:R-:W-:Y:S05]  /*2400*/  @!P0 BRA `(.L_x_72) ;  /* 0x00000000007c8947 */ /* 0x000fea0003800000 */
[----:B------:R-:W-:Y:S01]  /*2410*/  IMAD.MOV R7, RZ, RZ, -R18 ;  /* 0x000000ffff077224 */ /* 0x000fe200078e0a12 */
[----:B------:R-:W-:Y:S01]  /*2420*/  MOV R6, RZ ;  /* 0x000000ff00067202 */ /* 0x000fe20000000f00 */
[----:B------:R-:W-:-:S05]  /*2430*/  DMUL.RP R8, R16, R8 ;  /* 0x0000000810087228 */ /* 0x000fca0000008000 */
[----:B------:R-:W-:-:S05]  /*2440*/  DFMA R6, R14, -R6, R16 ;  /* 0x800000060e06722b */ /* 0x000fca0000000010 */
[----:B------:R-:W-:Y:S02]  /*2450*/  LOP3.LUT R11, R9, R11, RZ, 0x3c, !PT ;  /* 0x0000000b090b7212 */ /* 0x000fe400078e3cff */
[----:B------:R-:W-:-:S04]  /*2460*/  IADD3 R6, PT, PT, -R18, -0x43300000, RZ ;  /* 0xbcd0000012067810 */ /* 0x000fc80007ffe1ff */
[----:B------:R-:W-:-:S04]  /*2470*/  FSETP.NEU.AND P0, PT, |R7|, R6, PT ;  /* 0x000000060700720b */ /* 0x000fc80003f0d200 */
[----:B------:R-:W-:Y:S02]  /*2480*/  FSEL R14, R8, R14, !P0 ;  /* 0x0000000e080e7208 */ /* 0x000fe40004000000 */
[----:B------:R-:W-:Y:S01]  /*2490*/  FSEL R15, R11, R15, !P0 ;  /* 0x0000000f0b0f7208 */ /* 0x000fe20004000000 */
[----:B------:R-:W-:Y:S06]  /*24a0*/  BRA `(.L_x_72) ;  /* 0x0000000000547947 */ /* 0x000fec0003800000 */
.L_x_71:
[----:B------:R-:W-:-:S14]  /*24b0*/  DSETP.NAN.AND P0, PT, R8, R8, PT ;  /* 0x000000080800722a */ /* 0x000fdc0003f08000 */
[----:B------:R-:W-:Y:S05]  /*24c0*/  @P0 BRA `(.L_x_73) ;  /* 0x0000000000440947 */ /* 0x000fea0003800000 */
[----:B------:R-:W-:-:S14]  /*24d0*/  DSETP.NAN.AND P0, PT, R10, R10, PT ;  /* 0x0000000a0a00722a */ /* 0x000fdc0003f08000 */
[----:B------:R-:W-:Y:S05]  /*24e0*/  @P0 BRA `(.L_x_74) ;  /* 0x0000000000300947 */ /* 0x000fea0003800000 */
[----:B------:R-:W-:Y:S01]  /*24f0*/  ISETP.NE.AND P0, PT, R22, R23, PT ;  /* 0x000000171600720c */ /* 0x000fe20003f05270 */
[----:B------:R-:W-:Y:S02]  /*2500*/  IMAD.MOV.U32 R14, RZ, RZ, 0x0 ;  /* 0x00000000ff0e7424 */ /* 0x000fe400078e00ff */
[----:B------:R-:W-:-:S10]  /*2510*/  IMAD.MOV.U32 R15, RZ, RZ, -0x80000 ;  /* 0xfff80000ff0f7424 */ /* 0x000fd400078e00ff */
[----:B------:R-:W-:Y:S05]  /*2520*/  @!P0 BRA `(.L_x_72) ;  /* 0x0000000000348947 */ /* 0x000fea0003800000 */
[----:B------:R-:W-:Y:S02]  /*2530*/  ISETP.NE.AND P0, PT, R22, 0x7ff00000, PT ;  /* 0x7ff000001600780c */ /* 0x000fe40003f05270 */
[----:B------:R-:W-:Y:S02]  /*2540*/  LOP3.LUT R15, R9, 0x80000000, R11, 0x48, !PT ;  /* 0x80000000090f7812 */ /* 0x000fe400078e480b */
[----:B------:R-:W-:-:S13]  /*2550*/  ISETP.EQ.OR P0, PT, R23, RZ, !P0 ;  /* 0x000000ff1700720c */ /* 0x000fda0004702670 */
[----:B------:R-:W-:Y:S01]  /*2560*/  @P0 LOP3.LUT R6, R15, 0x7ff00000, RZ, 0xfc, !PT ;  /* 0x7ff000000f060812 */ /* 0x000fe200078efcff */
[----:B------:R-:W-:Y:S02]  /*2570*/  @!P0 IMAD.MOV.U32 R14, RZ, RZ, RZ ;  /* 0x000000ffff0e8224 */ /* 0x000fe400078e00ff */
[----:B------:R-:W-:Y:S01]  /*2580*/  @P0 IMAD.MOV.U32 R14, RZ, RZ, RZ ;  /* 0x000000ffff0e0224 */ /* 0x000fe200078e00ff */
[----:B------:R-:W-:Y:S01]  /*2590*/  @P0 MOV R15, R6 ;  /* 0x00000006000f0202 */ /* 0x000fe20000000f00 */
[----:B------:R-:W-:Y:S06]  /*25a0*/  BRA `(.L_x_72) ;  /* 0x0000000000147947 */ /* 0x000fec0003800000 */
.L_x_74:
[----:B------:R-:W-:Y:S01]  /*25b0*/  LOP3.LUT R15, R11, 0x80000, RZ, 0xfc, !PT ;  /* 0x000800000b0f7812 */ /* 0x000fe200078efcff */
[----:B------:R-:W-:Y:S01]  /*25c0*/  IMAD.MOV.U32 R14, RZ, RZ, R10 ;  /* 0x000000ffff0e7224 */ /* 0x000fe200078e000a */
[----:B------:R-:W-:Y:S06]  /*25d0*/  BRA `(.L_x_72) ;  /* 0x0000000000087947 */ /* 0x000fec0003800000 */
.L_x_73:
[----:B------:R-:W-:Y:S01]  /*25e0*/  LOP3.LUT R15, R9, 0x80000, RZ, 0xfc, !PT ;  /* 0x00080000090f7812 */ /* 0x000fe200078efcff */
[----:B------:R-:W-:-:S07]  /*25f0*/  IMAD.MOV.U32 R14, RZ, RZ, R8 ;  /* 0x000000ffff0e7224 */ /* 0x000fce00078e0008 */
.L_x_72:
[----:B------:R-:W-:Y:S05]  /*2600*/  BSYNC.RECONVERGENT B2 ;  /* 0x0000000000027941 */ /* 0x000fea0003800200 */
.L_x_70:
[----:B------:R-:W-:Y:S02]  /*2610*/  IMAD.MOV.U32 R6, RZ, RZ, R0 ;  /* 0x000000ffff067224 */ /* 0x000fe400078e0000 */
[----:B------:R-:W-:-:S04]  /*2620*/  IMAD.MOV.U32 R7, RZ, RZ, 0x0 ;  /* 0x00000000ff077424 */ /* 0x000fc800078e00ff */
[----:B------:R-:W-:Y:S05]  /*2630*/  RET.REL.NODEC R6 `(_Z19cal_H_seg_from_VextPdPiS0_S0_S0_S0_S0_S0_S0_S0_S0_S0_S0_S_S_S_) ;  /* 0xffffffd806707950 */ /* 0x000fea0003c3ffff */
        .type           $_Z19cal_H_seg_from_VextPdPiS0_S0_S0_S0_S0_S0_S0_S0_S0_S0_S0_S_S_S_$__internal_trig_reduction_slowpathd,@function
        .size           $_Z19cal_H_seg_from_VextPdPiS0_S0_S0_S0_S0_S0_S0_S0_S0_S0_S0_S_S_S_$__internal_trig_reduction_slowpathd,(.L_x_246 - $_Z19cal_H_seg_from_VextPdPiS0_S0_S0_S0_S0_S0_S0_S0_S0_S0_S0_S_S_S_$__internal_trig_reduction_slowpathd)
$_Z19cal_H_seg_from_VextPdPiS0_S0_S0_S0_S0_S0_S0_S0_S0_S0_S0_S_S_S_$__internal_trig_reduction_slowpathd:
[--C-:B------:R-:W-:Y:S01]  /*2640*/  SHF.R.U32.HI R4, RZ, 0x14, R5.reuse ;  /* 0x00000014ff047819 */ /* 0x100fe20000011605 */
[----:B------:R-:W-:Y:S01]  /*2650*/  IMAD.MOV.U32 R9, RZ, RZ, R5 ;  /* 0x000000ffff097224 */ /* 0x000fe200078e0005 */
[----:B------:R-:W-:Y:S01]  /*2660*/  MOV R8, R6 ;  /* 0x0000000600087202 */ /* 0x000fe20000000f00 */
[----:B------:R-:W-:Y:S01]  /*2670*/  IMAD.MOV.U32 R6, RZ, RZ, RZ ;  /* 0x000000ffff067224 */ /* 0x000fe200078e00ff */
[----:B------:R-:W-:-:S04]  /*2680*/  LOP3.LUT R7, R4, 0x7ff, RZ, 0xc0, !PT ;  /* 0x000007ff04077812 */ /* 0x000fc800078ec0ff */
[----:B------:R-:W-:-:S13]  /*2690*/  ISETP.NE.AND P0, PT, R7, 0x7ff, PT ;  /* 0x000007ff0700780c */ /* 0x000fda0003f05270 */
[----:B------:R-:W-:Y:S05]  /*26a0*/  @!P0 BRA `(.L_x_75) ;  /* 0x0000000800488947 */ /* 0x000fea0003800000 */
[----:B------:R-:W-:Y:S01]  /*26b0*/  VIADD R7, R7, 0xfffffc00 ;  /* 0xfffffc0007077836 */ /* 0x000fe20000000000 */
[----:B------:R-:W-:Y:S01]  /*26c0*/  BSSY.RECONVERGENT B2, `(.L_x_76) ;  /* 0x000002f000027945 */ /* 0x000fe20003800200 */
[----:B------:R-:W-:-:S03]  /*26d0*/  CS2R R14, SRZ ;  /* 0x00000000000e7805 */ /* 0x000fc6000001ff00 */
[----:B------:R-:W-:Y:S02]  /*26e0*/  SHF.R.U32.HI R6, RZ, 0x6, R7 ;  /* 0x00000006ff067819 */ /* 0x000fe40000011607 */
[----:B------:R-:W-:Y:S02]  /*26f0*/  ISETP.GE.U32.AND P0, PT, R7, 0x80, PT ;  /* 0x000000800700780c */ /* 0x000fe40003f06070 */
[C---:B------:R-:W-:Y:S02]  /*2700*/  IADD3 R7, PT, PT, -R6.reuse, 0x13, RZ ;  /* 0x0000001306077810 */ /* 0x040fe40007ffe1ff */
[----:B------:R-:W-:Y:S02]  /*2710*/  IADD3 R21, PT, PT, -R6, 0xf, RZ ;  /* 0x0000000f06157810 */ /* 0x000fe40007ffe1ff */
[----:B------:R-:W-:-:S04]  /*2720*/  SEL R7, R7, 0x12, P0 ;  /* 0x0000001207077807 */ /* 0x000fc80000000000 */
[----:B------:R-:W-:-:S13]  /*2730*/  ISETP.GE.AND P0, PT, R21, R7, PT ;  /* 0x000000071500720c */ /* 0x000fda0003f06270 */
[----:B------:R-:W-:Y:S05]  /*2740*/  @P0 BRA `(.L_x_77) ;  /* 0x0000000000980947 */ /* 0x000fea0003800000 */
[----:B------:R-:W0:Y:S01]  /*2750*/  LDC.64 R12, c[0x0][0x358] ;  /* 0x0000d600ff0c7b82 */ /* 0x000e220000000a00 */
[C---:B------:R-:W-:Y:S01]  /*2760*/  SHF.L.U64.HI R16, R8.reuse, 0xb, R9 ;  /* 0x0000000b08107819 */ /* 0x040fe20000010209 */
[----:B------:R-:W-:Y:S01]  /*2770*/  HFMA2 R18, -RZ, RZ, 0, 0 ;  /* 0x00000000ff127431 */ /* 0x000fe200000001ff */
[----:B------:R-:W-:Y:S01]  /*2780*/  BSSY.RECONVERGENT B3, `(.L_x_78) ;  /* 0x0000021000037945 */ /* 0x000fe20003800200 */
[----:B------:R-:W-:Y:S01]  /*2790*/  IMAD.SHL.U32 R9, R8, 0x800, RZ ;  /* 0x0000080008097824 */ /* 0x000fe200078e00ff */
[----:B------:R-:W-:Y:S02]  /*27a0*/  IADD3 R19, PT, PT, RZ, -R6, -R7 ;  /* 0x80000006ff137210 */ /* 0x000fe40007ffe807 */
[----:B------:R-:W-:Y:S02]  /*27b0*/  CS2R R14, SRZ ;  /* 0x00000000000e7805 */ /* 0x000fe4000001ff00 */
[----:B------:R-:W-:-:S07]  /*27c0*/  LOP3.LUT R8, R16, 0x80000000, RZ, 0xfc, !PT ;  /* 0x8000000010087812 */ /* 0x000fce00078efcff */
.L_x_79:
[----:B------:R-:W1:Y:S01]  /*27d0*/  LDC.64 R16, c[0x4][0x168] ;  /* 0x01005a00ff107b82 */ /* 0x000e620000000a00 */
[----:B0-----:R-:W-:Y:S02]  /*27e0*/  R2UR UR6, R12 ;  /* 0x000000000c0672ca */ /* 0x001fe400000e0000 */
[----:B------:R-:W-:Y:S01]  /*27f0*/  R2UR UR7, R13 ;  /* 0x000000000d0772ca */ /* 0x000fe200000e0000 */
[----:B-1----:R-:W-:-:S12]  /*2800*/  IMAD.WIDE R16, R21, 0x8, R16 ;  /* 0x0000000815107825 */ /* 0x002fd800078e0210 */
[----:B------:R-:W2:Y:S01]  /*2810*/  LDG.E.64.CONSTANT R16, desc[UR6][R16.64] ;  /* 0x0000000610107981 */ /* 0x000ea2000c1e9b00 */
[----:B------:R-:W-:Y:S02]  /*2820*/  VIADD R19, R19, 0x1 ;  /* 0x0000000113137836 */ /* 0x000fe40000000000 */
[----:B------:R-:W-:Y:S02]  /*2830*/  VIADD R21, R21, 0x1 ;  /* 0x0000000115157836 */ /* 0x000fe40000000000 */
[----:B--2---:R-:W-:-:S04]  /*2840*/  IMAD.WIDE.U32 R14, P2, R16, R9, R14 ;  /* 0x00000009100e7225 */ /* 0x004fc8000784000e */
[----:B------:R-:W-:Y:S02]  /*2850*/  IMAD R23, R16, R8, RZ ;  /* 0x0000000810177224 */ /* 0x000fe400078e02ff */
[CC--:B------:R-:W-:Y:S02]  /*2860*/  IMAD R20, R17.reuse, R9.reuse, RZ ;  /* 0x0000000911147224 */ /* 0x0c0fe400078e02ff */
[----:B------:R-:W-:Y:S01]  /*2870*/  IMAD.HI.U32 R25, R17, R9, RZ ;  /* 0x0000000911197227 */ /* 0x000fe200078e00ff */
[----:B------:R-:W-:-:S03]  /*2880*/  IADD3 R15, P0, PT, R23, R15, RZ ;  /* 0x0000000f170f7210 */ /* 0x000fc60007f1e0ff */
[----:B------:R-:W-:Y:S01]  /*2890*/  IMAD R23, R18, 0x8, R1 ;  /* 0x0000000812177824 */ /* 0x000fe200078e0201 */
[----:B------:R-:W-:Y:S01]  /*28a0*/  IADD3 R15, P1, PT, R20, R15, RZ ;  /* 0x0000000f140f7210 */ /* 0x000fe20007f3e0ff */
[----:B------:R-:W-:-:S04]  /*28b0*/  IMAD.HI.U32 R20, R16, R8, RZ ;  /* 0x0000000810147227 */ /* 0x000fc800078e00ff */
[----:B------:R-:W-:Y:S01]  /*28c0*/  IMAD.X R16, RZ, RZ, R20, P2 ;  /* 0x000000ffff107224 */ /* 0x000fe200010e0614 */
[----:B------:R0:W-:Y:S01]  /*28d0*/  STL.64 [R23], R14 ;  /* 0x0000000e17007387 */ /* 0x0001e20000100a00 */
[----:B------:R-:W-:-:S03]  /*28e0*/  IMAD.HI.U32 R20, R17, R8, RZ ;  /* 0x0000000811147227 */ /* 0x000fc600078e00ff */
[----:B------:R-:W-:Y:S01]  /*28f0*/  IADD3.X R16, P0, PT, R25, R16, RZ, P0, !PT ;  /* 0x0000001019107210 */ /* 0x000fe2000071e4ff */
[----:B------:R-:W-:Y:S02]  /*2900*/  IMAD R17, R17, R8, RZ ;  /* 0x0000000811117224 */ /* 0x000fe400078e02ff */
[----:B------:R-:W-:-:S03]  /*2910*/  VIADD R18, R18, 0x1 ;  /* 0x0000000112127836 */ /* 0x000fc60000000000 */
[----:B------:R-:W-:Y:S01]  /*2920*/  IADD3.X R17, P1, PT, R17, R16, RZ, P1, !PT ;  /* 0x0000001011117210 */ /* 0x000fe20000f3e4ff */
[----:B------:R-:W-:Y:S01]  /*2930*/  IMAD.X R16, RZ, RZ, R20, P0 ;  /* 0x000000ffff107224 */ /* 0x000fe200000e0614 */
[----:B------:R-:W-:-:S03]  /*2940*/  ISETP.NE.AND P0, PT, R19, -0xf, PT ;  /* 0xfffffff11300780c */ /* 0x000fc60003f05270 */
[----:B0-----:R-:W-:Y:S01]  /*2950*/  IMAD.MOV.U32 R14, RZ, RZ, R17 ;  /* 0x000000ffff0e7224 */ /* 0x001fe200078e0011 */
[----:B------:R-:W-:-:S05]  /*2960*/  IADD3.X R16, PT, PT, RZ, R16, RZ, P1, !PT ;  /* 0x00000010ff107210 */ /* 0x000fca0000ffe4ff */
[----:B------:R-:W-:-:S04]  /*2970*/  IMAD.MOV.U32 R15, RZ, RZ, R16 ;  /* 0x000000ffff0f7224 */ /* 0x000fc800078e0010 */
[----:B------:R-:W-:Y:S05]  /*2980*/  @P0 BRA `(.L_x_79) ;  /* 0xfffffffc00900947 */ /* 0x000fea000383ffff */
[----:B------:R-:W-:Y:S05]  /*2990*/  BSYNC.RECONVERGENT B3 ;  /* 0x0000000000037941 */ /* 0x000fea0003800200 */
.L_x_78:
[----:B------:R-:W-:-:S07]  /*29a0*/  MOV R21, R7 ;  /* 0x0000000700157202 */ /* 0x000fce0000000f00 */
.L_x_77:
[----:B------:R-:W-:Y:S05]  /*29b0*/  BSYNC.RECONVERGENT B2 ;  /* 0x0000000000027941 */ /* 0x000fea0003800200 */
.L_x_76:
[----:B------:R-:W-:Y:S01]  /*29c0*/  LOP3.LUT P0, R25, R4, 0x3f, RZ, 0xc0, !PT ;  /* 0x0000003f04197812 */ /* 0x000fe2000780c0ff */
[----:B------:R-:W-:-:S04]  /*29d0*/  IMAD.IADD R6, R6, 0x1, R21 ;  /* 0x0000000106067824 */ /* 0x000fc800078e0215 */
[----:B------:R-:W-:-:S05]  /*29e0*/  IMAD.U32 R27, R6, 0x8, R1 ;  /* 0x00000008061b7824 */ /* 0x000fca00078e0001 */
[----:B------:R0:W-:Y:S04]  /*29f0*/  STL.64 [R27+-0x78], R14 ;  /* 0xffff880e1b007387 */ /* 0x0001e80000100a00 */
[----:B------:R-:W2:Y:S04]  /*2a00*/  @P0 LDL.64 R16, [R1+0x8] ;  /* 0x0000080001100983 */ /* 0x000ea80000100a00 */
[----:B------:R-:W3:Y:S04]  /*2a10*/  LDL.64 R8, [R1+0x10] ;  /* 0x0000100001087983 */ /* 0x000ee80000100a00 */
[----:B------:R-:W0:Y:S01]  /*2a20*/  LDL.64 R6, [R1+0x18] ;  /* 0x0000180001067983 */ /* 0x000e220000100a00 */
[----:B------:R-:W-:Y:S01]  /*2a30*/  @P0 LOP3.LUT R4, R25, 0x3f, RZ, 0x3c, !PT ;  /* 0x0000003f19040812 */ /* 0x000fe200078e3cff */
[----:B------:R-:W-:Y:S01]  /*2a40*/  BSSY.RECONVERGENT B2, `(.L_x_80) ;  /* 0x0000034000027945 */ /* 0x000fe20003800200 */
[----:B--2---:R-:W-:-:S02]  /*2a50*/  @P0 SHF.R.U64 R13, R16, 0x1, R17 ;  /* 0x00000001100d0819 */ /* 0x004fc40000001211 */
[----:B------:R-:W-:Y:S02]  /*2a60*/  @P0 SHF.R.U32.HI R17, RZ, 0x1, R17 ;  /* 0x00000001ff110819 */ /* 0x000fe40000011611 */
[--C-:B---3--:R-:W-:Y:S02]  /*2a70*/  @P0 SHF.R.U32.HI R23, RZ, 0x1, R9.reuse ;  /* 0x00000001ff170819 */ /* 0x108fe40000011609 */
[C---:B------:R-:W-:Y:S02]  /*2a80*/  @P0 SHF.R.U64 R21, R8.reuse, 0x1, R9 ;  /* 0x0000000108150819 */ /* 0x040fe40000001209 */
[CC--:B------:R-:W-:Y:S02]  /*2a90*/  @P0 SHF.L.U32 R19, R8.reuse, R25.reuse, RZ ;  /* 0x0000001908130219 */ /* 0x0c0fe400000006ff */
[----:B------:R-:W-:Y:S02]  /*2aa0*/  @P0 SHF.R.U64 R12, R13, R4, R17 ;  /* 0x000000040d0c0219 */ /* 0x000fe40000001211 */
[----:B------:R-:W-:-:S02]  /*2ab0*/  @P0 SHF.L.U64.HI R16, R8, R25, R9 ;  /* 0x0000001908100219 */ /* 0x000fc40000010209 */
[-C--:B------:R-:W-:Y:S02]  /*2ac0*/  @P0 SHF.R.U32.HI R13, RZ, R4.reuse, R17 ;  /* 0x00000004ff0d0219 */ /* 0x080fe40000011611 */
[----:B0-----:R-:W-:Y:S02]  /*2ad0*/  @P0 SHF.L.U32 R14, R6, R25, RZ ;  /* 0x00000019060e0219 */ /* 0x001fe400000006ff */
[----:B------:R-:W-:Y:S02]  /*2ae0*/  @P0 SHF.R.U64 R21, R21, R4, R23 ;  /* 0x0000000415150219 */ /* 0x000fe40000001217 */
[----:B------:R-:W-:Y:S02]  /*2af0*/  @P0 LOP3.LUT R8, R19, R12, RZ, 0xfc, !PT ;  /* 0x0000000c13080212 */ /* 0x000fe400078efcff */
[----:B------:R-:W-:Y:S02]  /*2b00*/  @P0 LOP3.LUT R9, R16, R13, RZ, 0xfc, !PT ;  /* 0x0000000d10090212 */ /* 0x000fe400078efcff */
[----:B------:R-:W-:-:S02]  /*2b10*/  @P0 SHF.L.U64.HI R25, R6, R25, R7 ;  /* 0x0000001906190219 */ /* 0x000fc40000010207 */
[----:B------:R-:W-:Y:S01]  /*2b20*/  @P0 LOP3.LUT R6, R14, R21, RZ, 0xfc, !PT ;  /* 0x000000150e060212 */ /* 0x000fe200078efcff */
[C---:B------:R-:W-:Y:S01]  /*2b30*/  IMAD.SHL.U32 R14, R8.reuse, 0x4, RZ ;  /* 0x00000004080e7824 */ /* 0x040fe200078e00ff */
[----:B------:R-:W-:Y:S02]  /*2b40*/  @P0 SHF.R.U32.HI R4, RZ, R4, R23 ;  /* 0x00000004ff040219 */ /* 0x000fe40000011617 */
[----:B------:R-:W-:Y:S02]  /*2b50*/  SHF.L.U64.HI R15, R8, 0x2, R9 ;  /* 0x00000002080f7819 */ /* 0x000fe40000010209 */
[----:B------:R-:W-:Y:S02]  /*2b60*/  @P0 LOP3.LUT R7, R25, R4, RZ, 0xfc, !PT ;  /* 0x0000000419070212 */ /* 0x000fe400078efcff */
[----:B------:R-:W-:Y:S02]  /*2b70*/  SHF.L.W.U32.HI R9, R9, 0x2, R6 ;  /* 0x0000000209097819 */ /* 0x000fe40000010e06 */
[----:B------:R-:W-:-:S02]  /*2b80*/  IADD3 RZ, P0, PT, RZ, -R14, RZ ;  /* 0x8000000effff7210 */ /* 0x000fc40007f1e0ff */
[----:B------:R-:W-:Y:S02]  /*2b90*/  LOP3.LUT R4, RZ, R15, RZ, 0x33, !PT ;  /* 0x0000000fff047212 */ /* 0x000fe400078e33ff */
[----:B------:R-:W-:Y:S02]  /*2ba0*/  SHF.L.W.U32.HI R6, R6, 0x2, R7 ;  /* 0x0000000206067819 */ /* 0x000fe40000010e07 */
[----:B------:R-:W-:Y:S02]  /*2bb0*/  LOP3.LUT R8, RZ, R9, RZ, 0x33, !PT ;  /* 0x00000009ff087212 */ /* 0x000fe400078e33ff */
[----:B------:R-:W-:Y:S02]  /*2bc0*/  IADD3.X R12, P0, PT, RZ, R4, RZ, P0, !PT ;  /* 0x00000004ff0c7210 */ /* 0x000fe4000071e4ff */
[----:B------:R-:W-:Y:S02]  /*2bd0*/  LOP3.LUT R13, RZ, R6, RZ, 0x33, !PT ;  /* 0x00000006ff0d7212 */ /* 0x000fe400078e33ff */
[----:B------:R-:W-:-:S02]  /*2be0*/  IADD3.X R4, P1, PT, RZ, R8, RZ, P0, !PT ;  /* 0x00000008ff047210 */ /* 0x000fc4000073e4ff */
[----:B------:R-:W-:-:S03]  /*2bf0*/  ISETP.GT.U32.AND P2, PT, R9, -0x1, PT ;  /* 0xffffffff0900780c */ /* 0x000fc60003f44070 */
[----:B------:R-:W-:Y:S01]  /*2c00*/  IMAD.X R13, RZ, RZ, R13, P1 ;  /* 0x000000ffff0d7224 */ /* 0x000fe200008e060d */
[----:B------:R-:W-:-:S04]  /*2c10*/  ISETP.GT.AND.EX P0, PT, R6, -0x1, PT, P2 ;  /* 0xffffffff0600780c */ /* 0x000fc80003f04320 */
[----:B------:R-:W-:Y:S02]  /*2c20*/  SEL R8, R6, R13, P0 ;  /* 0x0000000d06087207 */ /* 0x000fe40000000000 */
[----:B------:R-:W-:Y:S02]  /*2c30*/  SEL R19, R9, R4, P0 ;  /* 0x0000000409137207 */ /* 0x000fe40000000000 */
[----:B------:R-:W-:Y:S02]  /*2c40*/  ISETP.NE.U32.AND P1, PT, R8, RZ, PT ;  /* 0x000000ff0800720c */ /* 0x000fe40003f25070 */
[----:B------:R-:W-:Y:S02]  /*2c50*/  SEL R15, R15, R12, P0 ;  /* 0x0000000c0f0f7207 */ /* 0x000fe40000000000 */
[----:B------:R-:W-:Y:S01]  /*2c60*/  SEL R9, R19, R8, !P1 ;  /* 0x0000000813097207 */ /* 0x000fe20004800000 */
[----:B------:R-:W-:-:S05]  /*2c70*/  @!P0 IMAD.MOV R14, RZ, RZ, -R14 ;  /* 0x000000ffff0e8224 */ /* 0x000fca00078e0a0e */
[----:B------:R-:W0:Y:S02]  /*2c80*/  FLO.U32 R9, R9 ;  /* 0x0000000900097300 */ /* 0x000e2400000e0000 */
[C---:B0-----:R-:W-:Y:S02]  /*2c90*/  IADD3 R13, PT, PT, -R9.reuse, 0x1f, RZ ;  /* 0x0000001f090d7810 */ /* 0x041fe40007ffe1ff */
[----:B------:R-:W-:Y:S02]  /*2ca0*/  IADD3 R4, PT, PT, -R9, 0x3f, RZ ;  /* 0x0000003f09047810 */ /* 0x000fe40007ffe1ff */
[----:B------:R-:W-:-:S04]  /*2cb0*/  @P1 IADD3 R4, PT, PT, R13, RZ, RZ ;  /* 0x000000ff0d041210 */ /* 0x000fc80007ffe0ff */
[----:B------:R-:W-:-:S13]  /*2cc0*/  ISETP.NE.AND P1, PT, R4, RZ, PT ;  /* 0x000000ff0400720c */ /* 0x000fda0003f25270 */
[----:B------:R-:W-:Y:S05]  /*2cd0*/  @!P1 BRA `(.L_x_81) ;  /* 0x0000000000289947 */ /* 0x000fea0003800000 */
[--C-:B------:R-:W-:Y:S02]  /*2ce0*/  SHF.R.U64 R13, R14, 0x1, R15.reuse ;  /* 0x000000010e0d7819 */ /* 0x100fe4000000120f */
[C---:B------:R-:W-:Y:S02]  /*2cf0*/  LOP3.LUT R9, R4.reuse, 0x3f, RZ, 0xc0, !PT ;  /* 0x0000003f04097812 */ /* 0x040fe400078ec0ff */
[----:B------:R-:W-:Y:S02]  /*2d00*/  SHF.R.U32.HI R15, RZ, 0x1, R15 ;  /* 0x00000001ff0f7819 */ /* 0x000fe4000001160f */
[----:B------:R-:W-:Y:S02]  /*2d10*/  LOP3.LUT R12, R4, 0x3f, RZ, 0xc, !PT ;  /* 0x0000003f040c7812 */ /* 0x000fe400078e0cff */
[CC--:B------:R-:W-:Y:S02]  /*2d20*/  SHF.L.U64.HI R17, R19.reuse, R9.reuse, R8 ;  /* 0x0000000913117219 */ /* 0x0c0fe40000010208 */
[----:B------:R-:W-:-:S02]  /*2d30*/  SHF.L.U32 R9, R19, R9, RZ ;  /* 0x0000000913097219 */ /* 0x000fc400000006ff */
[-CC-:B------:R-:W-:Y:S02]  /*2d40*/  SHF.R.U64 R8, R13, R12.reuse, R15.reuse ;  /* 0x0000000c0d087219 */ /* 0x180fe4000000120f */
[----:B------:R-:W-:Y:S02]  /*2d50*/  SHF.R.U32.HI R12, RZ, R12, R15 ;  /* 0x0000000cff0c7219 */ /* 0x000fe4000001160f */
[----:B------:R-:W-:Y:S02]  /*2d60*/  LOP3.LUT R19, R9, R8, RZ, 0xfc, !PT ;  /* 0x0000000809137212 */ /* 0x000fe400078efcff */
[----:B------:R-:W-:-:S07]  /*2d70*/  LOP3.LUT R8, R17, R12, RZ, 0xfc, !PT ;  /* 0x0000000c11087212 */ /* 0x000fce00078efcff */
.L_x_81:
[----:B------:R-:W-:Y:S05]  /*2d80*/  BSYNC.RECONVERGENT B2 ;  /* 0x0000000000027941 */ /* 0x000fea0003800200 */
.L_x_80:
[----:B------:R-:W-:-:S04]  /*2d90*/  IMAD.WIDE.U32 R14, R19, 0x2168c235, RZ ;  /* 0x2168c235130e7825 */ /* 0x000fc800078e00ff */
[----:B------:R-:W-:Y:S01]  /*2da0*/  IMAD.MOV.U32 R12, RZ, RZ, R15 ;  /* 0x000000ffff0c7224 */ /* 0x000fe200078e000f */
[----:B------:R-:W-:Y:S01]  /*2db0*/  IADD3 RZ, P1, PT, R14, R14, RZ ;  /* 0x0000000e0eff7210 */ /* 0x000fe20007f3e0ff */
[----:B------:R-:W-:Y:S02]  /*2dc0*/  IMAD.MOV.U32 R13, RZ, RZ, RZ ;  /* 0x000000ffff0d7224 */ /* 0x000fe400078e00ff */
[----:B------:R-:W-:-:S04]  /*2dd0*/  IMAD.HI.U32 R9, R8, -0x36f0255e, RZ ;  /* 0xc90fdaa208097827 */ /* 0x000fc800078e00ff */
[----:B------:R-:W-:-:S04]  /*2de0*/  IMAD.WIDE.U32 R12, R19, -0x36f0255e, R12 ;  /* 0xc90fdaa2130c7825 */ /* 0x000fc800078e000c */
[C---:B------:R-:W-:Y:S02]  /*2df0*/  IMAD R15, R8.reuse, -0x36f0255e, RZ ;  /* 0xc90fdaa2080f7824 */ /* 0x040fe400078e02ff */
[----:B------:R-:W-:-:S04]  /*2e00*/  IMAD.WIDE.U32 R12, P2, R8, 0x2168c235, R12 ;  /* 0x2168c235080c7825 */ /* 0x000fc8000784000c */
[----:B------:R-:W-:Y:S01]  /*2e10*/  IMAD.X R8, RZ, RZ, R9, P2 ;  /* 0x000000ffff087224 */ /* 0x000fe200010e0609 */
[----:B------:R-:W-:Y:S02]  /*2e20*/  IADD3 R9, P2, PT, R15, R13, RZ ;  /* 0x0000000d0f097210 */ /* 0x000fe40007f5e0ff */
[----:B------:R-:W-:Y:S02]  /*2e30*/  IADD3.X RZ, P1, PT, R12, R12, RZ, P1, !PT ;  /* 0x0000000c0cff7210 */ /* 0x000fe40000f3e4ff */
[----:B------:R-:W-:Y:S02]  /*2e40*/  IADD3.X R8, PT, PT, RZ, R8, RZ, P2, !PT ;  /* 0x00000008ff087210 */ /* 0x000fe400017fe4ff */
[C---:B------:R-:W-:Y:S02]  /*2e50*/  ISETP.GT.U32.AND P3, PT, R9.reuse, RZ, PT ;  /* 0x000000ff0900720c */ /* 0x040fe40003f64070 */
[----:B------:R-:W-:Y:S02]  /*2e60*/  IADD3.X R12, P2, PT, R9, R9, RZ, P1, !PT ;  /* 0x00000009090c7210 */ /* 0x000fe40000f5e4ff */
[----:B------:R-:W-:-:S03]  /*2e70*/  ISETP.GT.AND.EX P1, PT, R8, RZ, PT, P3 ;  /* 0x000000ff0800720c */ /* 0x000fc60003f24330 */
[----:B------:R-:W-:Y:S01]  /*2e80*/  IMAD.X R13, R8, 0x1, R8, P2 ;  /* 0x00000001080d7824 */ /* 0x000fe200010e0608 */
[----:B------:R-:W-:-:S04]  /*2e90*/  SEL R12, R12, R9, P1 ;  /* 0x000000090c0c7207 */ /* 0x000fc80000800000 */
[----:B------:R-:W-:Y:S02]  /*2ea0*/  SEL R9, R13, R8, P1 ;  /* 0x000000080d097207 */ /* 0x000fe40000800000 */
[----:B------:R-:W-:Y:S02]  /*2eb0*/  IADD3 R8, P2, PT, R12, 0x1, RZ ;  /* 0x000000010c087810 */ /* 0x000fe40007f5e0ff */
[----:B------:R-:W-:Y:S02]  /*2ec0*/  SEL R13, RZ, 0xffffffff, !P1 ;  /* 0xffffffffff0d7807 */ /* 0x000fe40004800000 */
[----:B------:R-:W-:Y:S01]  /*2ed0*/  LOP3.LUT P1, R5, R5, 0x80000000, RZ, 0xc0, !PT ;  /* 0x8000000005057812 */ /* 0x000fe2000782c0ff */
[----:B------:R-:W-:Y:S02]  /*2ee0*/  IMAD.X R9, RZ, RZ, R9, P2 ;  /* 0x000000ffff097224 */ /* 0x000fe400010e0609 */
[----:B------:R-:W-:Y:S01]  /*2ef0*/  IMAD.IADD R4, R13, 0x1, -R4 ;  /* 0x000000010d047824 */ /* 0x000fe200078e0a04 */
[----:B------:R-:W-:-:S02]  /*2f00*/  SHF.R.U32.HI R13, RZ, 0x1e, R7 ;  /* 0x0000001eff0d7819 */ /* 0x000fc40000011607 */
[----:B------:R-:W-:Y:S01]  /*2f10*/  SHF.R.U64 R8, R8, 0xa, R9 ;  /* 0x0000000a08087819 */ /* 0x000fe20000001209 */
[----:B------:R-:W-:Y:S01]  /*2f20*/  IMAD.SHL.U32 R4, R4, 0x100000, RZ ;  /* 0x0010000004047824 */ /* 0x000fe200078e00ff */
[----:B------:R-:W-:Y:S02]  /*2f30*/  LEA.HI R6, R6, R13, RZ, 0x1 ;  /* 0x0000000d06067211 */ /* 0x000fe400078f08ff */
[----:B------:R-:W-:Y:S02]  /*2f40*/  IADD3 R8, P2, PT, R8, 0x1, RZ ;  /* 0x0000000108087810 */ /* 0x000fe40007f5e0ff */
[----:B------:R-:W-:Y:S02]  /*2f50*/  @!P0 LOP3.LUT R5, R5, 0x80000000, RZ, 0x3c, !PT ;  /* 0x8000000005058812 */ /* 0x000fe400078e3cff */
[----:B------:R-:W-:Y:S02]  /*2f60*/  LEA.HI.X R9, R9, RZ, RZ, 0x16, P2 ;  /* 0x000000ff09097211 */ /* 0x000fe400010fb4ff */
[----:B------:R-:W-:-:S02]  /*2f70*/  @P1 IADD3 R6, PT, PT, -R6, RZ, RZ ;  /* 0x000000ff06061210 */ /* 0x000fc40007ffe1ff */
[--C-:B------:R-:W-:Y:S02]  /*2f80*/  SHF.R.U64 R8, R8, 0x1, R9.reuse ;  /* 0x0000000108087819 */ /* 0x100fe40000001209 */
[----:B------:R-:W-:Y:S02]  /*2f90*/  SHF.R.U32.HI R7, RZ, 0x1, R9 ;  /* 0x00000001ff077819 */ /* 0x000fe40000011609 */
[----:B------:R-:W-:-:S04]  /*2fa0*/  IADD3 R8, P2, P3, RZ, RZ, R8 ;  /* 0x000000ffff087210 */ /* 0x000fc80007b5e008 */
[----:B------:R-:W-:-:S04]  /*2fb0*/  IADD3.X R4, PT, PT, R4, 0x3fe00000, R7, P2, P3 ;  /* 0x3fe0000004047810 */ /* 0x000fc800017e6407 */
[----:B------:R-:W-:-:S07]  /*2fc0*/  LOP3.LUT R9, R4, R5, RZ, 0xfc, !PT ;  /* 0x0000000504097212 */ /* 0x000fce00078efcff */
.L_x_75:
[----:B------:R-:W-:Y:S02]  /*2fd0*/  IMAD.MOV.U32 R4, RZ, RZ, R0 ;  /* 0x000000ffff047224 */ /* 0x000fe400078e0000 */
[----:B------:R-:W-:-:S04]  /*2fe0*/  IMAD.MOV.U32 R5, RZ, RZ, 0x0 ;  /* 0x00000000ff057424 */ /* 0x000fc800078e00ff */
[----:B------:R-:W-:Y:S05]  /*2ff0*/  RET.REL.NODEC R4 `(_Z19cal_H_seg_from_VextPdPiS0_S0_S0_S0_S0_S0_S0_S0_S0_S0_S0_S_S_S_) ;  /* 0xffffffd004007950 */ /* 0x000fea0003c3ffff */
.L_x_82:
        /* <DEDUP_REMOVED lines=16> */
.L_x_246:


//--------------------- .text._Z7V_batchPiPdS0_S0_S0_S0_S_S0_S0_S0_S0_S0_S_S_S_S_S0_S0_S0_S0_S0_S0_S0_S_S_S_S_S_S_S_S_S_S_S_S_S_S_S_S_S_S_S_S_S_S_S_S_S_S_S0_S0_S0_S0_S0_S0_S0_S0_S0_S0_S0_S0_S0_S0_S0_S0_S0_S0_S0_S0_ --------------------------
	.section	.text._Z7V_batchPiPdS0_S0_S0_S0_S_S0_S0_S0_S0_S0_S_S_S_S_S0_S0_S0_S0_S0_S0_S0_S_S_S_S_S_S_S_S_S_S_S_S_S_S_S_S_S_S_S_S_S_S_S_S_S_S_S0_S0_S0_S0_S0_S0_S0_S0_S0_S0_S0_S0_S0_S0_S0_S0_S0_S0_S0_S0_,"ax",@progbits
	.align	128
        .global         _Z7V_batchPiPdS0_S0_S0_S0_S_S0_S0_S0_S0_S0_S_S_S_S_S0_S0_S0_S0_S0_S0_S0_S_S_S_S_S_S_S_S_S_S_S_S_S_S_S_S_S_S_S_S_S_S_S_S_S_S_S0_S0_S0_S0_S0_S0_S0_S0_S0_S0_S0_S0_S0_S0_S0_S0_S0_S0_S0_S0_
        .type           _Z7V_batchPiPdS0_S0_S0_S0_S_S0_S0_S0_S0_S0_S_S_S_S_S0_S0_S0_S0_S0_S0_S0_S_S_S_S_S_S_S_S_S_S_S_S_S_S_S_S_S_S_S_S_S_S_S_S_S_S_S0_S0_S0_S0_S0_S0_S0_S0_S0_S0_S0_S0_S0_S0_S0_S0_S0_S0_S0_S0_,@function
        .size           _Z7V_batchPiPdS0_S0_S0_S0_S_S0_S0_S0_S0_S0_S_S_S_S_S0_S0_S0_S0_S0_S0_S0_S_S_S_S_S_S_S_S_S_S_S_S_S_S_S_S_S_S_S_S_S_S_S_S_S_S_S0_S0_S0_S0_S0_S0_S0_S0_S0_S0_S0_S0_S0_S0_S0_S0_S0_S0_S0_S0_,(.L_x_250 - _Z7V_batchPiPdS0_S0_S0_S0_S_S0_S0_S0_S0_S0_S_S_S_S_S0_S0_S0_S0_S0_S0_S0_S_S_S_S_S_S_S_S_S_S_S_S_S_S_S_S_S_S_S_S_S_S_S_S_S_S_S0_S0_S0_S0_S0_S0_S0_S0_S0_S0_S0_S0_S0_S0_S0_S0_S0_S0_S0_S0_)
        .other          _Z7V_batchPiPdS0_S0_S0_S0_S_S0_S0_S0_S0_S0_S_S_S_S_S0_S0_S0_S0_S0_S0_S0_S_S_S_S_S_S_S_S_S_S_S_S_S_S_S_S_S_S_S_S_S_S_S_S_S_S_S0_S0_S0_S0_S0_S0_S0_S0_S0_S0_S0_S0_S0_S0_S0_S0_S0_S0_S0_S0_,@"STO_CUDA_ENTRY STV_DEFAULT"
_Z7V_batchPiPdS0_S0_S0_S0_S_S0_S0_S0_S0_S0_S_S_S_S_S0_S0_S0_S0_S0_S0_S0_S_S_S_S_S_S_S_S_S_S_S_S_S_S_S_S_S_S_S_S_S_S_S_S_S_S_S0_S0_S0_S0_S0_S0_S0_S0_S0_S0_S0_S0_S0_S0_S0_S0_S0_S0_S0_S0_:
.text._Z7V_batchPiPdS0_S0_S0_S0_S_S0_S0_S0_S0_S0_S_S_S_S_S0_S0_S0_S0_S0_S0_S0_S_S_S_S_S_S_S_S_S_S_S_S_S_S_S_S_S_S_S_S_S_S_S_S_S_S_S0_S0_S0_S0_S0_S0_S0_S0_S0_S0_S0_S0_S0_S0_S0_S0_S0_S0_S0_S0_:
[----:B------:R-:W0:Y:S08]  /*0000*/  LDC R1, c[0x0][0x37c] ;  /* 0x0000df00ff017b82 */ /* 0x000e300000000800 */
[----:B------:R-:W1:Y:S01]  /*0010*/  LDC.64 R2, c[0x0][0x450] ;  /* 0x00011400ff027b82 */ /* 0x000e620000000a00 */
[----:B------:R-:W1:Y:S01]  /*0020*/  LDCU.64 UR4, c[0x0][0x358] ;  /* 0x00006b00ff0477ac */ /* 0x000e620008000a00 */
[----:B0-----:R-:W-:-:S06]  /*0030*/  VIADD R1, R1, 0xffffffd8 ;  /* 0xffffffd801017836 */ /* 0x001fcc0000000000 */
[----:B------:R-:W0:Y:S08]  /*0040*/  LDC.64 R4, c[0x0][0x438] ;  /* 0x00010e00ff047b82 */ /* 0x000e300000000a00 */
[----:B------:R-:W2:Y:S08]  /*0050*/  LDC.64 R6, c[0x0][0x458] ;  /* 0x00011600ff067b82 */ /* 0x000eb00000000a00 */
[----:B------:R-:W3:Y:S01]  /*0060*/  LDC.64 R8, c[0x0][0x440] ;  /* 0x00011000ff087b82 */ /* 0x000ee20000000a00 */
[----:B-1----:R1:W4:Y:S07]  /*0070*/  LDG.E R0, desc[UR4][R2.64] ;  /* 0x0000000402007981 */ /* 0x00232e000c1e1900 */
[----:B------:R-:W5:Y:S01]  /*0080*/  LDC.64 R10, c[0x0][0x460] ;  /* 0x00011800ff0a7b82 */ /* 0x000f620000000a00 */
[----:B0-----:R0:W4:Y:S07]  /*0090*/  LDG.E R25, desc[UR4][R4.64] ;  /* 0x0000000404197981 */ /* 0x00112e000c1e1900 */
[----:B------:R-:W1:Y:S01]  /*00a0*/  LDC.64 R12, c[0x0][0x448] ;  /* 0x00011200ff0c7b82 */ /* 0x000e620000000a00 */
[----:B--2---:R2:W4:Y:S07]  /*00b0*/  LDG.E R24, desc[UR4][R6.64] ;  /* 0x0000000406187981 */ /* 0x00452e000c1e1900 */
[----:B------:R-:W0:Y:S01]  /*00c0*/  LDC.64 R14, c[0x0][0x480] ;  /* 0x00012000ff0e7b82 */ /* 0x000e220000000a00 */
[----:B---3--:R-:W3:Y:S07]  /*00d0*/  LDG.E R9, desc[UR4][R8.64] ;  /* 0x0000000408097981 */ /* 0x008eee000c1e1900 */
[----:B------:R-:W2:Y:S01]  /*00e0*/  LDC.64 R16, c[0x0][0x468] ;  /* 0x00011a00ff107b82 */ /* 0x000ea20000000a00 */
[----:B-----5:R-:W5:Y:S07]  /*00f0*/  LDG.E R10, desc[UR4][R10.64] ;  /* 0x000000040a0a7981 */ /* 0x020f6e000c1e1900 */
[----:B------:R-:W2:Y:S01]  /*0100*/  LDC.64 R18, c[0x0][0x488] ;  /* 0x00012200ff127b82 */ /* 0x000ea20000000a00 */
[----:B-1----:R-:W5:Y:S07]  /*0110*/  LDG.E R13, desc[UR4][R12.64] ;  /* 0x000000040c0d7981 */ /* 0x002f6e000c1e1900 */
[----:B------:R-:W1:Y:S01]  /*0120*/  LDC.64 R20, c[0x0][0x470] ;  /* 0x00011c00ff147b82 */ /* 0x000e620000000a00 */
[----:B0-----:R-:W5:Y:S07]  /*0130*/  LDG.E R14, desc[UR4][R14.64] ;  /* 0x000000040e0e7981 */ /* 0x001f6e000c1e1900 */
[----:B------:R-:W0:Y:S01]  /*0140*/  LDC.64 R22, c[0x0][0x490] ;  /* 0x00012400ff167b82 */ /* 0x000e220000000a00 */
[----:B--2---:R-:W2:Y:S07]  /*0150*/  LDG.E R17, desc[UR4][R16.64] ;  /* 0x0000000410117981 */ /* 0x004eae000c1e1900 */
[----:B------:R-:W0:Y:S01]  /*0160*/  LDC.64 R2, c[0x0][0x478] ;  /* 0x00011e00ff027b82 */ /* 0x000e220000000a00 */
[----:B------:R-:W2:Y:S07]  /*0170*/  LDG.E R18, desc[UR4][R18.64] ;  /* 0x0000000412127981 */ /* 0x000eae000c1e1900 */
[----:B------:R-:W0:Y:S01]  /*0180*/  LDC.64 R4, c[0x0][0x380] ;  /* 0x0000e000ff047b82 */ /* 0x000e220000000a00 */
[----:B-1----:R-:W2:Y:S07]  /*0190*/  LDG.E R21, desc[UR4][R20.64] ;  /* 0x0000000414157981 */ /* 0x002eae000c1e1900 */
[----:B------:R-:W1:Y:S01]  /*01a0*/  LDC.64 R6, c[0x0][0x3f8] ;  /* 0x0000fe00ff067b82 */ /* 0x000e620000000a00 */
[----:B0-----:R-:W2:Y:S04]  /*01b0*/  LDG.E R22, desc[UR4][R22.64] ;  /* 0x0000000416167981 */ /* 0x001ea8000c1e1900 */
[----:B------:R-:W2:Y:S04]  /*01c0*/  LDG.E R27, desc[UR4][R2.64] ;  /* 0x00000004021b7981 */ /* 0x000ea8000c1e1900 */
[----:B------:R0:W2:Y:S04]  /*01d0*/  LDG.E R4, desc[UR4][R4.64] ;  /* 0x0000000404047981 */ /* 0x0000a8000c1e1900 */
[----:B-1----:R-:W2:Y:S01]  /*01e0*/  LDG.E R7, desc[UR4][R6.64] ;  /* 0x0000000406077981 */ /* 0x002ea2000c1e1900 */
[----:B0-----:R-:W0:Y:S01]  /*01f0*/  S2R R5, SR_TID.X ;  /* 0x0000000000057919 */ /* 0x001e220000002100 */
[----:B------:R-:W0:Y:S08]  /*0200*/  S2UR UR6, SR_CTAID.X ;  /* 0x00000000000679c3 */ /* 0x000e300000002500 */
[----:B------:R-:W0:Y:S01]  /*0210*/  LDC R2, c[0x0][0x360] ;  /* 0x0000d800ff027b82 */ /* 0x000e220000000800 */
[----:B------:R-:W1:Y:S01]  /*0220*/  LDCU UR7, c[0x0][0x370] ;  /* 0x00006e00ff0777ac */ /* 0x000e620008000800 */
[----:B----4-:R-:W-:-:S02]  /*0230*/  IMAD.IADD R0, R0, 0x1, -R25 ;  /* 0x0000000100007824 */ /* 0x010fc400078e0a19 */
[----:B---3--:R-:W-:-:S04]  /*0240*/  IMAD.IADD R9, R24, 0x1, -R9 ;  /* 0x0000000118097824 */ /* 0x008fc800078e0a09 */
[----:B------:R-:W-:-:S05]  /*0250*/  IMAD R11, R0, R9, R9 ;  /* 0x00000009000b7224 */ /* 0x000fca00078e0209 */
[----:B------:R-:W-:Y:S01]  /*0260*/  IADD3 R11, PT, PT, R0, R11, RZ ;  /* 0x0000000b000b7210 */ /* 0x000fe20007ffe0ff */
[----:B-----5:R-:W-:-:S04]  /*0270*/  IMAD.IADD R10, R10, 0x1, -R13 ;  /* 0x000000010a0a7824 */ /* 0x020fc800078e0a0d */
[----:B------:R-:W-:-:S04]  /*0280*/  IMAD R0, R11, R10, R10 ;  /* 0x0000000a0b007224 */ /* 0x000fc800078e020a */
[----:B------:R-:W-:Y:S02]  /*0290*/  IMAD.IADD R0, R11, 0x1, R0 ;  /* 0x000000010b007824 */ /* 0x000fe400078e0200 */
[----:B--2---:R-:W-:-:S04]  /*02a0*/  IMAD.IADD R17, R14, 0x1, -R17 ;  /* 0x000000010e117824 */ /* 0x004fc800078e0a11 */
[----:B------:R-:W-:-:S05]  /*02b0*/  IMAD R3, R0, R17, R17 ;  /* 0x0000001100037224 */ /* 0x000fca00078e0211 */
[----:B------:R-:W-:Y:S01]  /*02c0*/  IADD3 R3, PT, PT, R0, R3, RZ ;  /* 0x0000000300037210 */ /* 0x000fe20007ffe0ff */
[----:B------:R-:W-:-:S04]  /*02d0*/  IMAD.IADD R18, R18, 0x1, -R21 ;  /* 0x0000000112127824 */ /* 0x000fc800078e0a15 */
[----:B------:R-:W-:-:S04]  /*02e0*/  IMAD R0, R3, R18, R18 ;  /* 0x0000001203007224 */ /* 0x000fc800078e0212 */
[----:B------:R-:W-:Y:S02]  /*02f0*/  IMAD.IADD R0, R3, 0x1, R0 ;  /* 0x0000000103007824 */ /* 0x000fe400078e0200 */
[----:B------:R-:W-:-:S04]  /*0300*/  IMAD.IADD R27, R22, 0x1, -R27 ;  /* 0x00000001161b7824 */ /* 0x000fc800078e0a1b */
[----:B------:R-:W-:-:S05]  /*0310*/  IMAD R3, R0, R27, R27 ;  /* 0x0000001b00037224 */ /* 0x000fca00078e021b */
[----:B------:R-:W-:-:S05]  /*0320*/  IADD3 R3, PT, PT, R0, R3, RZ ;  /* 0x0000000300037210 */ /* 0x000fca0007ffe0ff */
[----:B------:R-:W-:Y:S02]  /*0330*/  IMAD R0, R3, R4, R4 ;  /* 0x0000000403007224 */ /* 0x000fe400078e0204 */
[----:B0-----:R-:W-:Y:S02]  /*0340*/  IMAD R3, R2, UR6, R5 ;  /* 0x0000000602037c24 */ /* 0x001fe4000f8e0205 */
[----:B------:R-:W-:-:S05]  /*0350*/  IMAD R0, R0, R7, RZ ;  /* 0x0000000700007224 */ /* 0x000fca00078e02ff */
[----:B------:R-:W-:Y:S01]  /*0360*/  ISETP.GE.AND P0, PT, R3, R0, PT ;  /* 0x000000000300720c */ /* 0x000fe20003f06270 */
[----:B-1----:R-:W-:-:S12]  /*0370*/  IMAD R0, R2, UR7, RZ ;  /* 0x0000000702007c24 */ /* 0x002fd8000f8e02ff */
[----:B------:R-:W-:Y:S05]  /*0380*/  @P0 EXIT ;  /* 0x000000000000094d */ /* 0x000fea0003800000 */
[----:B------:R-:W-:Y:S01]  /*0390*/  VIADD R9, R9, 0x1 ;  /* 0x0000000109097836 */ /* 0x000fe20000000000 */
[----:B------:R-:W-:Y:S01]  /*03a0*/  IADD3 R18, PT, PT, R18, 0x1, RZ ;  /* 0x0000000112127810 */ /* 0x000fe20007ffe0ff */
[----:B------:R-:W-:Y:S01]  /*03b0*/  VIADD R10, R10, 0x1 ;  /* 0x000000010a0a7836 */ /* 0x000fe20000000000 */
[----:B------:R-:W0:Y:S01]  /*03c0*/  LDCU.64 UR6, c[0x4][0x170] ;  /* 0x01002e00ff0677ac */ /* 0x000e220008000a00 */
[----:B------:R-:W-:Y:S02]  /*03d0*/  VIADD R17, R17, 0x1 ;  /* 0x0000000111117836 */ /* 0x000fe40000000000 */
[----:B------:R-:W-:-:S07]  /*03e0*/  VIADD R27, R27, 0x1 ;  /* 0x000000011b1b7836 */ /* 0x000fce0000000000 */
.L_x_189:
[----:B------:R-:W-:Y:S01]  /*03f0*/  IMAD R10, R10, R9, RZ ;  /* 0x000000090a0a7224 */ /* 0x000fe200078e02ff */
[----:B------:R-:W-:Y:S01]  /*0400*/  IABS R8, R3 ;  /* 0x0000000300087213 */ /* 0x000fe20000000000 */
[----:B------:R-:W1:Y:S02]  /*0410*/  LDC.64 R24, c[0x0][0x480] ;  /* 0x00012000ff187b82 */ /* 0x000e640000000a00 */
[----:B------:R-:W-:-:S04]  /*0420*/  IMAD R17, R10, R17, RZ ;  /* 0x000000110a117224 */ /* 0x000fc800078e02ff */
[----:B------:R-:W-:Y:S02]  /*0430*/  IMAD R18, R17, R18, RZ ;  /* 0x0000001211127224 */ /* 0x000fe400078e02ff */
[----:B------:R-:W2:Y:S02]  /*0440*/  LDC.64 R12, c[0x0][0x468] ;  /* 0x00011a00ff0c7b82 */ /* 0x000ea40000000a00 */
[----:B------:R-:W-:-:S04]  /*0450*/  IMAD R27, R18, R27, RZ ;  /* 0x0000001b121b7224 */ /* 0x000fc800078e02ff */
[----:B------:R-:W-:Y:S02]  /*0460*/  IMAD R4, R27, R4, RZ ;  /* 0x000000041b047224 */ /* 0x000fe400078e02ff */
[----:B------:R-:W3:Y:S02]  /*0470*/  LDC.64 R28, c[0x0][0x460] ;  /* 0x00011800ff1c7b82 */ /* 0x000ee40000000a00 */
[----:B------:R-:W-:-:S05]  /*0480*/  IMAD R14, R4, R7, RZ ;  /* 0x00000007040e7224 */ /* 0x000fca00078e02ff */
[-C--:B------:R-:W-:Y:S01]  /*0490*/  IABS R9, R14.reuse ;  /* 0x0000000e00097213 */ /* 0x080fe20000000000 */
[----:B------:R-:W4:Y:S01]  /*04a0*/  LDC.64 R38, c[0x0][0x448] ;  /* 0x00011200ff267b82 */ /* 0x000f220000000a00 */
[----:B------:R-:W-:Y:S02]  /*04b0*/  IABS R10, R14 ;  /* 0x0000000e000a7213 */ /* 0x000fe40000000000 */
[----:B------:R-:W5:Y:S05]  /*04c0*/  I2F.RP R2, R9 ;  /* 0x0000000900027306 */ /* 0x000f6a0000209400 */
[----:B------:R-:W0:Y:S08]  /*04d0*/  LDC.64 R26, c[0x0][0x490] ;  /* 0x00012400ff1a7b82 */ /* 0x000e300000000a00 */
[----:B------:R-:W0:Y:S01]  /*04e0*/  LDC.64 R30, c[0x0][0x478] ;  /* 0x00011e00ff1e7b82 */ /* 0x000e220000000a00 */
[----:B-----5:R-:W5:Y:S02]  /*04f0*/  MUFU.RCP R2, R2 ;  /* 0x0000000200027308 */ /* 0x020f640000001000 */
[----:B-----5:R-:W-:-:S02]  /*0500*/  VIADD R4, R2, 0xffffffe ;  /* 0x0ffffffe02047836 */ /* 0x020fc40000000000 */
[----:B------:R-:W-:-:S04]  /*0510*/  IMAD.MOV R2, RZ, RZ, -R10 ;  /* 0x000000ffff027224 */ /* 0x000fc800078e0a0a */
[----:B------:R5:W1:Y:S01]  /*0520*/  F2I.FTZ.U32.TRUNC.NTZ R5, R4 ;  /* 0x0000000400057305 */ /* 0x000a62000021f000 */
[----:B------:R-:W0:Y:S01]  /*0530*/  LDC.64 R10, c[0x0][0x470] ;  /* 0x00011c00ff0a7b82 */ /* 0x000e220000000a00 */
[----:B-----5:R-:W-:Y:S02]  /*0540*/  IMAD.MOV.U32 R4, RZ, RZ, RZ ;  /* 0x000000ffff047224 */ /* 0x020fe400078e00ff */
[----:B-1----:R-:W-:-:S04]  /*0550*/  IMAD.MOV R6, RZ, RZ, -R5 ;  /* 0x000000ffff067224 */ /* 0x002fc800078e0a05 */
[----:B------:R-:W-:Y:S01]  /*0560*/  IMAD R7, R6, R9, RZ ;  /* 0x0000000906077224 */ /* 0x000fe200078e02ff */
[----:B------:R-:W-:-:S03]  /*0570*/  MOV R6, R8 ;  /* 0x0000000800067202 */ /* 0x000fc60000000f00 */
[----:B------:R-:W-:-:S06]  /*0580*/  IMAD.HI.U32 R5, R5, R7, R4 ;  /* 0x0000000705057227 */ /* 0x000fcc00078e0004 */
[----:B------:R-:W-:Y:S02]  /*0590*/  IMAD.HI.U32 R7, R5, R6, RZ ;  /* 0x0000000605077227 */ /* 0x000fe400078e00ff */
[----:B------:R-:W1:Y:S02]  /*05a0*/  LDC.64 R4, c[0x0][0x4c8] ;  /* 0x00013200ff047b82 */ /* 0x000e640000000a00 */
[----:B------:R-:W-:-:S05]  /*05b0*/  IMAD R2, R7, R2, R6 ;  /* 0x0000000207027224 */ /* 0x000fca00078e0206 */
[----:B------:R-:W-:-:S13]  /*05c0*/  ISETP.GT.U32.AND P1, PT, R9, R2, PT ;  /* 0x000000020900720c */ /* 0x000fda0003f24070 */
[----:B------:R-:W-:Y:S01]  /*05d0*/  @!P1 IMAD.IADD R2, R2, 0x1, -R9 ;  /* 0x0000000102029824 */ /* 0x000fe200078e0a09 */
[----:B------:R-:W-:Y:S02]  /*05e0*/  @!P1 IADD3 R7, PT, PT, R7, 0x1, RZ ;  /* 0x0000000107079810 */ /* 0x000fe40007ffe0ff */
[----:B------:R-:W-:Y:S01]  /*05f0*/  ISETP.NE.AND P1, PT, R14, RZ, PT ;  /* 0x000000ff0e00720c */ /* 0x000fe20003f25270 */
[C---:B-1----:R-:W-:Y:S01]  /*0600*/  IMAD.WIDE R4, R3.reuse, 0x4, R4 ;  /* 0x0000000403047825 */ /* 0x042fe200078e0204 */
[----:B------:R-:W-:Y:S02]  /*0610*/  ISETP.GE.U32.AND P0, PT, R2, R9, PT ;  /* 0x000000090200720c */ /* 0x000fe40003f06070 */
[----:B------:R-:W-:Y:S01]  /*0620*/  LOP3.LUT R2, R3, R14, RZ, 0x3c, !PT ;  /* 0x0000000e03027212 */ /* 0x000fe200078e3cff */
[----:B------:R-:W1:Y:S03]  /*0630*/  LDC.64 R8, c[0x0][0x488] ;  /* 0x00012200ff087b82 */ /* 0x000e660000000a00 */
[----:B------:R-:W-:-:S07]  /*0640*/  ISETP.GE.AND P2, PT, R2, RZ, PT ;  /* 0x000000ff0200720c */ /* 0x000fce0003f46270 */
[----:B------:R-:W-:-:S06]  /*0650*/  @P0 VIADD R7, R7, 0x1 ;  /* 0x0000000107070836 */ /* 0x000fcc0000000000 */
[----:B------:R-:W-:Y:S01]  /*0660*/  @!P2 IMAD.MOV R7, RZ, RZ, -R7 ;  /* 0x000000ffff07a224 */ /* 0x000fe200078e0a07 */
[----:B------:R-:W-:-:S05]  /*0670*/  @!P1 LOP3.LUT R7, RZ, R14, RZ, 0x33, !PT ;  /* 0x0000000eff079212 */ /* 0x000fca00078e33ff */
[----:B------:R5:W-:Y:S04]  /*0680*/  STG.E desc[UR4][R4.64], R7 ;  /* 0x0000000704007986 */ /* 0x000be8000c101904 */
[----:B------:R-:W5:Y:S04]  /*0690*/  LDG.E R21, desc[UR4][R24.64] ;  /* 0x0000000418157981 */ /* 0x000f68000c1e1900 */
[----:B--2---:R-:W5:Y:S04]  /*06a0*/  LDG.E R18, desc[UR4][R12.64] ;  /* 0x000000040c127981 */ /* 0x004f68000c1e1900 */
[----:B---3--:R-:W2:Y:S04]  /*06b0*/  LDG.E R34, desc[UR4][R28.64] ;  /* 0x000000041c227981 */ /* 0x008ea8000c1e1900 */
[----:B----4-:R-:W2:Y:S01]  /*06c0*/  LDG.E R17, desc[UR4][R38.64] ;  /* 0x0000000426117981 */ /* 0x010ea2000c1e1900 */
[----:B------:R-:W3:Y:S03]  /*06d0*/  LDC.64 R32, c[0x0][0x380] ;  /* 0x0000e000ff207b82 */ /* 0x000ee60000000a00 */
[----:B-1----:R-:W4:Y:S04]  /*06e0*/  LDG.E R20, desc[UR4][R8.64] ;  /* 0x0000000408147981 */ /* 0x002f28000c1e1900 */
[----:B0-----:R-:W4:Y:S01]  /*06f0*/  LDG.E R35, desc[UR4][R10.64] ;  /* 0x000000040a237981 */ /* 0x001f22000c1e1900 */
[----:B------:R-:W0:Y:S03]  /*0700*/  LDC.64 R36, c[0x0][0x3f8] ;  /* 0x0000fe00ff247b82 */ /* 0x000e260000000a00 */
[----:B------:R-:W4:Y:S04]  /*0710*/  LDG.E R19, desc[UR4][R26.64] ;  /* 0x000000041a137981 */ /* 0x000f28000c1e1900 */
[----:B------:R-:W4:Y:S04]  /*0720*/  LDG.E R2, desc[UR4][R30.64] ;  /* 0x000000041e027981 */ /* 0x000f28000c1e1900 */
[----:B---3--:R-:W3:Y:S04]  /*0730*/  LDG.E R6, desc[UR4][R32.64] ;  /* 0x0000000420067981 */ /* 0x008ee8000c1e1900 */
[----:B0-----:R-:W3:Y:S01]  /*0740*/  LDG.E R16, desc[UR4][R36.64] ;  /* 0x0000000424107981 */ /* 0x001ee2000c1e1900 */
[----:B------:R-:W0:Y:S08]  /*0750*/  LDC.64 R40, c[0x0][0x458] ;  /* 0x00011600ff287b82 */ /* 0x000e300000000a00 */
[----:B------:R-:W1:Y:S01]  /*0760*/  LDC.64 R14, c[0x0][0x440] ;  /* 0x00011000ff0e7b82 */ /* 0x000e620000000a00 */
[----:B0-----:R-:W3:Y:S04]  /*0770*/  LDG.E R22, desc[UR4][R40.64] ;  /* 0x0000000428167981 */ /* 0x001ee8000c1e1900 */
[----:B-1----:R-:W3:Y:S01]  /*0780*/  LDG.E R23, desc[UR4][R14.64] ;  /* 0x000000040e177981 */ /* 0x002ee2000c1e1900 */
[----:B-----5:R-:W-:Y:S01]  /*0790*/  IADD3 R21, PT, PT, R21, -R18, RZ ;  /* 0x8000001215157210 */ /* 0x020fe20007ffe0ff */
[----:B--2---:R-:W-:-:S04]  /*07a0*/  IMAD.IADD R34, R34, 0x1, -R17 ;  /* 0x0000000122227824 */ /* 0x004fc800078e0a11 */
[----:B------:R-:W-:Y:S02]  /*07b0*/  IMAD R17, R34, R21, R21 ;  /* 0x0000001522117224 */ /* 0x000fe400078e0215 */
[----:B----4-:R-:W-:Y:S02]  /*07c0*/  IMAD.IADD R20, R20, 0x1, -R35 ;  /* 0x0000000114147824 */ /* 0x010fe400078e0a23 */
[----:B------:R-:W-:-:S04]  /*07d0*/  IMAD.IADD R17, R34, 0x1, R17 ;  /* 0x0000000122117824 */ /* 0x000fc800078e0211 */
[----:B------:R-:W-:-:S04]  /*07e0*/  IMAD R18, R17, R20, R20 ;  /* 0x0000001411127224 */ /* 0x000fc800078e0214 */
[----:B------:R-:W-:Y:S01]  /*07f0*/  IMAD.IADD R18, R17, 0x1, R18 ;  /* 0x0000000111127824 */ /* 0x000fe200078e0212 */
[----:B------:R-:W-:-:S05]  /*0800*/  IADD3 R17, PT, PT, R19, -R2, RZ ;  /* 0x8000000213117210 */ /* 0x000fca0007ffe0ff */
[----:B------:R-:W-:-:S04]  /*0810*/  IMAD R17, R18, R17, R17 ;  /* 0x0000001112117224 */ /* 0x000fc800078e0211 */
[----:B------:R-:W-:-:S04]  /*0820*/  IMAD.IADD R17, R18, 0x1, R17 ;  /* 0x0000000112117824 */ /* 0x000fc800078e0211 */
[----:B---3--:R-:W-:-:S04]  /*0830*/  IMAD R17, R6, R17, R6 ;  /* 0x0000001106117224 */ /* 0x008fc800078e0206 */
[----:B------:R-:W-:-:S05]  /*0840*/  IMAD R18, R16, R17, RZ ;  /* 0x0000001110127224 */ /* 0x000fca00078e02ff */
[----:B------:R-:W-:-:S04]  /*0850*/  IABS R17, R18 ;  /* 0x0000001200117213 */ /* 0x000fc80000000000 */
[----:B------:R-:W0:Y:S08]  /*0860*/  I2F.RP R35, R17 ;  /* 0x0000001100237306 */ /* 0x000e300000209400 */
[----:B0-----:R-:W0:Y:S01]  /*0870*/  MUFU.RCP R35, R35 ;  /* 0x0000002300237308 */ /* 0x001e220000001000 */
[----:B------:R-:W-:-:S04]  /*0880*/  IMAD.IADD R22, R22, 0x1, -R23 ;  /* 0x0000000116167824 */ /* 0x000fc800078e0a17 */
[----:B------:R-:W-:Y:S01]  /*0890*/  IMAD R7, R7, R22, R7 ;  /* 0x0000001607077224 */ /* 0x000fe200078e0207 */
[----:B------:R-:W-:-:S03]  /*08a0*/  LOP3.LUT R19, RZ, R19, RZ, 0x33, !PT ;  /* 0x00000013ff137212 */ /* 0x000fc600078e33ff */
[----:B------:R-:W-:Y:S02]  /*08b0*/  IMAD R34, R7, R34, R7 ;  /* 0x0000002207227224 */ /* 0x000fe400078e0207 */
[----:B0-----:R-:W-:-:S04]  /*08c0*/  VIADD R22, R35, 0xffffffe ;  /* 0x0ffffffe23167836 */ /* 0x001fc80000000000 */
[----:B------:R-:W0:Y:S01]  /*08d0*/  F2I.FTZ.U32.TRUNC.NTZ R7, R22 ;  /* 0x0000001600077305 */ /* 0x000e22000021f000 */
[----:B------:R-:W-:Y:S01]  /*08e0*/  IMAD R21, R21, R34, R34 ;  /* 0x0000002215157224 */ /* 0x000fe200078e0222 */
[----:B------:R-:W-:-:S03]  /*08f0*/  IADD3 R19, PT, PT, R2, R19, RZ ;  /* 0x0000001302137210 */ /* 0x000fc60007ffe0ff */
[----:B------:R-:W-:-:S04]  /*0900*/  IMAD R20, R21, R20, R21 ;  /* 0x0000001415147224 */ /* 0x000fc800078e0215 */
[----:B------:R-:W-:-:S04]  /*0910*/  IMAD R19, R20, R19, RZ ;  /* 0x0000001314137224 */ /* 0x000fc800078e02ff */
[----:B------:R-:W-:Y:S02]  /*0920*/  IMAD R19, R19, R6, RZ ;  /* 0x0000000613137224 */ /* 0x000fe400078e02ff */
[----:B0-----:R-:W-:Y:S02]  /*0930*/  IMAD.MOV R2, RZ, RZ, -R7 ;  /* 0x000000ffff027224 */ /* 0x001fe400078e0a07 */
[----:B------:R-:W-:Y:S02]  /*0940*/  IMAD R19, R19, R16, R3 ;  /* 0x0000001013137224 */ /* 0x000fe400078e0203 */
[----:B------:R-:W-:Y:S02]  /*0950*/  IMAD R21, R2, R17, RZ ;  /* 0x0000001102157224 */ /* 0x000fe400078e02ff */
[----:B------:R-:W-:Y:S01]  /*0960*/  IMAD.MOV.U32 R6, RZ, RZ, RZ ;  /* 0x000000ffff067224 */ /* 0x000fe200078e00ff */
[----:B------:R-:W-:Y:S02]  /*0970*/  IABS R2, R18 ;  /* 0x0000001200027213 */ /* 0x000fe40000000000 */
[----:B------:R-:W-:Y:S01]  /*0980*/  IABS R23, R19 ;  /* 0x0000001300177213 */ /* 0x000fe20000000000 */
[----:B------:R-:W-:-:S04]  /*0990*/  IMAD.HI.U32 R6, R7, R21, R6 ;  /* 0x0000001507067227 */ /* 0x000fc800078e0006 */
[----:B------:R-:W-:Y:S02]  /*09a0*/  IMAD.MOV R16, RZ, RZ, -R2 ;  /* 0x000000ffff107224 */ /* 0x000fe400078e0a02 */
[----:B------:R-:W-:Y:S02]  /*09b0*/  IMAD.HI.U32 R2, R6, R23, RZ ;  /* 0x0000001706027227 */ /* 0x000fe400078e00ff */
[----:B------:R-:W0:Y:S02]  /*09c0*/  LDC.64 R6, c[0x0][0x4d0] ;  /* 0x00013400ff067b82 */ /* 0x000e240000000a00 */
[----:B------:R-:W-:-:S05]  /*09d0*/  IMAD R16, R2, R16, R23 ;  /* 0x0000001002107224 */ /* 0x000fca00078e0217 */
[----:B------:R-:W-:Y:S02]  /*09e0*/  ISETP.GT.U32.AND P1, PT, R17, R16, PT ;  /* 0x000000101100720c */ /* 0x000fe40003f24070 */
[----:B------:R-:W-:-:S11]  /*09f0*/  LOP3.LUT R19, R19, R18, RZ, 0x3c, !PT ;  /* 0x0000001213137212 */ /* 0x000fd600078e3cff */
[----:B------:R-:W-:-:S04]  /*0a00*/  @!P1 IADD3 R16, PT, PT, R16, -R17, RZ ;  /* 0x8000001110109210 */ /* 0x000fc80007ffe0ff */
[----:B------:R-:W-:Y:S01]  /*0a10*/  ISETP.GE.U32.AND P0, PT, R16, R17, PT ;  /* 0x000000111000720c */ /* 0x000fe20003f06070 */
[----:B------:R-:W-:Y:S01]  /*0a20*/  @!P1 VIADD R2, R2, 0x1 ;  /* 0x0000000102029836 */ /* 0x000fe20000000000 */
[----:B------:R-:W-:Y:S02]  /*0a30*/  ISETP.GE.AND P2, PT, R19, RZ, PT ;  /* 0x000000ff1300720c */ /* 0x000fe40003f46270 */
[----:B------:R-:W-:-:S09]  /*0a40*/  ISETP.NE.AND P1, PT, R18, RZ, PT ;  /* 0x000000ff1200720c */ /* 0x000fd20003f25270 */
[----:B------:R-:W-:-:S04]  /*0a50*/  @P0 VIADD R2, R2, 0x1 ;  /* 0x0000000102020836 */ /* 0x000fc80000000000 */
[----:B------:R-:W-:Y:S02]  /*0a60*/  IMAD.MOV.U32 R19, RZ, RZ, R2 ;  /* 0x000000ffff137224 */ /* 0x000fe400078e0002 */
[----:B0-----:R-:W-:-:S03]  /*0a70*/  IMAD.WIDE R16, R3, 0x4, R6 ;  /* 0x0000000403107825 */ /* 0x001fc600078e0206 */
[----:B------:R-:W-:Y:S02]  /*0a80*/  @!P2 IADD3 R19, PT, PT, -R19, RZ, RZ ;  /* 0x000000ff1313a210 */ /* 0x000fe40007ffe1ff */
[----:B------:R-:W-:-:S05]  /*0a90*/  @!P1 LOP3.LUT R19, RZ, R18, RZ, 0x33, !PT ;  /* 0x00000012ff139212 */ /* 0x000fca00078e33ff */
[----:B------:R0:W-:Y:S04]  /*0aa0*/  STG.E desc[UR4][R16.64], R19 ;  /* 0x0000001310007986 */ /* 0x0001e8000c101904 */
[----:B------:R-:W2:Y:S04]  /*0ab0*/  LDG.E R21, desc[UR4][R24.64] ;  /* 0x0000000418157981 */ /* 0x000ea8000c1e1900 */
[----:B------:R-:W2:Y:S04]  /*0ac0*/  LDG.E R2, desc[UR4][R12.64] ;  /* 0x000000040c027981 */ /* 0x000ea8000c1e1900 */
        /* <DEDUP_REMOVED lines=8> */
[----:B------:R-:W5:Y:S04]  /*0b50*/  LDG.E R35, desc[UR4][R28.64] ;  /* 0x000000041c237981 */ /* 0x000f68000c1e1900 */
[----:B------:R-:W5:Y:S04]  /*0b60*/  LDG.E R42, desc[UR4][R38.64] ;  /* 0x00000004262a7981 */ /* 0x000f68000c1e1900 */
[----:B------:R-:W5:Y:S01]  /*0b70*/  LDG.E R23, desc[UR4][R4.64] ;  /* 0x0000000404177981 */ /* 0x000f62000c1e1900 */
[----:B--2---:R-:W-:-:S02]  /*0b80*/  IMAD.IADD R21, R21, 0x1, -R2 ;  /* 0x0000000115157824 */ /* 0x004fc400078e0a02 */
[----:B---3--:R-:W-:-:S04]  /*0b90*/  IMAD.IADD R34, R34, 0x1, -R45 ;  /* 0x0000000122227824 */ /* 0x008fc800078e0a2d */
[----:B------:R-:W-:Y:S02]  /*0ba0*/  IMAD R2, R21, R34, R34 ;  /* 0x0000002215027224 */ /* 0x000fe400078e0222 */
[----:B----4-:R-:W-:-:S03]  /*0bb0*/  IMAD.IADD R45, R7, 0x1, -R6 ;  /* 0x00000001072d7824 */ /* 0x010fc600078e0a06 */
[----:B------:R-:W-:-:S05]  /*0bc0*/  IADD3 R2, PT, PT, R21, R2, RZ ;  /* 0x0000000215027210 */ /* 0x000fca0007ffe0ff */
[----:B------:R-:W-:-:S04]  /*0bd0*/  IMAD R45, R2, R45, R45 ;  /* 0x0000002d022d7224 */ /* 0x000fc800078e022d */
[----:B------:R-:W-:-:S04]  /*0be0*/  IMAD.IADD R45, R2, 0x1, R45 ;  /* 0x00000001022d7824 */ /* 0x000fc800078e022d */
[----:B-----5:R-:W-:-:S04]  /*0bf0*/  IMAD R45, R18, R45, R18 ;  /* 0x0000002d122d7224 */ /* 0x020fc800078e0212 */
[----:B------:R-:W-:-:S05]  /*0c00*/  IMAD R2, R20, R45, RZ ;  /* 0x0000002d14027224 */ /* 0x000fca00078e02ff */
[----:B------:R-:W-:-:S04]  /*0c10*/  IABS R22, R2 ;  /* 0x0000000200167213 */ /* 0x000fc80000000000 */
[----:B------:R-:W1:Y:S01]  /*0c20*/  I2F.RP R45, R22 ;  /* 0x00000016002d7306 */ /* 0x000e620000209400 */
[----:B------:R-:W-:-:S07]  /*0c30*/  IMAD.IADD R44, R43, 0x1, -R44 ;  /* 0x000000012b2c7824 */ /* 0x000fce00078e0a2c */
[----:B-1----:R-:W1:Y:S01]  /*0c40*/  MUFU.RCP R45, R45 ;  /* 0x0000002d002d7308 */ /* 0x002e620000001000 */
[----:B------:R-:W-:Y:S02]  /*0c50*/  IMAD.IADD R35, R35, 0x1, -R42 ;  /* 0x0000000123237824 */ /* 0x000fe400078e0a2a */
[----:B------:R-:W-:Y:S01]  /*0c60*/  IMAD R44, R23, R44, R23 ;  /* 0x0000002c172c7224 */ /* 0x000fe200078e0217 */
[----:B------:R-:W-:Y:S01]  /*0c70*/  LOP3.LUT R23, RZ, R7, RZ, 0x33, !PT ;  /* 0x00000007ff177212 */ /* 0x000fe200078e33ff */
[-C--:B------:R-:W-:Y:S02]  /*0c80*/  IMAD R42, R19, R35.reuse, R19 ;  /* 0x00000023132a7224 */ /* 0x080fe400078e0213 */
[----:B------:R-:W-:Y:S02]  /*0c90*/  IMAD R44, R44, R35, R44 ;  /* 0x000000232c2c7224 */ /* 0x000fe400078e022c */
[----:B------:R-:W-:Y:S02]  /*0ca0*/  IMAD.IADD R23, R6, 0x1, R23 ;  /* 0x0000000106177824 */ /* 0x000fe400078e0217 */
[----:B0-----:R-:W-:Y:S01]  /*0cb0*/  IMAD R19, R44, R21, R44 ;  /* 0x000000152c137224 */ /* 0x001fe200078e022c */
[----:B-1----:R-:W-:Y:S01]  /*0cc0*/  IADD3 R43, PT, PT, R45, 0xffffffe, RZ ;  /* 0x0ffffffe2d2b7810 */ /* 0x002fe20007ffe0ff */
[----:B------:R-:W-:-:S03]  /*0cd0*/  IMAD R21, R21, R42, R42 ;  /* 0x0000002a15157224 */ /* 0x000fc600078e022a */
[----:B------:R-:W0:Y:S01]  /*0ce0*/  F2I.FTZ.U32.TRUNC.NTZ R7, R43 ;  /* 0x0000002b00077305 */ /* 0x000e22000021f000 */
[----:B------:R-:W-:Y:S01]  /*0cf0*/  IMAD R18, R18, R23, RZ ;  /* 0x0000001712127224 */ /* 0x000fe200078e02ff */
[----:B------:R-:W-:Y:S01]  /*0d00*/  IABS R6, R2 ;  /* 0x0000000200067213 */ /* 0x000fe20000000000 */
[C---:B------:R-:W-:Y:S02]  /*0d10*/  IMAD R19, R34.reuse, R19, R19 ;  /* 0x0000001322137224 */ /* 0x040fe400078e0213 */
[----:B------:R-:W-:Y:S02]  /*0d20*/  IMAD R21, R34, R21, R21 ;  /* 0x0000001522157224 */ /* 0x000fe400078e0215 */
[-C--:B------:R-:W-:Y:S02]  /*0d30*/  IMAD R19, R19, R18.reuse, RZ ;  /* 0x0000001213137224 */ /* 0x080fe400078e02ff */
[----:B------:R-:W-:Y:S02]  /*0d40*/  IMAD R21, R21, R18, RZ ;  /* 0x0000001215157224 */ /* 0x000fe400078e02ff */
[----:B------:R-:W-:-:S02]  /*0d50*/  IMAD.MOV R18, RZ, RZ, -R6 ;  /* 0x000000ffff127224 */ /* 0x000fc400078e0a06 */
[----:B------:R-:W-:Y:S02]  /*0d60*/  HFMA2 R6, -RZ, RZ, 0, 0 ;  /* 0x00000000ff067431 */ /* 0x000fe400000001ff */
[----:B------:R-:W-:Y:S02]  /*0d70*/  IMAD R19, R19, R20, R3 ;  /* 0x0000001413137224 */ /* 0x000fe400078e0203 */
[----:B0-----:R-:W-:Y:S02]  /*0d80*/  IMAD.MOV R23, RZ, RZ, -R7 ;  /* 0x000000ffff177224 */ /* 0x001fe400078e0a07 */
[----:B------:R-:W-:Y:S02]  /*0d90*/  IMAD R19, R20, R21, R19 ;  /* 0x0000001514137224 */ /* 0x000fe400078e0213 */
[----:B------:R-:W-:-:S03]  /*0da0*/  IMAD R21, R23, R22, RZ ;  /* 0x0000001617157224 */ /* 0x000fc600078e02ff */
[----:B------:R-:W-:Y:S01]  /*0db0*/  IABS R23, R19 ;  /* 0x0000001300177213 */ /* 0x000fe20000000000 */
[----:B------:R-:W-:Y:S02]  /*0dc0*/  IMAD.HI.U32 R6, R7, R21, R6 ;  /* 0x0000001507067227 */ /* 0x000fe400078e0006 */
[----:B------:R-:W0:Y:S04]  /*0dd0*/  LDC.64 R20, c[0x0][0x4d8] ;  /* 0x00013600ff147b82 */ /* 0x000e280000000a00 */
[----:B------:R-:W-:-:S04]  /*0de0*/  IMAD.HI.U32 R7, R6, R23, RZ ;  /* 0x0000001706077227 */ /* 0x000fc800078e00ff */
[----:B------:R-:W-:-:S05]  /*0df0*/  IMAD R23, R7, R18, R23 ;  /* 0x0000001207177224 */ /* 0x000fca00078e0217 */
[----:B------:R-:W-:Y:S02]  /*0e00*/  ISETP.GT.U32.AND P1, PT, R22, R23, PT ;  /* 0x000000171600720c */ /* 0x000fe40003f24070 */
[----:B------:R-:W-:-:S11]  /*0e10*/  LOP3.LUT R19, R19, R2, RZ, 0x3c, !PT ;  /* 0x0000000213137212 */ /* 0x000fd600078e3cff */
[----:B------:R-:W-:-:S05]  /*0e20*/  @!P1 IMAD.IADD R23, R23, 0x1, -R22 ;  /* 0x0000000117179824 */ /* 0x000fca00078e0a16 */
[----:B------:R-:W-:Y:S01]  /*0e30*/  ISETP.GE.U32.AND P0, PT, R23, R22, PT ;  /* 0x000000161700720c */ /* 0x000fe20003f06070 */
[----:B------:R-:W-:Y:S01]  /*0e40*/  @!P1 VIADD R7, R7, 0x1 ;  /* 0x0000000107079836 */ /* 0x000fe20000000000 */
[----:B------:R-:W-:Y:S02]  /*0e50*/  ISETP.GE.AND P2, PT, R19, RZ, PT ;  /* 0x000000ff1300720c */ /* 0x000fe40003f46270 */
[----:B------:R-:W-:Y:S01]  /*0e60*/  ISETP.NE.AND P1, PT, R2, RZ, PT ;  /* 0x000000ff0200720c */ /* 0x000fe20003f25270 */
[----:B0-----:R-:W-:-:S08]  /*0e70*/  IMAD.WIDE R20, R3, 0x4, R20 ;  /* 0x0000000403147825 */ /* 0x001fd000078e0214 */
        /* <DEDUP_REMOVED lines=9> */
[----:B------:R-:W5:Y:S04]  /*0f10*/  LDG.E R18, desc[UR4][R36.64] ;  /* 0x0000000424127981 */ /* 0x000f68000c1e1900 */
[----:B------:R-:W5:Y:S04]  /*0f20*/  LDG.E R48, desc[UR4][R40.64] ;  /* 0x0000000428307981 */ /* 0x000f68000c1e1900 */
        /* <DEDUP_REMOVED lines=9> */
[----:B------:R-:W-:-:S04]  /*0fc0*/  IMAD R2, R19, R2, R2 ;  /* 0x0000000213027224 */ /* 0x000fc800078e0202 */
[----:B------:R-:W-:-:S04]  /*0fd0*/  IMAD.IADD R35, R19, 0x1, R2 ;  /* 0x0000000113237824 */ /* 0x000fc800078e0202 */
[----:B----4-:R-:W-:-:S04]  /*0fe0*/  IMAD R35, R35, R22, R22 ;  /* 0x0000001623237224 */ /* 0x010fc800078e0216 */
[----:B-----5:R-:W-:-:S05]  /*0ff0*/  IMAD R2, R18, R35, RZ ;  /* 0x0000002312027224 */ /* 0x020fca00078e02ff */
[----:B------:R-:W-:-:S04]  /*1000*/  IABS R6, R2 ;  /* 0x0000000200067213 */ /* 0x000fc80000000000 */
[----:B------:R-:W1:Y:S01]  /*1010*/  I2F.RP R50, R6 ;  /* 0x0000000600327306 */ /* 0x000e620000209400 */
[----:B------:R-:W-:Y:S01]  /*1020*/  IADD3 R49, PT, PT, R48, -R49, RZ ;  /* 0x8000003130317210 */ /* 0x000fe20007ffe0ff */
[----:B------:R-:W-:Y:S01]  /*1030*/  IMAD.IADD R46, R46, 0x1, -R47 ;  /* 0x000000012e2e7824 */ /* 0x000fe200078e0a2f */
[----:B------:R-:W-:-:S05]  /*1040*/  LOP3.LUT R43, RZ, R43, RZ, 0x33, !PT ;  /* 0x0000002bff2b7212 */ /* 0x000fca00078e33ff */
[----:B-1----:R-:W1:Y:S01]  /*1050*/  MUFU.RCP R35, R50 ;  /* 0x0000003200237308 */ /* 0x002e620000001000 */
[----:B------:R-:W-:Y:S02]  /*1060*/  IMAD R49, R44, R49, R44 ;  /* 0x000000312c317224 */ /* 0x000fe400078e022c */
[----:B------:R-:W-:Y:S02]  /*1070*/  IMAD.IADD R42, R42, 0x1, -R45 ;  /* 0x000000012a2a7824 */ /* 0x000fe400078e0a2d */
[----:B------:R-:W-:Y:S01]  /*1080*/  IMAD R49, R49, R46, R49 ;  /* 0x0000002e31317224 */ /* 0x000fe200078e0231 */
[----:B------:R-:W-:-:S03]  /*1090*/  IADD3 R43, PT, PT, R34, R43, RZ ;  /* 0x0000002b222b7210 */ /* 0x000fc60007ffe0ff */
[----:B------:R-:W-:Y:S02]  /*10a0*/  IMAD R34, R49, R42, R49 ;  /* 0x0000002a31227224 */ /* 0x000fe400078e0231 */
[----:B------:R-:W-:Y:S02]  /*10b0*/  IMAD R43, R22, R43, RZ ;  /* 0x0000002b162b7224 */ /* 0x000fe400078e02ff */
[----:B-1----:R-:W-:Y:S02]  /*10c0*/  VIADD R44, R35, 0xffffffe ;  /* 0x0ffffffe232c7836 */ /* 0x002fe40000000000 */
[----:B------:R-:W-:Y:S02]  /*10d0*/  IMAD R35, R46, R23, R23 ;  /* 0x000000172e237224 */ /* 0x000fe400078e0217 */
[----:B------:R-:W-:Y:S01]  /*10e0*/  IMAD R34, R34, R19, R34 ;  /* 0x0000001322227224 */ /* 0x000fe200078e0222 */
[----:B------:R-:W1:Y:S01]  /*10f0*/  F2I.FTZ.U32.TRUNC.NTZ R23, R44 ;  /* 0x0000002c00177305 */ /* 0x000e62000021f000 */
[----:B------:R-:W-:-:S02]  /*1100*/  IMAD R22, R42, R35, R35 ;  /* 0x000000232a167224 */ /* 0x000fc400078e0223 */
[----:B------:R-:W-:Y:S02]  /*1110*/  IMAD R42, R7, R42, R7 ;  /* 0x0000002a072a7224 */ /* 0x000fe400078e0207 */
[C---:B------:R-:W-:Y:S02]  /*1120*/  IMAD R22, R19.reuse, R22, R22 ;  /* 0x0000001613167224 */ /* 0x040fe400078e0216 */
[-C--:B------:R-:W-:Y:S02]  /*1130*/  IMAD R34, R34, R43.reuse, RZ ;  /* 0x0000002b22227224 */ /* 0x080fe400078e02ff */
[----:B------:R-:W-:Y:S02]  /*1140*/  IMAD R19, R19, R42, R42 ;  /* 0x0000002a13137224 */ /* 0x000fe400078e022a */
[----:B------:R-:W-:Y:S02]  /*1150*/  IMAD R22, R22, R43, RZ ;  /* 0x0000002b16167224 */ /* 0x000fe400078e02ff */
[----:B0-----:R-:W-:-:S02]  /*1160*/  IMAD R7, R34, R18, R3 ;  /* 0x0000001222077224 */ /* 0x001fc400078e0203 */
[----:B------:R-:W-:Y:S02]  /*1170*/  IMAD R19, R19, R43, RZ ;  /* 0x0000002b13137224 */ /* 0x000fe400078e02ff */
[C---:B------:R-:W-:Y:S01]  /*1180*/  IMAD R7, R18.reuse, R22, R7 ;  /* 0x0000001612077224 */ /* 0x040fe200078e0207 */
[----:B------:R-:W-:Y:S01]  /*1190*/  IABS R22, R2 ;  /* 0x0000000200167213 */ /* 0x000fe20000000000 */
[----:B-1----:R-:W-:Y:S02]  /*11a0*/  IMAD.MOV R35, RZ, RZ, -R23 ;  /* 0x000000ffff237224 */ /* 0x002fe400078e0a17 */
[----:B------:R-:W-:Y:S02]  /*11b0*/  IMAD R7, R18, R19, R7 ;  /* 0x0000001312077224 */ /* 0x000fe400078e0207 */
[----:B------:R-:W-:Y:S02]  /*11c0*/  IMAD.MOV R34, RZ, RZ, -R22 ;  /* 0x000000ffff227224 */ /* 0x000fe400078e0a16 */
[----:B------:R-:W-:Y:S01]  /*11d0*/  IMAD R19, R35, R6, RZ ;  /* 0x0000000623137224 */ /* 0x000fe200078e02ff */
[----:B------:R-:W-:Y:S01]  /*11e0*/  IABS R18, R7 ;  /* 0x0000000700127213 */ /* 0x000fe20000000000 */
[----:B------:R-:W-:-:S04]  /*11f0*/  IMAD.MOV.U32 R22, RZ, RZ, RZ ;  /* 0x000000ffff167224 */ /* 0x000fc800078e00ff */
[----:B------:R-:W-:Y:S01]  /*1200*/  IMAD.HI.U32 R22, R23, R19, R22 ;  /* 0x0000001317167227 */ /* 0x000fe200078e0016 */
[----:B------:R-:W-:-:S03]  /*1210*/  MOV R23, R18 ;  /* 0x0000001200177202 */ /* 0x000fc60000000f00 */
[----:B------:R-:W-:Y:S02]  /*1220*/  IMAD.MOV.U32 R18, RZ, RZ, R34 ;  /* 0x000000ffff127224 */ /* 0x000fe400078e0022 */
[----:B------:R-:W-:-:S04]  /*1230*/  IMAD.HI.U32 R22, R22, R23, RZ ;  /* 0x0000001716167227 */ /* 0x000fc800078e00ff */
[----:B------:R-:W-:Y:S02]  /*1240*/  IMAD R23, R22, R18, R23 ;  /* 0x0000001216177224 */ /* 0x000fe400078e0217 */
[----:B------:R-:W0:Y:S03]  /*1250*/  LDC.64 R18, c[0x0][0x4e0] ;  /* 0x00013800ff127b82 */ /* 0x000e260000000a00 */
[----:B------:R-:W-:Y:S02]  /*1260*/  ISETP.GT.U32.AND P1, PT, R6, R23, PT ;  /* 0x000000170600720c */ /* 0x000fe40003f24070 */
[----:B------:R-:W-:-:S11]  /*1270*/  LOP3.LUT R7, R7, R2, RZ, 0x3c, !PT ;  /* 0x0000000207077212 */ /* 0x000fd600078e3cff */
[----:B------:R-:W-:-:S05]  /*1280*/  @!P1 IMAD.IADD R23, R23, 0x1, -R6 ;  /* 0x0000000117179824 */ /* 0x000fca00078e0a06 */
[----:B------:R-:W-:Y:S01]  /*1290*/  ISETP.GE.U32.AND P0, PT, R23, R6, PT ;  /* 0x000000061700720c */ /* 0x000fe20003f06070 */
[----:B------:R-:W-:Y:S01]  /*12a0*/  @!P1 VIADD R22, R22, 0x1 ;  /* 0x0000000116169836 */ /* 0x000fe20000000000 */
[----:B------:R-:W-:Y:S02]  /*12b0*/  ISETP.GE.AND P2, PT, R7, RZ, PT ;  /* 0x000000ff0700720c */ /* 0x000fe40003f46270 */
[----:B------:R-:W-:-:S09]  /*12c0*/  ISETP.NE.AND P1, PT, R2, RZ, PT ;  /* 0x000000ff0200720c */ /* 0x000fd20003f25270 */
[----:B------:R-:W-:-:S05]  /*12d0*/  @P0 IADD3 R22, PT, PT, R22, 0x1, RZ ;  /* 0x0000000116160810 */ /* 0x000fca0007ffe0ff */
[----:B------:R-:W-:Y:S02]  /*12e0*/  IMAD.MOV.U32 R7, RZ, RZ, R22 ;  /* 0x000000ffff077224 */ /* 0x000fe400078e0016 */
[----:B0-----:R-:W-:-:S04]  /*12f0*/  IMAD.WIDE R18, R3, 0x4, R18 ;  /* 0x0000000403127825 */ /* 0x001fc800078e0212 */
[----:B------:R-:W-:Y:S01]  /*1300*/  @!P2 IMAD.MOV R7, RZ, RZ, -R7 ;  /* 0x000000ffff07a224 */ /* 0x000fe200078e0a07 */
        /* <DEDUP_REMOVED lines=17> */
[----:B--2---:R-:W-:Y:S01]  /*1420*/  IMAD.IADD R6, R2, 0x1, -R53 ;  /* 0x0000000102067824 */ /* 0x004fe200078e0a35 */
[----:B---3--:R-:W-:-:S05]  /*1430*/  IADD3 R2, PT, PT, R46, -R49, RZ ;  /* 0x800000312e027210 */ /* 0x008fca0007ffe0ff */
[----:B----4-:R-:W-:-:S04]  /*1440*/  IMAD R53, R23, R2, R23 ;  /* 0x0000000217357224 */ /* 0x010fc800078e0217 */
[----:B-----5:R-:W-:Y:S02]  /*1450*/  IMAD R2, R34, R53, RZ ;  /* 0x0000003522027224 */ /* 0x020fe400078e02ff */
[----:B------:R-:W-:-:S03]  /*1460*/  IMAD R43, R43, R6, R43 ;  /* 0x000000062b2b7224 */ /* 0x000fc600078e022b */
[----:B------:R-:W-:Y:S01]  /*1470*/  IABS R6, R2 ;  /* 0x0000000200067213 */ /* 0x000fe20000000000 */
[----:B------:R-:W-:-:S03]  /*1480*/  IMAD.IADD R50, R51, 0x1, -R48 ;  /* 0x0000000133327824 */ /* 0x000fc600078e0a30 */
[----:B------:R-:W1:Y:S01]  /*1490*/  I2F.RP R48, R6 ;  /* 0x0000000600307306 */ /* 0x000e620000209400 */
[----:B------:R-:W-:Y:S01]  /*14a0*/  LOP3.LUT R46, RZ, R46, RZ, 0x33, !PT ;  /* 0x0000002eff2e7212 */ /* 0x000fe200078e33ff */
[----:B------:R-:W-:-:S06]  /*14b0*/  IMAD.IADD R47, R44, 0x1, -R47 ;  /* 0x000000012c2f7824 */ /* 0x000fcc00078e0a2f */
[----:B-1----:R-:W1:Y:S01]  /*14c0*/  MUFU.RCP R48, R48 ;  /* 0x0000003000307308 */ /* 0x002e620000001000 */
[----:B------:R-:W-:Y:S01]  /*14d0*/  IMAD R44, R43, R50, R43 ;  /* 0x000000322b2c7224 */ /* 0x000fe200078e022b */
[----:B------:R-:W-:Y:S01]  /*14e0*/  IADD3 R42, PT, PT, R45, -R42, RZ ;  /* 0x8000002a2d2a7210 */ /* 0x000fe20007ffe0ff */
[----:B------:R-:W-:Y:S02]  /*14f0*/  IMAD.IADD R46, R49, 0x1, R46 ;  /* 0x00000001312e7824 */ /* 0x000fe400078e022e */
[----:B------:R-:W-:Y:S02]  /*1500*/  IMAD R50, R50, R35, R35 ;  /* 0x0000002332327224 */ /* 0x000fe400078e0223 */
[----:B------:R-:W-:Y:S02]  /*1510*/  IMAD R43, R44, R47, R44 ;  /* 0x0000002f2c2b7224 */ /* 0x000fe400078e022c */
[----:B------:R-:W-:Y:S02]  /*1520*/  IMAD R35, R23, R46, RZ ;  /* 0x0000002e17237224 */ /* 0x000fe400078e02ff */
[----:B------:R-:W-:-:S02]  /*1530*/  IMAD R45, R47, R50, R50 ;  /* 0x000000322f2d7224 */ /* 0x000fc400078e0232 */
[----:B------:R-:W-:Y:S02]  /*1540*/  IMAD R44, R43, R42, R43 ;  /* 0x0000002a2b2c7224 */ /* 0x000fe400078e022b */
[----:B-1----:R-:W-:Y:S02]  /*1550*/  VIADD R49, R48, 0xffffffe ;  /* 0x0ffffffe30317836 */ /* 0x002fe40000000000 */
[----:B------:R-:W-:Y:S02]  /*1560*/  IMAD R46, R42, R45, R45 ;  /* 0x0000002d2a2e7224 */ /* 0x000fe400078e022d */
[----:B------:R-:W1:Y:S01]  /*1570*/  F2I.FTZ.U32.TRUNC.NTZ R23, R49 ;  /* 0x0000003100177305 */ /* 0x000e62000021f000 */
[-C--:B------:R-:W-:Y:S02]  /*1580*/  IMAD R44, R44, R35.reuse, RZ ;  /* 0x000000232c2c7224 */ /* 0x080fe400078e02ff */
[----:B------:R-:W-:Y:S02]  /*1590*/  IMAD R46, R46, R35, RZ ;  /* 0x000000232e2e7224 */ /* 0x000fe400078e02ff */
[----:B------:R-:W-:-:S02]  /*15a0*/  IMAD R43, R44, R34, R3 ;  /* 0x000000222c2b7224 */ /* 0x000fc400078e0203 */
[----:B------:R-:W-:Y:S02]  /*15b0*/  IMAD R47, R47, R22, R22 ;  /* 0x000000162f2f7224 */ /* 0x000fe400078e0216 */
[----:B------:R-:W-:Y:S02]  /*15c0*/  IMAD R35, R35, R34, RZ ;  /* 0x0000002223237224 */ /* 0x000fe400078e02ff */
[----:B------:R-:W-:Y:S02]  /*15d0*/  IMAD R43, R34, R46, R43 ;  /* 0x0000002e222b7224 */ /* 0x000fe400078e022b */
[----:B------:R-:W-:Y:S02]  /*15e0*/  IMAD R22, R42, R47, R47 ;  /* 0x0000002f2a167224 */ /* 0x000fe400078e022f */
[----:B0-----:R-:W-:Y:S02]  /*15f0*/  IMAD R7, R7, R42, R7 ;  /* 0x0000002a07077224 */ /* 0x001fe400078e0207 */
[----:B------:R-:W-:-:S02]  /*1600*/  IMAD R22, R22, R35, R43 ;  /* 0x0000002316167224 */ /* 0x000fc400078e022b */
[----:B-1----:R-:W-:Y:S02]  /*1610*/  IMAD.MOV R34, RZ, RZ, -R23 ;  /* 0x000000ffff227224 */ /* 0x002fe400078e0a17 */
[----:B------:R-:W-:Y:S01]  /*1620*/  IMAD R7, R7, R35, R22 ;  /* 0x0000002307077224 */ /* 0x000fe200078e0216 */
[----:B------:R-:W-:Y:S01]  /*1630*/  IABS R22, R2 ;  /* 0x0000000200167213 */ /* 0x000fe20000000000 */
[----:B------:R-:W-:-:S03]  /*1640*/  IMAD.MOV.U32 R43, RZ, RZ, R34 ;  /* 0x000000ffff2b7224 */ /* 0x000fc600078e0022 */
[----:B------:R-:W-:Y:S01]  /*1650*/  IADD3 R34, PT, PT, RZ, -R22, RZ ;  /* 0x80000016ff227210 */ /* 0x000fe20007ffe0ff */
[----:B------:R-:W-:Y:S02]  /*1660*/  IMAD R35, R43, R6, RZ ;  /* 0x000000062b237224 */ /* 0x000fe400078e02ff */
[----:B------:R-:W-:Y:S01]  /*1670*/  IMAD.MOV.U32 R22, RZ, RZ, RZ ;  /* 0x000000ffff167224 */ /* 0x000fe200078e00ff */
[----:B------:R-:W-:-:S03]  /*1680*/  IABS R43, R7 ;  /* 0x00000007002b7213 */ /* 0x000fc60000000000 */
[----:B------:R-:W-:-:S06]  /*1690*/  IMAD.HI.U32 R22, R23, R35, R22 ;  /* 0x0000002317167227 */ /* 0x000fcc00078e0016 */
[----:B------:R-:W-:Y:S02]  /*16a0*/  IMAD.HI.U32 R35, R22, R43, RZ ;  /* 0x0000002b16237227 */ /* 0x000fe400078e00ff */
[----:B------:R-:W0:Y:S02]  /*16b0*/  LDC.64 R22, c[0x0][0x4e8] ;  /* 0x00013a00ff167b82 */ /* 0x000e240000000a00 */
        /* <DEDUP_REMOVED lines=9> */
[----:B------:R-:W-:-:S05]  /*1750*/  @P0 IADD3 R35, PT, PT, R35, 0x1, RZ ;  /* 0x0000000123230810 */ /* 0x000fca0007ffe0ff */
[----:B------:R-:W-:Y:S01]  /*1760*/  @!P2 IMAD.MOV R35, RZ, RZ, -R35 ;  /* 0x000000ffff23a224 */ /* 0x000fe200078e0a23 */
[----:B------:R-:W-:-:S05]  /*1770*/  @!P1 LOP3.LUT R35, RZ, R2, RZ, 0x33, !PT ;  /* 0x00000002ff239212 */ /* 0x000fca00078e33ff */
[----:B------:R0:W-:Y:S04]  /*1780*/  STG.E desc[UR4][R6.64], R35 ;  /* 0x0000002306007986 */ /* 0x0001e8000c101904 */
[----:B------:R-:W2:Y:S04]  /*1790*/  LDG.E R34, desc[UR4][R40.64] ;  /* 0x0000000428227981 */ /* 0x000ea8000c1e1900 */
[----:B------:R-:W2:Y:S04]  /*17a0*/  LDG.E R43, desc[UR4][R14.64] ;  /* 0x000000040e2b7981 */ /* 0x000ea8000c1e1900 */
        /* <DEDUP_REMOVED lines=12> */
[----:B--2---:R-:W-:-:S03]  /*1870*/  IMAD.IADD R43, R34, 0x1, -R43 ;  /* 0x00000001222b7824 */ /* 0x004fc600078e0a2b */
[----:B------:R-:W2:Y:S01]  /*1880*/  LDG.E R34, desc[UR4][R20.64] ;  /* 0x0000000414227981 */ /* 0x000ea2000c1e1900 */
[----:B---3--:R-:W-:Y:S01]  /*1890*/  IMAD R48, R48, R43, R48 ;  /* 0x0000002b30307224 */ /* 0x008fe200078e0230 */
[----:B----4-:R-:W-:Y:S02]  /*18a0*/  LOP3.LUT R43, RZ, R42, RZ, 0x33, !PT ;  /* 0x0000002aff2b7212 */ /* 0x010fe400078e33ff */
[----:B------:R-:W3:Y:S03]  /*18b0*/  LDG.E R42, desc[UR4][R18.64] ;  /* 0x00000004122a7981 */ /* 0x000ee6000c1e1900 */
[----:B-----5:R-:W-:-:S04]  /*18c0*/  IMAD.IADD R2, R2, 0x1, R43 ;  /* 0x0000000102027824 */ /* 0x020fc800078e022b */
[C---:B------:R-:W-:Y:S02]  /*18d0*/  IMAD R43, R51.reuse, R2, RZ ;  /* 0x00000002332b7224 */ /* 0x040fe400078e02ff */
[----:B------:R-:W-:Y:S01]  /*18e0*/  IMAD R2, R51, R22, RZ ;  /* 0x0000001633027224 */ /* 0x000fe200078e02ff */
[----:B------:R-:W-:-:S04]  /*18f0*/  IADD3 R50, PT, PT, R49, -R50, RZ ;  /* 0x8000003231327210 */ /* 0x000fc80007ffe0ff */
[----:B------:R-:W-:Y:S01]  /*1900*/  IABS R49, R2 ;  /* 0x0000000200317213 */ /* 0x000fe20000000000 */
[----:B------:R-:W-:-:S03]  /*1910*/  IMAD.IADD R51, R23, 0x1, -R44 ;  /* 0x0000000117337824 */ /* 0x000fc600078e0a2c */
[----:B------:R-:W1:Y:S01]  /*1920*/  I2F.RP R44, R49 ;  /* 0x00000031002c7306 */ /* 0x000e620000209400 */
[----:B------:R-:W-:-:S04]  /*1930*/  IMAD R48, R48, R50, R48 ;  /* 0x0000003230307224 */ /* 0x000fc800078e0230 */
[----:B------:R-:W-:-:S03]  /*1940*/  IMAD R48, R48, R51, R48 ;  /* 0x0000003330307224 */ /* 0x000fc600078e0230 */
[----:B-1----:R-:W1:Y:S01]  /*1950*/  MUFU.RCP R23, R44 ;  /* 0x0000002c00177308 */ /* 0x002e620000001000 */
[----:B------:R-:W-:Y:S02]  /*1960*/  IMAD.IADD R45, R45, 0x1, -R46 ;  /* 0x000000012d2d7824 */ /* 0x000fe400078e0a2e */
[----:B------:R-:W-:Y:S02]  /*1970*/  IMAD R50, R50, R47, R47 ;  /* 0x0000002f32327224 */ /* 0x000fe400078e022f */
[----:B------:R-:W-:Y:S02]  /*1980*/  IMAD R48, R48, R45, R48 ;  /* 0x0000002d30307224 */ /* 0x000fe400078e0230 */
[----:B------:R-:W-:Y:S02]  /*1990*/  IMAD R50, R51, R50, R50 ;  /* 0x0000003233327224 */ /* 0x000fe400078e0232 */
[----:B------:R-:W-:Y:S02]  /*19a0*/  IMAD R48, R48, R43, RZ ;  /* 0x0000002b30307224 */ /* 0x000fe400078e02ff */
[----:B------:R-:W-:-:S02]  /*19b0*/  IMAD R50, R45, R50, R50 ;  /* 0x000000322d327224 */ /* 0x000fc400078e0232 */
[----:B------:R-:W-:Y:S02]  /*19c0*/  IMAD R47, R48, R22, R3 ;  /* 0x00000016302f7224 */ /* 0x000fe400078e0203 */
[----:B-1----:R-:W-:Y:S02]  /*19d0*/  VIADD R23, R23, 0xffffffe ;  /* 0x0ffffffe17177836 */ /* 0x002fe40000000000 */
[----:B------:R-:W-:-:S04]  /*19e0*/  IMAD R50, R50, R43, RZ ;  /* 0x0000002b32327224 */ /* 0x000fc800078e02ff */
[----:B------:R-:W1:Y:S01]  /*19f0*/  F2I.FTZ.U32.TRUNC.NTZ R23, R23 ;  /* 0x0000001700177305 */ /* 0x000e62000021f000 */
[C---:B------:R-:W-:Y:S02]  /*1a00*/  IMAD R47, R22.reuse, R50, R47 ;  /* 0x00000032162f7224 */ /* 0x040fe400078e022f */
[----:B------:R-:W-:Y:S02]  /*1a10*/  IMAD R22, R22, R43, RZ ;  /* 0x0000002b16167224 */ /* 0x000fe400078e02ff */
[----:B--2---:R-:W-:-:S04]  /*1a20*/  IMAD R34, R51, R34, R34 ;  /* 0x0000002233227224 */ /* 0x004fc800078e0222 */
[C---:B------:R-:W-:Y:S02]  /*1a30*/  IMAD R34, R45.reuse, R34, R34 ;  /* 0x000000222d227224 */ /* 0x040fe400078e0222 */
[----:B---3--:R-:W-:Y:S02]  /*1a40*/  IMAD R45, R45, R42, R42 ;  /* 0x0000002a2d2d7224 */ /* 0x008fe400078e022a */
[----:B------:R-:W-:-:S04]  /*1a50*/  IMAD R34, R34, R22, R47 ;  /* 0x0000001622227224 */ /* 0x000fc800078e022f */
[----:B------:R-:W-:Y:S01]  /*1a60*/  IMAD R34, R45, R22, R34 ;  /* 0x000000162d227224 */ /* 0x000fe200078e0222 */
[----:B-1----:R-:W-:-:S03]  /*1a70*/  IADD3 R42, PT, PT, RZ, -R23, RZ ;  /* 0x80000017ff2a7210 */ /* 0x002fc60007ffe0ff */
[----:B0-----:R-:W-:Y:S01]  /*1a80*/  IMAD R35, R35, R22, R34 ;  /* 0x0000001623237224 */ /* 0x001fe200078e0222 */
[----:B------:R-:W-:Y:S01]  /*1a90*/  IABS R22, R2 ;  /* 0x0000000200167213 */ /* 0x000fe20000000000 */
[----:B------:R-:W-:-:S04]  /*1aa0*/  IMAD R43, R42, R49, RZ ;  /* 0x000000312a2b7224 */ /* 0x000fc800078e02ff */
[----:B------:R-:W-:Y:S01]  /*1ab0*/  IMAD.MOV R42, RZ, RZ, -R22 ;  /* 0x000000ffff2a7224 */ /* 0x000fe200078e0a16 */
[----:B------:R-:W-:Y:S01]  /*1ac0*/  IABS R34, R35 ;  /* 0x0000002300227213 */ /* 0x000fe20000000000 */
[----:B------:R-:W-:-:S04]  /*1ad0*/  IMAD.MOV.U32 R22, RZ, RZ, RZ ;  /* 0x000000ffff167224 */ /* 0x000fc800078e00ff */
[----:B------:R-:W-:-:S04]  /*1ae0*/  IMAD.HI.U32 R22, R23, R43, R22 ;  /* 0x0000002b17167227 */ /* 0x000fc800078e0016 */
[----:B------:R-:W-:-:S04]  /*1af0*/  IMAD.MOV.U32 R23, RZ, RZ, R34 ;  /* 0x000000ffff177224 */ /* 0x000fc800078e0022 */
[----:B------:R-:W-:-:S04]  /*1b00*/  IMAD.HI.U32 R34, R22, R23, RZ ;  /* 0x0000001716227227 */ /* 0x000fc800078e00ff */
[----:B------:R-:W-:Y:S02]  /*1b10*/  IMAD R42, R34, R42, R23 ;  /* 0x0000002a222a7224 */ /* 0x000fe400078e0217 */
[----:B------:R-:W0:Y:S03]  /*1b20*/  LDC.64 R22, c[0x0][0x4f0] ;  /* 0x00013c00ff167b82 */ /* 0x000e260000000a00 */
        /* <DEDUP_REMOVED lines=26> */
[----:B---3--:R-:W-:-:S03]  /*1cd0*/  IMAD R46, R46, R43, R46 ;  /* 0x0000002b2e2e7224 */ /* 0x008fc600078e022e */
[----:B------:R-:W3:Y:S01]  /*1ce0*/  LDG.E R43, desc[UR4][R32.64] ;  /* 0x00000004202b7981 */ /* 0x000ee2000c1e1900 */
[----:B----4-:R-:W-:-:S03]  /*1cf0*/  IMAD.IADD R49, R2, 0x1, -R49 ;  /* 0x0000000102317824 */ /* 0x010fc600078e0a31 */
[----:B------:R-:W4:Y:S01]  /*1d00*/  LDG.E R2, desc[UR4][R36.64] ;  /* 0x0000000424027981 */ /* 0x000f22000c1e1900 */
[----:B-----5:R-:W-:-:S03]  /*1d10*/  IMAD.IADD R45, R45, 0x1, -R34 ;  /* 0x000000012d2d7824 */ /* 0x020fc600078e0a22 */
[----:B------:R-:W5:Y:S01]  /*1d20*/  LDG.E R34, desc[UR4][R20.64] ;  /* 0x0000000414227981 */ /* 0x000f62000c1e1900 */
[----:B------:R-:W-:-:S03]  /*1d30*/  IADD3 R42, PT, PT, R42, -R47, RZ ;  /* 0x8000002f2a2a7210 */ /* 0x000fc60007ffe0ff */
[----:B------:R-:W5:Y:S01]  /*1d40*/  LDG.E R47, desc[UR4][R18.64] ;  /* 0x00000004122f7981 */ /* 0x000f62000c1e1900 */
[----:B------:R-:W-:-:S03]  /*1d50*/  LOP3.LUT R51, RZ, R48, RZ, 0x33, !PT ;  /* 0x00000030ff337212 */ /* 0x000fc600078e33ff */
[----:B------:R-:W5:Y:S01]  /*1d60*/  LDG.E R48, desc[UR4][R6.64] ;  /* 0x0000000406307981 */ /* 0x000f62000c1e1900 */
[----:B------:R-:W-:Y:S02]  /*1d70*/  IMAD R46, R46, R49, R46 ;  /* 0x000000312e2e7224 */ /* 0x000fe400078e022e */
[----:B------:R-:W-:Y:S02]  /*1d80*/  IMAD.IADD R50, R50, 0x1, R51 ;  /* 0x0000000132327824 */ /* 0x000fe400078e0233 */
[----:B--2---:R-:W-:Y:S02]  /*1d90*/  IMAD R44, R49, R44, R44 ;  /* 0x0000002c312c7224 */ /* 0x004fe400078e022c */
[----:B------:R-:W-:Y:S02]  /*1da0*/  IMAD R49, R46, R45, R46 ;  /* 0x0000002d2e317224 */ /* 0x000fe400078e022e */
[----:B------:R-:W-:Y:S02]  /*1db0*/  IMAD R51, R45, R44, R44 ;  /* 0x0000002c2d337224 */ /* 0x000fe400078e022c */
[----:B------:R-:W-:-:S02]  /*1dc0*/  IMAD R49, R49, R42, R49 ;  /* 0x0000002a31317224 */ /* 0x000fc400078e0231 */
[----:B---3--:R-:W-:Y:S02]  /*1dd0*/  IMAD R44, R43, R50, RZ ;  /* 0x000000322b2c7224 */ /* 0x008fe400078e02ff */
[----:B------:R-:W-:Y:S02]  /*1de0*/  IMAD R51, R42, R51, R51 ;  /* 0x000000332a337224 */ /* 0x000fe400078e0233 */
[-C--:B------:R-:W-:Y:S02]  /*1df0*/  IMAD R49, R49, R44.reuse, RZ ;  /* 0x0000002c31317224 */ /* 0x080fe400078e02ff */
[----:B------:R-:W-:Y:S02]  /*1e00*/  IMAD R51, R51, R44, RZ ;  /* 0x0000002c33337224 */ /* 0x000fe400078e02ff */
[-C--:B----4-:R-:W-:Y:S01]  /*1e10*/  IMAD R49, R49, R2.reuse, R3 ;  /* 0x0000000231317224 */ /* 0x090fe200078e0203 */
[----:B------:R-:W-:-:S03]  /*1e20*/  IABS R46, R2 ;  /* 0x00000002002e7213 */ /* 0x000fc60000000000 */
[----:B------:R-:W-:Y:S02]  /*1e30*/  IMAD R49, R2, R51, R49 ;  /* 0x0000003302317224 */ /* 0x000fe400078e0231 */
[----:B-----5:R-:W-:Y:S02]  /*1e40*/  IMAD R51, R45, R34, R34 ;  /* 0x000000222d337224 */ /* 0x020fe400078e0222 */
[----:B------:R-:W1:Y:S08]  /*1e50*/  I2F.RP R34, R46 ;  /* 0x0000002e00227306 */ /* 0x000e700000209400 */
[----:B-1----:R-:W1:Y:S01]  /*1e60*/  MUFU.RCP R34, R34 ;  /* 0x0000002200227308 */ /* 0x002e620000001000 */
[----:B------:R-:W-:-:S02]  /*1e70*/  IMAD R51, R42, R51, R51 ;  /* 0x000000332a337224 */ /* 0x000fc400078e0233 */
[----:B------:R-:W-:Y:S02]  /*1e80*/  IMAD R47, R42, R47, R47 ;  /* 0x0000002f2a2f7224 */ /* 0x000fe400078e022f */
[----:B------:R-:W-:Y:S02]  /*1e90*/  IMAD R51, R51, R44, RZ ;  /* 0x0000002c33337224 */ /* 0x000fe400078e02ff */
[----:B-1----:R-:W-:-:S06]  /*1ea0*/  VIADD R45, R34, 0xffffffe ;  /* 0x0ffffffe222d7836 */ /* 0x002fcc0000000000 */
[----:B------:R-:W0:Y:S01]  /*1eb0*/  F2I.FTZ.U32.TRUNC.NTZ R45, R45 ;  /* 0x0000002d002d7305 */ /* 0x000e22000021f000 */
[----:B------:R-:W-:Y:S02]  /*1ec0*/  IMAD R49, R2, R51, R49 ;  /* 0x0000003302317224 */ /* 0x000fe400078e0231 */
[----:B------:R-:W-:Y:S02]  /*1ed0*/  IMAD R47, R47, R44, RZ ;  /* 0x0000002c2f2f7224 */ /* 0x000fe400078e02ff */
[----:B------:R-:W-:Y:S02]  /*1ee0*/  IMAD R48, R50, R48, -R35 ;  /* 0x0000003032307224 */ /* 0x000fe400078e0a23 */
[----:B------:R-:W-:Y:S02]  /*1ef0*/  IMAD R47, R2, R47, R49 ;  /* 0x0000002f022f7224 */ /* 0x000fe400078e0231 */
[----:B------:R-:W-:Y:S02]  /*1f00*/  IMAD R43, R43, R2, RZ ;  /* 0x000000022b2b7224 */ /* 0x000fe400078e02ff */
[----:B------:R-:W-:-:S02]  /*1f10*/  HFMA2 R44, -RZ, RZ, 0, 0 ;  /* 0x00000000ff2c7431 */ /* 0x000fc400000001ff */
[----:B------:R-:W-:Y:S02]  /*1f20*/  IMAD R43, R48, R43, R47 ;  /* 0x0000002b302b7224 */ /* 0x000fe400078e022f */
[--C-:B0-----:R-:W-:Y:S01]  /*1f30*/  IMAD.MOV R35, RZ, RZ, -R45.reuse ;  /* 0x000000ffff237224 */ /* 0x101fe200078e0a2d */
[----:B------:R-:W-:Y:S02]  /*1f40*/  IABS R42, R2 ;  /* 0x00000002002a7213 */ /* 0x000fe40000000000 */
[----:B------:R-:W-:Y:S01]  /*1f50*/  IABS R34, R43 ;  /* 0x0000002b00227213 */ /* 0x000fe20000000000 */
[----:B------:R-:W-:Y:S02]  /*1f60*/  IMAD R35, R35, R46, RZ ;  /* 0x0000002e23237224 */ /* 0x000fe400078e02ff */
[----:B------:R-:W-:Y:S02]  /*1f70*/  IMAD.MOV R42, RZ, RZ, -R42 ;  /* 0x000000ffff2a7224 */ /* 0x000fe400078e0a2a */
[----:B------:R-:W-:-:S04]  /*1f80*/  IMAD.HI.U32 R44, R45, R35, R44 ;  /* 0x000000232d2c7227 */ /* 0x000fc800078e002c */
[----:B------:R-:W-:Y:S02]  /*1f90*/  IMAD.MOV.U32 R45, RZ, RZ, R34 ;  /* 0x000000ffff2d7224 */ /* 0x000fe400078e0022 */
[----:B------:R-:W-:Y:S02]  /*1fa0*/  IMAD.MOV.U32 R34, RZ, RZ, R42 ;  /* 0x000000ffff227224 */ /* 0x000fe400078e002a */
        /* <DEDUP_REMOVED lines=22> */
[----:B------:R3:W5:Y:S04]  /*2110*/  LDG.E R24, desc[UR4][R24.64] ;  /* 0x0000000418187981 */ /* 0x000768000c1e1900 */
        /* <DEDUP_REMOVED lines=8> */
[----:B------:R-:W0:Y:S04]  /*21a0*/  LDG.E R26, desc[UR4][R22.64] ;  /* 0x00000004161a7981 */ /* 0x000e28000c1e1900 */
[----:B------:R-:W5:Y:S04]  /*21b0*/  LDG.E R2, desc[UR4][R18.64] ;  /* 0x0000000412027981 */ /* 0x000f68000c1e1900 */
[----:B------:R-:W5:Y:S01]  /*21c0*/  LDG.E R14, desc[UR4][R6.64] ;  /* 0x00000004060e7981 */ /* 0x000f62000c1e1900 */
[----:B--2---:R-:W-:Y:S01]  /*21d0*/  IMAD.IADD R15, R40, 0x1, -R15 ;  /* 0x00000001280f7824 */ /* 0x004fe200078e0a0f */
[----:B---3--:R-:W-:Y:S01]  /*21e0*/  LOP3.LUT R25, RZ, R44, RZ, 0x33, !PT ;  /* 0x0000002cff197212 */ /* 0x008fe200078e33ff */
[----:B----4-:R-:W-:-:S02]  /*21f0*/  IMAD.IADD R28, R28, 0x1, -R39 ;  /* 0x000000011c1c7824 */ /* 0x010fc400078e0a27 */
[----:B-----5:R-:W-:-:S04]  /*2200*/  IMAD R15, R42, R15, R42 ;  /* 0x0000000f2a0f7224 */ /* 0x020fc800078e022a */
[----:B------:R-:W-:Y:S01]  /*2210*/  IMAD R15, R15, R28, R15 ;  /* 0x0000001c0f0f7224 */ /* 0x000fe200078e020f */
[----:B------:R-:W-:Y:S01]  /*2220*/  IADD3 R24, PT, PT, R24, -R13, RZ ;  /* 0x8000000d18187210 */ /* 0x000fe20007ffe0ff */
[----:B------:R-:W-:-:S04]  /*2230*/  IMAD.IADD R25, R30, 0x1, R25 ;  /* 0x000000011e197824 */ /* 0x000fc800078e0219 */
[----:B------:R-:W-:Y:S02]  /*2240*/  IMAD R15, R15, R24, R15 ;  /* 0x000000180f0f7224 */ /* 0x000fe400078e020f */
[----:B------:R-:W-:Y:S02]  /*2250*/  IMAD.IADD R12, R8, 0x1, -R11 ;  /* 0x00000001080c7824 */ /* 0x000fe400078e0a0b */
[----:B------:R-:W1:Y:S01]  /*2260*/  LDC.64 R8, c[0x0][0x500] ;  /* 0x00014000ff087b82 */ /* 0x000e620000000a00 */
[----:B------:R-:W-:Y:S02]  /*2270*/  IMAD R41, R28, R41, R41 ;  /* 0x000000291c297224 */ /* 0x000fe400078e0229 */
[----:B------:R-:W-:Y:S02]  /*2280*/  IMAD R25, R32, R25, RZ ;  /* 0x0000001920197224 */ /* 0x000fe400078e02ff */
[----:B------:R-:W-:Y:S02]  /*2290*/  IMAD R41, R24, R41, R41 ;  /* 0x0000002918297224 */ /* 0x000fe400078e0229 */
[----:B------:R-:W-:-:S02]  /*22a0*/  IMAD R13, R36, R25, RZ ;  /* 0x00000019240d7224 */ /* 0x000fc400078e02ff */
[----:B------:R-:W-:Y:S01]  /*22b0*/  IMAD R28, R15, R12, R15 ;  /* 0x0000000c0f1c7224 */ /* 0x000fe200078e020f */
[----:B------:R-:W2:Y:S01]  /*22c0*/  LDC.64 R10, c[0x0][0x498] ;  /* 0x00012600ff0a7b82 */ /* 0x000ea20000000a00 */
[----:B------:R-:W-:Y:S02]  /*22d0*/  IMAD R41, R12, R41, R41 ;  /* 0x000000290c297224 */ /* 0x000fe400078e0229 */
[----:B------:R-:W-:Y:S02]  /*22e0*/  IMAD R28, R28, R13, R3 ;  /* 0x0000000d1c1c7224 */ /* 0x000fe400078e0203 */
[----:B------:R-:W-:Y:S02]  /*22f0*/  IMAD R27, R24, R27, R27 ;  /* 0x0000001b181b7224 */ /* 0x000fe400078e021b */
[----:B------:R-:W-:Y:S02]  /*2300*/  IMAD R28, R41, R13, R28 ;  /* 0x0000000d291c7224 */ /* 0x000fe400078e021c */
[----:B------:R-:W-:-:S02]  /*2310*/  IMAD R27, R12, R27, R27 ;  /* 0x0000001b0c1b7224 */ /* 0x000fc400078e021b */
[----:B0-----:R-:W-:Y:S02]  /*2320*/  IMAD R43, R32, R26, R43 ;  /* 0x0000001a202b7224 */ /* 0x001fe400078e022b */
[----:B------:R-:W-:Y:S02]  /*2330*/  IMAD R27, R27, R13, R28 ;  /* 0x0000000d1b1b7224 */ /* 0x000fe400078e021c */
[----:B------:R-:W-:Y:S02]  /*2340*/  IMAD R2, R12, R2, R2 ;  /* 0x000000020c027224 */ /* 0x000fe400078e0202 */
[----:B------:R-:W-:Y:S02]  /*2350*/  IMAD R43, R14, R25, -R43 ;  /* 0x000000190e2b7224 */ /* 0x000fe400078e0a2b */
[----:B------:R-:W-:Y:S02]  /*2360*/  IMAD R2, R2, R13, R27 ;  /* 0x0000000d02027224 */ /* 0x000fe400078e021b */
[----:B-1----:R-:W-:-:S04]  /*2370*/  IMAD.WIDE R32, R3, 0x4, R8 ;  /* 0x0000000403207825 */ /* 0x002fc800078e0208 */
[----:B------:R-:W-:-:S05]  /*2380*/  IMAD R43, R36, R43, R2 ;  /* 0x0000002b242b7224 */ /* 0x000fca00078e0202 */
[----:B------:R0:W-:Y:S04]  /*2390*/  STG.E desc[UR4][R32.64], R43 ;  /* 0x0000002b20007986 */ /* 0x0001e8000c101904 */
[----:B--2---:R-:W2:Y:S01]  /*23a0*/  LDG.E R28, desc[UR4][R10.64] ;  /* 0x000000040a1c7981 */ /* 0x004ea2000c1e1900 */
[----:B------:R-:W1:Y:S03]  /*23b0*/  LDC.64 R24, c[0x0][0x438] ;  /* 0x00010e00ff187b82 */ /* 0x000e660000000a00 */
[----:B-1----:R-:W3:Y:S01]  /*23c0*/  LDG.E R24, desc[UR4][R24.64] ;  /* 0x0000000418187981 */ /* 0x002ee2000c1e1900 */
[----:B------:R-:W-:Y:S01]  /*23d0*/  IMAD.MOV.U32 R8, RZ, RZ, 0x1 ;  /* 0x00000001ff087424 */ /* 0x000fe200078e00ff */
[----:B--2---:R-:W1:Y:S08]  /*23e0*/  I2F.F64 R28, R28 ;  /* 0x0000001c001c7312 */ /* 0x004e700000201c00 */
[----:B-1----:R-:W1:Y:S02]  /*23f0*/  MUFU.RCP64H R9, R29 ;  /* 0x0000001d00097308 */ /* 0x002e640000001800 */
[----:B-1----:R-:W-:-:S08]  /*2400*/  DFMA R12, -R28, R8, 1 ;  /* 0x3ff000001c0c742b */ /* 0x002fd00000000108 */
[----:B------:R-:W-:-:S08]  /*2410*/  DFMA R12, R12, R12, R12 ;  /* 0x0000000c0c0c722b */ /* 0x000fd0000000000c */
[----:B------:R-:W-:Y:S01]  /*2420*/  DFMA R12, R8, R12, R8 ;  /* 0x0000000c080c722b */ /* 0x000fe20000000008 */
[----:B---3--:R-:W1:Y:S07]  /*2430*/  I2F.F64 R8, R24 ;  /* 0x0000001800087312 */ /* 0x008e6e0000201c00 */
[----:B------:R-:W-:-:S08]  /*2440*/  DFMA R14, -R28, R12, 1 ;  /* 0x3ff000001c0e742b */ /* 0x000fd0000000010c */
[----:B------:R-:W-:-:S08]  /*2450*/  DFMA R14, R12, R14, R12 ;  /* 0x0000000e0c0e722b */ /* 0x000fd0000000000c */
[----:B-1----:R-:W-:-:S08]  /*2460*/  DMUL R10, R8, R14 ;  /* 0x0000000e080a7228 */ /* 0x002fd00000000000 */
[----:B------:R-:W-:-:S08]  /*2470*/  DFMA R12, -R28, R10, R8 ;  /* 0x0000000a1c0c722b */ /* 0x000fd00000000108 */
[----:B------:R-:W-:Y:S01]  /*2480*/  DFMA R14, R14, R12, R10 ;  /* 0x0000000c0e0e722b */ /* 0x000fe2000000000a */
[----:B------:R-:W-:-:S09]  /*2490*/  FSETP.GEU.AND P1, PT, |R9|, 6.5827683646048100446e-37, PT ;  /* 0x036000000900780b */ /* 0x000fd20003f2e200 */
[----:B------:R-:W-:-:S05]  /*24a0*/  FFMA R2, RZ, R29, R15 ;  /* 0x0000001dff027223 */ /* 0x000fca000000000f */
[----:B------:R-:W-:-:S13]  /*24b0*/  FSETP.GT.AND P0, PT, |R2|, 1.469367938527859385e-39, PT ;  /* 0x001000000200780b */ /* 0x000fda0003f04200 */
[----:B0-----:R-:W-:Y:S05]  /*24c0*/  @P0 BRA P1, `(.L_x_83) ;  /* 0x0000000000180947 */ /* 0x001fea0000800000 */
[----:B------:R-:W-:Y:S01]  /*24d0*/  IMAD.MOV.U32 R26, RZ, RZ, R28 ;  /* 0x000000ffff1a7224 */ /* 0x000fe200078e001c */
[----:B------:R-:W-:Y:S02]  /*24e0*/  MOV R27, R29 ;  /* 0x0000001d001b7202 */ /* 0x000fe40000000f00 */
[----:B------:R-:W-:-:S07]  /*24f0*/  MOV R2, 0x2510 ;  /* 0x0000251000027802 */ /* 0x000fce0000000f00 */
[----:B------:R-:W-:Y:S05]  /*2500*/  CALL.REL.NOINC `($__internal_1_$__cuda_sm20_div_rn_f64_full) ;  /* 0x0000007400ac7944 */ /* 0x000fea0003c00000 */
[----:B------:R-:W-:Y:S02]  /*2510*/  IMAD.MOV.U32 R14, RZ, RZ, R8 ;  /* 0x000000ffff0e7224 */ /* 0x000fe400078e0008 */
[----:B------:R-:W-:-:S07]  /*2520*/  IMAD.MOV.U32 R15, RZ, RZ, R9 ;  /* 0x000000ffff0f7224 */ /* 0x000fce00078e0009 */
.L_x_83:
[----:B------:R-:W2:Y:S01]  /*2530*/  LDG.E R12, desc[UR4][R4.64] ;  /* 0x00000004040c7981 */ /* 0x000ea2000c1e1900 */
[----:B------:R-:W0:Y:S01]  /*2540*/  MUFU.RCP64H R9, R29 ;  /* 0x0000001d00097308 */ /* 0x000e220000001800 */
[----:B------:R-:W-:Y:S01]  /*2550*/  IMAD.MOV.U32 R8, RZ, RZ, 0x1 ;  /* 0x00000001ff087424 */ /* 0x000fe200078e00ff */
[----:B------:R-:W-:Y:S05]  /*2560*/  BSSY.RECONVERGENT B0, `(.L_x_84) ;  /* 0x0000014000007945 */ /* 0x000fea0003800200 */
[----:B0-----:R-:W-:-:S08]  /*2570*/  DFMA R10, -R28, R8, 1 ;  /* 0x3ff000001c0a742b */ /* 0x001fd00000000108 */
[----:B------:R-:W-:-:S08]  /*2580*/  DFMA R10, R10, R10, R10 ;  /* 0x0000000a0a0a722b */ /* 0x000fd0000000000a */
[----:B------:R-:W-:-:S08]  /*2590*/  DFMA R10, R8, R10, R8 ;  /* 0x0000000a080a722b */ /* 0x000fd00000000008 */
[----:B------:R-:W-:-:S08]  /*25a0*/  DFMA R8, -R28, R10, 1 ;  /* 0x3ff000001c08742b */ /* 0x000fd0000000010a */
[----:B------:R-:W-:Y:S01]  /*25b0*/  DFMA R24, R10, R8, R10 ;  /* 0x000000080a18722b */ /* 0x000fe2000000000a */
[----:B--2---:R-:W0:Y:S07]  /*25c0*/  I2F.F64 R12, R12 ;  /* 0x0000000c000c7312 */ /* 0x004e2e0000201c00 */
[----:B0-----:R-:W-:Y:S01]  /*25d0*/  DMUL R8, R24, R12 ;  /* 0x0000000c18087228 */ /* 0x001fe20000000000 */
[----:B------:R-:W-:-:S07]  /*25e0*/  FSETP.GEU.AND P1, PT, |R13|, 6.5827683646048100446e-37, PT ;  /* 0x036000000d00780b */ /* 0x000fce0003f2e200 */
[----:B------:R-:W-:-:S08]  /*25f0*/  DFMA R10, -R28, R8, R12 ;  /* 0x000000081c0a722b */ /* 0x000fd0000000010c */
[----:B------:R-:W-:-:S10]  /*2600*/  DFMA R8, R24, R10, R8 ;  /* 0x0000000a1808722b */ /* 0x000fd40000000008 */
[----:B------:R-:W-:-:S05]  /*2610*/  FFMA R2, RZ, R29, R9 ;  /* 0x0000001dff027223 */ /* 0x000fca0000000009 */
[----:B------:R-:W-:-:S13]  /*2620*/  FSETP.GT.AND P0, PT, |R2|, 1.469367938527859385e-39, PT ;  /* 0x001000000200780b */ /* 0x000fda0003f04200 */
[----:B------:R-:W-:Y:S05]  /*2630*/  @P0 BRA P1, `(.L_x_85) ;  /* 0x0000000000180947 */ /* 0x000fea0000800000 */
[----:B------:R-:W-:Y:S01]  /*2640*/  MOV R8, R12 ;  /* 0x0000000c00087202 */ /* 0x000fe20000000f00 */
[----:B------:R-:W-:Y:S01]  /*2650*/  IMAD.MOV.U32 R9, RZ, RZ, R13 ;  /* 0x000000ffff097224 */ /* 0x000fe200078e000d */
[----:B------:R-:W-:Y:S01]  /*2660*/  MOV R2, 0x26a0 ;  /* 0x000026a000027802 */ /* 0x000fe20000000f00 */
[----:B------:R-:W-:Y:S02]  /*2670*/  IMAD.MOV.U32 R26, RZ, RZ, R28 ;  /* 0x000000ffff1a7224 */ /* 0x000fe400078e001c */
[----:B------:R-:W-:-:S07]  /*2680*/  IMAD.MOV.U32 R27, RZ, RZ, R29 ;  /* 0x000000ffff1b7224 */ /* 0x000fce00078e001d */
[----:B------:R-:W-:Y:S05]  /*2690*/  CALL.REL.NOINC `($__internal_1_$__cuda_sm20_div_rn_f64_full) ;  /* 0x0000007400487944 */ /* 0x000fea0003c00000 */
.L_x_85:
[----:B------:R-:W-:Y:S05]  /*26a0*/  BSYNC.RECONVERGENT B0 ;  /* 0x0000000000007941 */ /* 0x000fea0003800200 */
.L_x_84:
[----:B------:R-:W0:Y:S01]  /*26b0*/  LDC.64 R10, c[0x0][0x508] ;  /* 0x00014200ff0a7b82 */ /* 0x000e220000000a00 */
[----:B------:R-:W-:-:S07]  /*26c0*/  DADD R8, R8, R14 ;  /* 0x0000000008087229 */ /* 0x000fce000000000e */
[----:B------:R-:W1:Y:S01]  /*26d0*/  LDC.64 R4, c[0x0][0x4a0] ;  /* 0x00012800ff047b82 */ /* 0x000e620000000a00 */
[----:B0-----:R-:W-:-:S05]  /*26e0*/  IMAD.WIDE R14, R3, 0x8, R10 ;  /* 0x00000008030e7825 */ /* 0x001fca00078e020a */
[----:B------:R0:W-:Y:S04]  /*26f0*/  STG.E.64 desc[UR4][R14.64], R8 ;  /* 0x000000080e007986 */ /* 0x0001e8000c101b04 */
[----:B-1----:R-:W2:Y:S01]  /*2700*/  LDG.E R28, desc[UR4][R4.64] ;  /* 0x00000004041c7981 */ /* 0x002ea2000c1e1900 */
[----:B------:R-:W1:Y:S03]  /*2710*/  LDC.64 R24, c[0x0][0x440] ;  /* 0x00011000ff187b82 */ /* 0x000e660000000a00 */
[----:B-1----:R-:W0:Y:S01]  /*2720*/  LDG.E R24, desc[UR4][R24.64] ;  /* 0x0000000418187981 */ /* 0x002e22000c1e1900 */
[----:B------:R-:W-:Y:S01]  /*2730*/  HFMA2 R10, -RZ, RZ, 0, 5.9604644775390625e-08 ;  /* 0x00000001ff0a7431 */ /* 0x000fe200000001ff */
[----:B--2---:R-:W1:Y:S08]  /*2740*/  I2F.F64 R28, R28 ;  /* 0x0000001c001c7312 */ /* 0x004e700000201c00 */
[----:B-1----:R-:W1:Y:S08]  /*2750*/  MUFU.RCP64H R11, R29 ;  /* 0x0000001d000b7308 */ /* 0x002e700000001800 */
[----:B0-----:R-:W0:Y:S01]  /*2760*/  I2F.F64 R8, R24 ;  /* 0x0000001800087312 */ /* 0x001e220000201c00 */
[----:B-1----:R-:W-:-:S08]  /*2770*/  DFMA R12, -R28, R10, 1 ;  /* 0x3ff000001c0c742b */ /* 0x002fd0000000010a */
[----:B------:R-:W-:Y:S01]  /*2780*/  DFMA R12, R12, R12, R12 ;  /* 0x0000000c0c0c722b */ /* 0x000fe2000000000c */
[----:B0-----:R-:W-:-:S07]  /*2790*/  FSETP.GEU.AND P1, PT, |R9|, 6.5827683646048100446e-37, PT ;  /* 0x036000000900780b */ /* 0x001fce0003f2e200 */
[----:B------:R-:W-:-:S08]  /*27a0*/  DFMA R12, R10, R12, R10 ;  /* 0x0000000c0a0c722b */ /* 0x000fd0000000000a */
[----:B------:R-:W-:-:S08]  /*27b0*/  DFMA R10, -R28, R12, 1 ;  /* 0x3ff000001c0a742b */ /* 0x000fd0000000010c */
[----:B------:R-:W-:-:S08]  /*27c0*/  DFMA R10, R12, R10, R12 ;  /* 0x0000000a0c0a722b */ /* 0x000fd0000000000c */
[----:B------:R-:W-:-:S08]  /*27d0*/  DMUL R4, R8, R10 ;  /* 0x0000000a08047228 */ /* 0x000fd00000000000 */
[----:B------:R-:W-:-:S08]  /*27e0*/  DFMA R12, -R28, R4, R8 ;  /* 0x000000041c0c722b */ /* 0x000fd00000000108 */
[----:B------:R-:W-:-:S10]  /*27f0*/  DFMA R4, R10, R12, R4 ;  /* 0x0000000c0a04722b */ /* 0x000fd40000000004 */
[----:B------:R-:W-:-:S05]  /*2800*/  FFMA R2, RZ, R29, R5 ;  /* 0x0000001dff027223 */ /* 0x000fca0000000005 */
[----:B------:R-:W-:-:S13]  /*2810*/  FSETP.GT.AND P0, PT, |R2|, 1.469367938527859385e-39, PT ;  /* 0x001000000200780b */ /* 0x000fda0003f04200 */
[----:B------:R-:W-:Y:S05]  /*2820*/  @P0 BRA P1, `(.L_x_86) ;  /* 0x0000000000180947 */ /* 0x000fea0000800000 */
[----:B------:R-:W-:Y:S01]  /*2830*/  IMAD.MOV.U32 R26, RZ, RZ, R28 ;  /* 0x000000ffff1a7224 */ /* 0x000fe200078e001c */
[----:B------:R-:W-:Y:S01]  /*2840*/  MOV R2, 0x2870 ;  /* 0x0000287000027802 */ /* 0x000fe20000000f00 */
[----:B------:R-:W-:-:S07]  /*2850*/  IMAD.MOV.U32 R27, RZ, RZ, R29 ;  /* 0x000000ffff1b7224 */ /* 0x000fce00078e001d */
[----:B------:R-:W-:Y:S05]  /*2860*/  CALL.REL.NOINC `($__internal_1_$__cuda_sm20_div_rn_f64_full) ;  /* 0x0000007000d47944 */ /* 0x000fea0003c00000 */
[----:B------:R-:W-:Y:S01]  /*2870*/  IMAD.MOV.U32 R4, RZ, RZ, R8 ;  /* 0x000000ffff047224 */ /* 0x000fe200078e0008 */
[----:B------:R-:W-:-:S07]  /*2880*/  MOV R5, R9 ;  /* 0x0000000900057202 */ /* 0x000fce0000000f00 */
.L_x_86:
        /* <DEDUP_REMOVED lines=17> */
[----:B------:R-:W-:Y:S01]  /*29a0*/  IMAD.MOV.U32 R8, RZ, RZ, R12 ;  /* 0x000000ffff087224 */ /* 0x000fe200078e000c */
[----:B------:R-:W-:Y:S01]  /*29b0*/  MOV R26, R28 ;  /* 0x0000001c001a7202 */ /* 0x000fe20000000f00 */
[----:B------:R-:W-:Y:S01]  /*29c0*/  IMAD.MOV.U32 R9, RZ, RZ, R13 ;  /* 0x000000ffff097224 */ /* 0x000fe200078e000d */
[----:B------:R-:W-:Y:S01]  /*29d0*/  MOV R2, 0x2a00 ;  /* 0x00002a0000027802 */ /* 0x000fe20000000f00 */
[----:B------:R-:W-:-:S07]  /*29e0*/  IMAD.MOV.U32 R27, RZ, RZ, R29 ;  /* 0x000000ffff1b7224 */ /* 0x000fce00078e001d */
[----:B------:R-:W-:Y:S05]  /*29f0*/  CALL.REL.NOINC `($__internal_1_$__cuda_sm20_div_rn_f64_full) ;  /* 0x0000007000707944 */ /* 0x000fea0003c00000 */
.L_x_88:
[----:B------:R-:W-:Y:S05]  /*2a00*/  BSYNC.RECONVERGENT B0 ;  /* 0x0000000000007941 */ /* 0x000fea0003800200 */
.L_x_87:
[----:B------:R-:W0:Y:S01]  /*2a10*/  LDC.64 R16, c[0x0][0x510] ;  /* 0x00014400ff107b82 */ /* 0x000e220000000a00 */
[----:B------:R-:W-:-:S07]  /*2a20*/  DADD R4, R8, R4 ;  /* 0x0000000008047229 */ /* 0x000fce0000000004 */
[----:B------:R-:W1:Y:S01]  /*2a30*/  LDC.64 R10, c[0x0][0x4a8] ;  /* 0x00012a00ff0a7b82 */ /* 0x000e620000000a00 */
[----:B0-----:R-:W-:-:S05]  /*2a40*/  IMAD.WIDE R16, R3, 0x8, R16 ;  /* 0x0000000803107825 */ /* 0x001fca00078e0210 */
[----:B------:R0:W-:Y:S04]  /*2a50*/  STG.E.64 desc[UR4][R16.64], R4 ;  /* 0x0000000410007986 */ /* 0x0001e8000c101b04 */
[----:B-1----:R-:W2:Y:S01]  /*2a60*/  LDG.E R28, desc[UR4][R10.64] ;  /* 0x000000040a1c7981 */ /* 0x002ea2000c1e1900 */
        /* <DEDUP_REMOVED lines=10> */
[----:B------:R-:W-:Y:S01]  /*2b10*/  DFMA R24, R12, R24, R12 ;  /* 0x000000180c18722b */ /* 0x000fe2000000000c */
[----:B-1----:R-:W-:-:S07]  /*2b20*/  FSETP.GEU.AND P1, PT, |R9|, 6.5827683646048100446e-37, PT ;  /* 0x036000000900780b */ /* 0x002fce0003f2e200 */
[----:B0-----:R-:W-:-:S08]  /*2b30*/  DMUL R4, R8, R24 ;  /* 0x0000001808047228 */ /* 0x001fd00000000000 */
[----:B------:R-:W-:-:S08]  /*2b40*/  DFMA R10, -R28, R4, R8 ;  /* 0x000000041c0a722b */ /* 0x000fd00000000108 */
[----:B------:R-:W-:-:S10]  /*2b50*/  DFMA R4, R24, R10, R4 ;  /* 0x0000000a1804722b */ /* 0x000fd40000000004 */
[----:B------:R-:W-:-:S05]  /*2b60*/  FFMA R2, RZ, R29, R5 ;  /* 0x0000001dff027223 */ /* 0x000fca0000000005 */
[----:B------:R-:W-:-:S13]  /*2b70*/  FSETP.GT.AND P0, PT, |R2|, 1.469367938527859385e-39, PT ;  /* 0x001000000200780b */ /* 0x000fda0003f04200 */
[----:B------:R-:W-:Y:S05]  /*2b80*/  @P0 BRA P1, `(.L_x_89) ;  /* 0x0000000000180947 */ /* 0x000fea0000800000 */
[----:B------:R-:W-:Y:S01]  /*2b90*/  IMAD.MOV.U32 R26, RZ, RZ, R28 ;  /* 0x000000ffff1a7224 */ /* 0x000fe200078e001c */
[----:B------:R-:W-:Y:S02]  /*2ba0*/  MOV R27, R29 ;  /* 0x0000001d001b7202 */ /* 0x000fe40000000f00 */
[----:B------:R-:W-:-:S07]  /*2bb0*/  MOV R2, 0x2bd0 ;  /* 0x00002bd000027802 */ /* 0x000fce0000000f00 */
[----:B------:R-:W-:Y:S05]  /*2bc0*/  CALL.REL.NOINC `($__internal_1_$__cuda_sm20_div_rn_f64_full) ;  /* 0x0000006c00fc7944 */ /* 0x000fea0003c00000 */
[----:B------:R-:W-:Y:S02]  /*2bd0*/  IMAD.MOV.U32 R4, RZ, RZ, R8 ;  /* 0x000000ffff047224 */ /* 0x000fe400078e0008 */
[----:B------:R-:W-:-:S07]  /*2be0*/  IMAD.MOV.U32 R5, RZ, RZ, R9 ;  /* 0x000000ffff057224 */ /* 0x000fce00078e0009 */
.L_x_89:
        /* <DEDUP_REMOVED lines=23> */
.L_x_91:
[----:B------:R-:W-:Y:S05]  /*2d60*/  BSYNC.RECONVERGENT B0 ;  /* 0x0000000000007941 */ /* 0x000fea0003800200 */
.L_x_90:
        /* <DEDUP_REMOVED lines=8> */
[----:B------:R-:W-:Y:S01]  /*2df0*/  HFMA2 R12, -RZ, RZ, 0, 5.9604644775390625e-08 ;  /* 0x00000001ff0c7431 */ /* 0x000fe200000001ff */
[----:B------:R-:W-:Y:S01]  /*2e00*/  UMOV UR8, 0x54442d18 ;  /* 0x54442d1800087882 */ /* 0x000fe20000000000 */
[----:B------:R-:W-:Y:S01]  /*2e10*/  UMOV UR9, 0x400921fb ;  /* 0x400921fb00097882 */ /* 0x000fe20000000000 */
[----:B--2---:R-:W1:Y:S08]  /*2e20*/  I2F.F64 R28, R10 ;  /* 0x0000000a001c7312 */ /* 0x004e700000201c00 */
[----:B-1----:R-:W1:Y:S08]  /*2e30*/  MUFU.RCP64H R13, R29 ;  /* 0x0000001d000d7308 */ /* 0x002e700000001800 */
[----:B---3--:R-:W2:Y:S01]  /*2e40*/  I2F.F64 R8, R26 ;  /* 0x0000001a00087312 */ /* 0x008ea20000201c00 */
[----:B-1----:R-:W-:-:S08]  /*2e50*/  DFMA R24, -R28, R12, 1 ;  /* 0x3ff000001c18742b */ /* 0x002fd0000000010c */
[----:B------:R-:W-:Y:S02]  /*2e60*/  DFMA R24, R24, R24, R24 ;  /* 0x000000181818722b */ /* 0x000fe40000000018 */
[----:B--2---:R-:W-:-:S06]  /*2e70*/  DADD R8, R8, R8 ;  /* 0x0000000008087229 */ /* 0x004fcc0000000008 */
[----:B------:R-:W-:Y:S02]  /*2e80*/  DFMA R24, R12, R24, R12 ;  /* 0x000000180c18722b */ /* 0x000fe4000000000c */
[----:B------:R-:W-:-:S06]  /*2e90*/  DMUL R8, R8, UR8 ;  /* 0x0000000808087c28 */ /* 0x000fcc0008000000 */
[----:B0-----:R-:W-:-:S04]  /*2ea0*/  DFMA R4, -R28, R24, 1 ;  /* 0x3ff000001c04742b */ /* 0x001fc80000000118 */
[----:B------:R-:W-:-:S04]  /*2eb0*/  FSETP.GEU.AND P1, PT, |R9|, 6.5827683646048100446e-37, PT ;  /* 0x036000000900780b */ /* 0x000fc80003f2e200 */
        /* <DEDUP_REMOVED lines=13> */
.L_x_92:
[----:B------:R-:W2:Y:S01]  /*2f90*/  LDG.E R18, desc[UR4][R18.64] ;  /* 0x0000000412127981 */ /* 0x000ea2000c1e1900 */
[----:B------:R-:W0:Y:S01]  /*2fa0*/  MUFU.RCP64H R11, R29 ;  /* 0x0000001d000b7308 */ /* 0x000e220000001800 */
[----:B------:R-:W-:Y:S01]  /*2fb0*/  IMAD.MOV.U32 R10, RZ, RZ, 0x1 ;  /* 0x00000001ff0a7424 */ /* 0x000fe200078e00ff */
[----:B------:R-:W-:Y:S01]  /*2fc0*/  UMOV UR8, 0x54442d18 ;  /* 0x54442d1800087882 */ /* 0x000fe20000000000 */
[----:B------:R-:W-:Y:S01]  /*2fd0*/  UMOV UR9, 0x400921fb ;  /* 0x400921fb00097882 */ /* 0x000fe20000000000 */
[----:B------:R-:W-:Y:S03]  /*2fe0*/  BSSY.RECONVERGENT B0, `(.L_x_93) ;  /* 0x0000016000007945 */ /* 0x000fe60003800200 */
[----:B0-----:R-:W-:-:S08]  /*2ff0*/  DFMA R12, -R28, R10, 1 ;  /* 0x3ff000001c0c742b */ /* 0x001fd0000000010a */
[----:B------:R-:W-:-:S08]  /*3000*/  DFMA R12, R12, R12, R12 ;  /* 0x0000000c0c0c722b */ /* 0x000fd0000000000c */
[----:B------:R-:W-:-:S08]  /*3010*/  DFMA R10, R10, R12, R10 ;  /* 0x0000000c0a0a722b */ /* 0x000fd0000000000a */
[----:B------:R-:W-:-:S08]  /*3020*/  DFMA R24, -R28, R10, 1 ;  /* 0x3ff000001c18742b */ /* 0x000fd0000000010a */
[----:B------:R-:W-:Y:S01]  /*3030*/  DFMA R24, R10, R24, R10 ;  /* 0x000000180a18722b */ /* 0x000fe2000000000a */
[----:B--2---:R-:W0:Y:S02]  /*3040*/  I2F.F64 R8, R18 ;  /* 0x0000001200087312 */ /* 0x004e240000201c00 */
[----:B0-----:R-:W-:-:S08]  /*3050*/  DADD R8, R8, R8 ;  /* 0x0000000008087229 */ /* 0x001fd00000000008 */
[----:B------:R-:W-:-:S08]  /*3060*/  DMUL R12, R8, UR8 ;  /* 0x00000008080c7c28 */ /* 0x000fd00008000000 */
[----:B------:R-:W-:Y:S02]  /*3070*/  DMUL R8, R24, R12 ;  /* 0x0000000c18087228 */ /* 0x000fe40000000000 */
[----:B------:R-:W-:-:S06]  /*3080*/  FSETP.GEU.AND P1, PT, |R13|, 6.5827683646048100446e-37, PT ;  /* 0x036000000d00780b */ /* 0x000fcc0003f2e200 */
        /* <DEDUP_REMOVED lines=11> */
.L_x_94:
[----:B------:R-:W-:Y:S05]  /*3140*/  BSYNC.RECONVERGENT B0 ;  /* 0x0000000000007941 */ /* 0x000fea0003800200 */
.L_x_93:
        /* <DEDUP_REMOVED lines=9> */
[----:B------:R-:W-:Y:S01]  /*31e0*/  UMOV UR8, 0x54442d18 ;  /* 0x54442d1800087882 */ /* 0x000fe20000000000 */
[----:B------:R-:W-:Y:S01]  /*31f0*/  UMOV UR9, 0x400921fb ;  /* 0x400921fb00097882 */ /* 0x000fe20000000000 */
[----:B--2---:R-:W1:Y:S08]  /*3200*/  I2F.F64 R28, R10 ;  /* 0x0000000a001c7312 */ /* 0x004e700000201c00 */
[----:B-1----:R-:W1:Y:S02]  /*3210*/  MUFU.RCP64H R13, R29 ;  /* 0x0000001d000d7308 */ /* 0x002e640000001800 */
[----:B-1----:R-:W-:-:S08]  /*3220*/  DFMA R8, -R28, R12, 1 ;  /* 0x3ff000001c08742b */ /* 0x002fd0000000010c */
[----:B------:R-:W-:Y:S02]  /*3230*/  DFMA R24, R8, R8, R8 ;  /* 0x000000080818722b */ /* 0x000fe40000000008 */
[----:B---3--:R-:W1:Y:S06]  /*3240*/  I2F.F64 R8, R26 ;  /* 0x0000001a00087312 */ /* 0x008e6c0000201c00 */
[----:B------:R-:W-:-:S08]  /*3250*/  DFMA R24, R12, R24, R12 ;  /* 0x000000180c18722b */ /* 0x000fd0000000000c */
[----:B0-----:R-:W-:Y:S02]  /*3260*/  DFMA R4, -R28, R24, 1 ;  /* 0x3ff000001c04742b */ /* 0x001fe40000000118 */
[----:B-1----:R-:W-:-:S06]  /*3270*/  DMUL R8, R8, UR8 ;  /* 0x0000000808087c28 */ /* 0x002fcc0008000000 */
[----:B------:R-:W-:-:S04]  /*3280*/  DFMA R4, R24, R4, R24 ;  /* 0x000000041804722b */ /* 0x000fc80000000018 */
[----:B------:R-:W-:-:S04]  /*3290*/  FSETP.GEU.AND P1, PT, |R9|, 6.5827683646048100446e-37, PT ;  /* 0x036000000900780b */ /* 0x000fc80003f2e200 */
[----:B------:R-:W-:-:S08]  /*32a0*/  DMUL R10, R8, R4 ;  /* 0x00000004080a7228 */ /* 0x000fd00000000000 */
        /* <DEDUP_REMOVED lines=11> */
.L_x_95:
        /* <DEDUP_REMOVED lines=12> */
[----:B0-----:R-:W-:-:S08]  /*3420*/  DMUL R10, R8, UR8 ;  /* 0x00000008080a7c28 */ /* 0x001fd00008000000 */
[----:B------:R-:W-:Y:S02]  /*3430*/  DMUL R8, R24, R10 ;  /* 0x0000000a18087228 */ /* 0x000fe40000000000 */
[----:B------:R-:W-:-:S06]  /*3440*/  FSETP.GEU.AND P1, PT, |R11|, 6.5827683646048100446e-37, PT ;  /* 0x036000000b00780b */ /* 0x000fcc0003f2e200 */
        /* <DEDUP_REMOVED lines=11> */
.L_x_97:
[----:B------:R-:W-:Y:S05]  /*3500*/  BSYNC.RECONVERGENT B0 ;  /* 0x0000000000007941 */ /* 0x000fea0003800200 */
.L_x_96:
        /* <DEDUP_REMOVED lines=18> */
[----:B0-----:R-:W-:-:S06]  /*3630*/  DMUL R8, R6, UR8 ;  /* 0x0000000806087c28 */ /* 0x001fcc0008000000 */
[----:B------:R-:W-:-:S04]  /*3640*/  DFMA R10, -R28, R24, 1 ;  /* 0x3ff000001c0a742b */ /* 0x000fc80000000118 */
        /* <DEDUP_REMOVED lines=14> */
.L_x_98:
        /* <DEDUP_REMOVED lines=27> */
.L_x_100:
[----:B------:R-:W-:Y:S05]  /*38e0*/  BSYNC.RECONVERGENT B0 ;  /* 0x0000000000007941 */ /* 0x000fea0003800200 */
.L_x_99:
[----:B------:R-:W0:Y:S01]  /*38f0*/  LDC.64 R10, c[0x0][0x530] ;  /* 0x00014c00ff0a7b82 */ /* 0x000e220000000a00 */
[----:B------:R-:W-:-:S07]  /*3900*/  DADD R8, R8, R6 ;  /* 0x0000000008087229 */ /* 0x000fce0000000006 */
[----:B------:R-:W1:Y:S08]  /*3910*/  LDC.64 R24, c[0x0][0x418] ;  /* 0x00010600ff187b82 */ /* 0x000e700000000a00 */
[----:B------:R-:W2:Y:S01]  /*3920*/  LDC.64 R36, c[0x0][0x538] ;  /* 0x00014e00ff247b82 */ /* 0x000ea20000000a00 */
[----:B0-----:R-:W-:-:S07]  /*3930*/  IMAD.WIDE R6, R3, 0x8, R10 ;  /* 0x0000000803067825 */ /* 0x001fce00078e020a */
[----:B------:R-:W0:Y:S01]  /*3940*/  LDC.64 R38, c[0x0][0x540] ;  /* 0x00015000ff267b82 */ /* 0x000e220000000a00 */
[----:B------:R2:W-:Y:S04]  /*3950*/  STG.E.64 desc[UR4][R6.64], R8 ;  /* 0x0000000806007986 */ /* 0x0005e8000c101b04 */
[----:B------:R-:W3:Y:S03]  /*3960*/  LDG.E.64 R12, desc[UR4][R16.64] ;  /* 0x00000004100c7981 */ /* 0x000ee6000c1e1b00 */
[----:B------:R-:W4:Y:S01]  /*3970*/  LDC.64 R40, c[0x0][0x398] ;  /* 0x0000e600ff287b82 */ /* 0x000f220000000a00 */
[----:B-1----:R-:W3:Y:S04]  /*3980*/  LDG.E.64 R28, desc[UR4][R24.64+0x8] ;  /* 0x00000804181c7981 */ /* 0x002ee8000c1e1b00 */
[----:B------:R-:W4:Y:S04]  /*3990*/  LDG.E.64 R10, desc[UR4][R14.64] ;  /* 0x000000040e0a7981 */ /* 0x000f28000c1e1b00 */
[----:B------:R-:W4:Y:S04]  /*39a0*/  LDG.E.64 R26, desc[UR4][R24.64] ;  /* 0x00000004181a7981 */ /* 0x000f28000c1e1b00 */
[----:B------:R-:W4:Y:S04]  /*39b0*/  LDG.E.64 R22, desc[UR4][R20.64] ;  /* 0x0000000414167981 */ /* 0x000f28000c1e1b00 */
[----:B------:R-:W4:Y:S01]  /*39c0*/  LDG.E.64 R30, desc[UR4][R24.64+0x10] ;  /* 0x00001004181e7981 */ /* 0x000f22000c1e1b00 */
[----:B--2---:R-:W-:Y:S01]  /*39d0*/  IMAD.WIDE R8, R3, 0x8, R36 ;  /* 0x0000000803087825 */ /* 0x004fe200078e0224 */
[----:B---3--:R-:W-:Y:S01]  /*39e0*/  DMUL R12, R12, R28 ;  /* 0x0000001c0c0c7228 */ /* 0x008fe20000000000 */
[----:B------:R-:W1:Y:S07]  /*39f0*/  LDC.64 R28, c[0x0][0x420] ;  /* 0x00010800ff1c7b82 */ /* 0x000e6e0000000a00 */
[----:B----4-:R-:W-:-:S08]  /*3a00*/  DFMA R10, R10, R26, R12 ;  /* 0x0000001a0a0a722b */ /* 0x010fd0000000000c */
[----:B------:R-:W-:-:S07]  /*3a10*/  DFMA R10, R22, R30, R10 ;  /* 0x0000001e160a722b */ /* 0x000fce000000000a */
[----:B------:R0:W-:Y:S04]  /*3a20*/  STG.E.64 desc[UR4][R8.64], R10 ;  /* 0x0000000a08007986 */ /* 0x0001e8000c101b04 */
[----:B------:R-:W2:Y:S04]  /*3a30*/  LDG.E.64 R22, desc[UR4][R16.64] ;  /* 0x0000000410167981 */ /* 0x000ea8000c1e1b00 */
[----:B-1----:R-:W2:Y:S04]  /*3a40*/  LDG.E.64 R30, desc[UR4][R28.64+0x8] ;  /* 0x000008041c1e7981 */ /* 0x002ea8000c1e1b00 */
[----:B------:R-:W3:Y:S04]  /*3a50*/  LDG.E.64 R12, desc[UR4][R14.64] ;  /* 0x000000040e0c7981 */ /* 0x000ee8000c1e1b00 */
[----:B------:R-:W3:Y:S04]  /*3a60*/  LDG.E.64 R26, desc[UR4][R28.64] ;  /* 0x000000041c1a7981 */ /* 0x000ee8000c1e1b00 */
[----:B------:R-:W4:Y:S04]  /*3a70*/  LDG.E.64 R24, desc[UR4][R20.64] ;  /* 0x0000000414187981 */ /* 0x000f28000c1e1b00 */
[----:B------:R1:W4:Y:S01]  /*3a80*/  LDG.E.64 R36, desc[UR4][R28.64+0x10] ;  /* 0x000010041c247981 */ /* 0x000322000c1e1b00 */
[----:B0-----:R-:W-:Y:S01]  /*3a90*/  IMAD.WIDE R10, R3, 0x8, R38 ;  /* 0x00000008030a7825 */ /* 0x001fe200078e0226 */
[----:B-1----:R-:W0:Y:S01]  /*3aa0*/  LDC.64 R28, c[0x0][0x548] ;  /* 0x00015200ff1c7b82 */ /* 0x002e220000000a00 */
[----:B--2---:R-:W-:-:S07]  /*3ab0*/  DMUL R22, R22, R30 ;  /* 0x0000001e16167228 */ /* 0x004fce0000000000 */
[----:B------:R-:W1:Y:S01]  /*3ac0*/  LDC.64 R30, c[0x0][0x428] ;  /* 0x00010a00ff1e7b82 */ /* 0x000e620000000a00 */
[----:B---3--:R-:W-:-:S08]  /*3ad0*/  DFMA R12, R12, R26, R22 ;  /* 0x0000001a0c0c722b */ /* 0x008fd00000000016 */
[----:B----4-:R-:W-:-:S07]  /*3ae0*/  DFMA R12, R24, R36, R12 ;  /* 0x00000024180c722b */ /* 0x010fce000000000c */
[----:B------:R0:W-:Y:S04]  /*3af0*/  STG.E.64 desc[UR4][R10.64], R12 ;  /* 0x0000000c0a007986 */ /* 0x0001e8000c101b04 */
[----:B------:R-:W2:Y:S04]  /*3b00*/  LDG.E.64 R16, desc[UR4][R16.64] ;  /* 0x0000000410107981 */ /* 0x000ea8000c1e1b00 */
[----:B-1----:R-:W2:Y:S04]  /*3b10*/  LDG.E.64 R24, desc[UR4][R30.64+0x8] ;  /* 0x000008041e187981 */ /* 0x002ea8000c1e1b00 */
[----:B------:R-:W3:Y:S04]  /*3b20*/  LDG.E.64 R14, desc[UR4][R14.64] ;  /* 0x000000040e0e7981 */ /* 0x000ee8000c1e1b00 */
[----:B------:R-:W3:Y:S04]  /*3b30*/  LDG.E.64 R22, desc[UR4][R30.64] ;  /* 0x000000041e167981 */ /* 0x000ee8000c1e1b00 */
[----:B------:R-:W4:Y:S04]  /*3b40*/  LDG.E.64 R20, desc[UR4][R20.64] ;  /* 0x0000000414147981 */ /* 0x000f28000c1e1b00 */
[----:B------:R-:W4:Y:S01]  /*3b50*/  LDG.E.64 R26, desc[UR4][R30.64+0x10] ;  /* 0x000010041e1a7981 */ /* 0x000f22000c1e1b00 */
[----:B0-----:R-:W-:Y:S01]  /*3b60*/  IMAD.WIDE R12, R3, 0x8, R28 ;  /* 0x00000008030c7825 */ /* 0x001fe200078e021c */
[----:B--2---:R-:W-:Y:S01]  /*3b70*/  DMUL R24, R16, R24 ;  /* 0x0000001810187228 */ /* 0x004fe20000000000 */
[----:B------:R-:W0:Y:S07]  /*3b80*/  LDC.64 R16, c[0x0][0x3a8] ;  /* 0x0000ea00ff107b82 */ /* 0x000e2e0000000a00 */
[----:B---3--:R-:W-:Y:S01]  /*3b90*/  DFMA R22, R14, R22, R24 ;  /* 0x000000160e16722b */ /* 0x008fe20000000018 */
[----:B------:R-:W1:Y:S07]  /*3ba0*/  LDC.64 R14, c[0x0][0x3a0] ;  /* 0x0000e800ff0e7b82 */ /* 0x000e6e0000000a00 */
[----:B----4-:R-:W-:-:S07]  /*3bb0*/  DFMA R22, R20, R26, R22 ;  /* 0x0000001a1416722b */ /* 0x010fce0000000016 */
[----:B------:R2:W-:Y:S04]  /*3bc0*/  STG.E.64 desc[UR4][R12.64], R22 ;  /* 0x000000160c007986 */ /* 0x0005e8000c101b04 */
[----:B------:R-:W3:Y:S04]  /*3bd0*/  LDG.E R25, desc[UR4][R34.64] ;  /* 0x0000000422197981 */ /* 0x000ee8000c1e1900 */
[----:B------:R-:W4:Y:S04]  /*3be0*/  LDG.E.64 R46, desc[UR4][R6.64] ;  /* 0x00000004062e7981 */ /* 0x000f28000c1e1b00 */
[----:B------:R2:W5:Y:S04]  /*3bf0*/  LDG.E.64 R42, desc[UR4][R18.64] ;  /* 0x00000004122a7981 */ /* 0x000568000c1e1b00 */
[----:B------:R2:W5:Y:S01]  /*3c00*/  LDG.E.64 R38, desc[UR4][R4.64] ;  /* 0x0000000404267981 */ /* 0x000562000c1e1b00 */
[----:B---3--:R-:W-:-:S04]  /*3c10*/  IMAD.WIDE R40, R25, 0x8, R40 ;  /* 0x0000000819287825 */ /* 0x008fc800078e0228 */
[C---:B-1----:R-:W-:Y:S02]  /*3c20*/  IMAD.WIDE R14, R25.reuse, 0x8, R14 ;  /* 0x00000008190e7825 */ /* 0x042fe400078e020e */
[----:B------:R-:W5:Y:S02]  /*3c30*/  LDG.E.64 R40, desc[UR4][R40.64] ;  /* 0x0000000428287981 */ /* 0x000f64000c1e1b00 */
[----:B0-----:R-:W-:Y:S02]  /*3c40*/  IMAD.WIDE R16, R25, 0x8, R16 ;  /* 0x0000000819107825 */ /* 0x001fe400078e0210 */
[----:B------:R-:W5:Y:S04]  /*3c50*/  LDG.E.64 R14, desc[UR4][R14.64] ;  /* 0x000000040e0e7981 */ /* 0x000f68000c1e1b00 */
[----:B------:R-:W5:Y:S01]  /*3c60*/  LDG.E.64 R16, desc[UR4][R16.64] ;  /* 0x0000000410107981 */ /* 0x000f62000c1e1b00 */
[----:B----4-:R-:W-:Y:S01]  /*3c70*/  DSETP.NEU.AND P3, PT, |R46|, +INF , PT ;  /* 0x7ff000002e00742a */ /* 0x010fe20003f6d200 */
[----:B------:R-:W-:-:S13]  /*3c80*/  BSSY.RECONVERGENT B2, `(.L_x_101) ;  /* 0x000001d000027945 */ /* 0x000fda0003800200 */
[----:B------:R-:W-:Y:S01]  /*3c90*/  @!P3 DMUL R36, RZ, R46 ;  /* 0x0000002eff24b228 */ /* 0x000fe20000000000 */
[----:B------:R-:W-:Y:S01]  /*3ca0*/  @!P3 IMAD.MOV.U32 R2, RZ, RZ, 0x1 ;  /* 0x00000001ff02b424 */ /* 0x000fe200078e00ff */
[----:B--2---:R-:W-:Y:S09]  /*3cb0*/  @!P3 BRA `(.L_x_102) ;  /* 0x000000000064b947 */ /* 0x004ff20003800000 */
[----:B------:R-:W-:Y:S01]  /*3cc0*/  UMOV UR8, 0x6dc9c883 ;  /* 0x6dc9c88300087882 */ /* 0x000fe20000000000 */
[----:B------:R-:W-:Y:S01]  /*3cd0*/  UMOV UR9, 0x3fe45f30 ;  /* 0x3fe45f3000097882 */ /* 0x000fe20000000000 */
[C---:B------:R-:W-:Y:S01]  /*3ce0*/  DSETP.GE.AND P0, PT, |R46|.reuse, 2.14748364800000000000e+09, PT ;  /* 0x41e000002e00742a */ /* 0x040fe20003f06200 */
[----:B------:R-:W-:Y:S01]  /*3cf0*/  BSSY.RECONVERGENT B3, `(.L_x_103) ;  /* 0x0000014000037945 */ /* 0x000fe20003800200 */
        /* <DEDUP_REMOVED lines=14> */
[----:B------:R-:W-:Y:S02]  /*3de0*/  MOV R31, R47 ;  /* 0x0000002f001f7202 */ /* 0x000fe40000000f00 */
[----:B------:R-:W-:-:S07]  /*3df0*/  MOV R26, 0x3e10 ;  /* 0x00003e10001a7802 */ /* 0x000fce0000000f00 */
[----:B-----5:R-:W-:Y:S05]  /*3e00*/  CALL.REL.NOINC `($_Z7V_batchPiPdS0_S0_S0_S0_S_S0_S0_S0_S0_S0_S_S_S_S_S0_S0_S0_S0_S0_S0_S0_S_S_S_S_S_S_S_S_S_S_S_S_S_S_S_S_S_S_S_S_S_S_S_S_S_S_S0_S0_S0_S0_S0_S0_S0_S0_S0_S0_S0_S0_S0_S0_S0_S0_S0_S0_S0_S0_$__internal_trig_reduction_slowpathd) ;  /* 0x00000070007c7944 */ /* 0x020fea0003c00000 */
[----:B------:R-:W-:Y:S02]  /*3e10*/  IMAD.MOV.U32 R36, RZ, RZ, R22 ;  /* 0x000000ffff247224 */ /* 0x000fe400078e0016 */
[----:B------:R-:W-:-:S07]  /*3e20*/  IMAD.MOV.U32 R37, RZ, RZ, R23 ;  /* 0x000000ffff257224 */ /* 0x000fce00078e0017 */
.L_x_104:
[----:B------:R-:W-:Y:S05]  /*3e30*/  BSYNC.RECONVERGENT B3 ;  /* 0x0000000000037941 */ /* 0x000fea0003800200 */
.L_x_103:
[----:B------:R-:W-:-:S07]  /*3e40*/  VIADD R2, R20, 0x1 ;  /* 0x0000000114027836 */ /* 0x000fce0000000000 */
.L_x_102:
[----:B------:R-:W-:Y:S05]  /*3e50*/  BSYNC.RECONVERGENT B2 ;  /* 0x0000000000027941 */ /* 0x000fea0003800200 */
.L_x_101:
[----:B------:R-:W-:-:S04]  /*3e60*/  SHF.L.U32 R20, R2, 0x6, RZ ;  /* 0x0000000602147819 */ /* 0x000fc800000006ff */
[----:B------:R-:W-:-:S04]  /*3e70*/  LOP3.LUT R20, R20, 0x40, RZ, 0xc0, !PT ;  /* 0x0000004014147812 */ /* 0x000fc800078ec0ff */
[----:B------:R-:W-:-:S05]  /*3e80*/  IADD3 R50, P0, PT, R20, UR6, RZ ;  /* 0x0000000614327c10 */ /* 0x000fca000ff1e0ff */
[----:B------:R-:W-:-:S05]  /*3e90*/  IMAD.X R51, RZ, RZ, UR7, P0 ;  /* 0x00000007ff337e24 */ /* 0x000fca00080e06ff */
[----:B------:R-:W2:Y:S04]  /*3ea0*/  LDG.E.128.CONSTANT R20, desc[UR4][R50.64] ;  /* 0x0000000432147981 */ /* 0x000ea8000c1e9d00 */
[----:B------:R-:W3:Y:S04]  /*3eb0*/  LDG.E.128.CONSTANT R24, desc[UR4][R50.64+0x10] ;  /* 0x0000100432187981 */ /* 0x000ee8000c1e9d00 */
[----:B------:R-:W4:Y:S01]  /*3ec0*/  LDG.E.128.CONSTANT R28, desc[UR4][R50.64+0x20] ;  /* 0x00002004321c7981 */ /* 0x000f22000c1e9d00 */
[----:B------:R-:W-:Y:S01]  /*3ed0*/  LOP3.LUT R44, R2, 0x1, RZ, 0xc0, !PT ;  /* 0x00000001022c7812 */ /* 0x000fe200078ec0ff */
[----:B------:R-:W-:Y:S01]  /*3ee0*/  IMAD.MOV.U32 R48, RZ, RZ, 0x20fd8164 ;  /* 0x20fd8164ff307424 */ /* 0x000fe200078e00ff */
[----:B-----5:R-:W-:Y:S01]  /*3ef0*/  DSETP.NEU.AND P4, PT, |R38|, +INF , PT ;  /* 0x7ff000002600742a */ /* 0x020fe20003f8d200 */
[----:B------:R-:W-:Y:S01]  /*3f00*/  BSSY.RECONVERGENT B2, `(.L_x_105) ;  /* 0x0000030000027945 */ /* 0x000fe20003800200 */
[----:B------:R-:W-:Y:S01]  /*3f10*/  ISETP.NE.U32.AND P0, PT, R44, 0x1, PT ;  /* 0x000000012c00780c */ /* 0x000fe20003f05070 */
[----:B------:R-:W-:-:S03]  /*3f20*/  IMAD.MOV.U32 R44, RZ, RZ, 0x3da8ff83 ;  /* 0x3da8ff83ff2c7424 */ /* 0x000fc600078e00ff */
[----:B------:R-:W-:Y:S02]  /*3f30*/  FSEL R48, R48, -8.06006814911005101289e+34, !P0 ;  /* 0xf9785eba30307808 */ /* 0x000fe40004000000 */
[----:B------:R-:W-:Y:S01]  /*3f40*/  FSEL R49, -R44, 0.11223486810922622681, !P0 ;  /* 0x3de5db652c317808 */ /* 0x000fe20004000100 */
[----:B------:R-:W-:-:S08]  /*3f50*/  DMUL R44, R36, R36 ;  /* 0x00000024242c7228 */ /* 0x000fd00000000000 */
[----:B--2---:R-:W-:-:S08]  /*3f60*/  DFMA R20, R44, R48, R20 ;  /* 0x000000302c14722b */ /* 0x004fd00000000014 */
[----:B------:R-:W-:-:S08]  /*3f70*/  DFMA R20, R44, R20, R22 ;  /* 0x000000142c14722b */ /* 0x000fd00000000016 */
[----:B---3--:R-:W-:-:S08]  /*3f80*/  DFMA R20, R44, R20, R24 ;  /* 0x000000142c14722b */ /* 0x008fd00000000018 */
[----:B------:R-:W-:-:S08]  /*3f90*/  DFMA R20, R44, R20, R26 ;  /* 0x000000142c14722b */ /* 0x000fd0000000001a */
[----:B----4-:R-:W-:-:S08]  /*3fa0*/  DFMA R20, R44, R20, R28 ;  /* 0x000000142c14722b */ /* 0x010fd0000000001c */
[----:B------:R-:W-:-:S08]  /*3fb0*/  DFMA R20, R44, R20, R30 ;  /* 0x000000142c14722b */ /* 0x000fd0000000001e */
[----:B------:R-:W-:Y:S02]  /*3fc0*/  DFMA R36, R20, R36, R36 ;  /* 0x000000241424722b */ /* 0x000fe40000000024 */
[----:B------:R-:W-:Y:S02]  /*3fd0*/  DFMA R20, R44, R20, 1 ;  /* 0x3ff000002c14742b */ /* 0x000fe40000000014 */
[----:B------:R-:W-:-:S08]  /*3fe0*/  @!P4 DMUL R44, RZ, R38 ;  /* 0x00000026ff2cc228 */ /* 0x000fd00000000000 */
[----:B------:R-:W-:Y:S02]  /*3ff0*/  FSEL R22, R20, R36, !P0 ;  /* 0x0000002414167208 */ /* 0x000fe40004000000 */
[----:B------:R-:W-:Y:S02]  /*4000*/  FSEL R23, R21, R37, !P0 ;  /* 0x0000002515177208 */ /* 0x000fe40004000000 */
[----:B------:R-:W-:Y:S02]  /*4010*/  LOP3.LUT P0, RZ, R2, 0x2, RZ, 0xc0, !PT ;  /* 0x0000000202ff7812 */ /* 0x000fe4000780c0ff */
[----:B------:R-:W-:Y:S02]  /*4020*/  @!P4 MOV R2, 0x1 ;  /* 0x000000010002c802 */ /* 0x000fe40000000f00 */
[----:B------:R-:W-:-:S10]  /*4030*/  DADD R20, RZ, -R22 ;  /* 0x00000000ff147229 */ /* 0x000fd40000000816 */
[----:B------:R-:W-:Y:S02]  /*4040*/  FSEL R36, R22, R20, !P0 ;  /* 0x0000001416247208 */ /* 0x000fe40004000000 */
[----:B------:R-:W-:Y:S01]  /*4050*/  FSEL R37, R23, R21, !P0 ;  /* 0x0000001517257208 */ /* 0x000fe20004000000 */
[----:B------:R-:W-:Y:S06]  /*4060*/  @!P4 BRA `(.L_x_106) ;  /* 0x000000000064c947 */ /* 0x000fec0003800000 */
        /* <DEDUP_REMOVED lines=18> */
[----:B------:R-:W-:Y:S01]  /*4190*/  MOV R26, 0x41c0 ;  /* 0x000041c0001a7802 */ /* 0x000fe20000000f00 */
[----:B------:R-:W-:-:S07]  /*41a0*/  IMAD.MOV.U32 R31, RZ, RZ, R39 ;  /* 0x000000ffff1f7224 */ /* 0x000fce00078e0027 */
[----:B------:R-:W-:Y:S05]  /*41b0*/  CALL.REL.NOINC `($_Z7V_batchPiPdS0_S0_S0_S0_S_S0_S0_S0_S0_S0_S_S_S_S_S0_S0_S0_S0_S0_S0_S0_S_S_S_S_S_S_S_S_S_S_S_S_S_S_S_S_S_S_S_S_S_S_S_S_S_S_S0_S0_S0_S0_S0_S0_S0_S0_S0_S0_S0_S0_S0_S0_S0_S0_S0_S0_S0_S0_$__internal_trig_reduction_slowpathd) ;  /* 0x0000006c00907944 */ /* 0x000fea0003c00000 */
[----:B------:R-:W-:Y:S01]  /*41c0*/  IMAD.MOV.U32 R44, RZ, RZ, R22 ;  /* 0x000000ffff2c7224 */ /* 0x000fe200078e0016 */
[----:B------:R-:W-:-:S07]  /*41d0*/  MOV R45, R23 ;  /* 0x00000017002d7202 */ /* 0x000fce0000000f00 */
.L_x_108:
[----:B------:R-:W-:Y:S05]  /*41e0*/  BSYNC.RECONVERGENT B3 ;  /* 0x0000000000037941 */ /* 0x000fea0003800200 */
.L_x_107:
[----:B------:R-:W-:-:S07]  /*41f0*/  VIADD R2, R20, 0x1 ;  /* 0x0000000114027836 */ /* 0x000fce0000000000 */
.L_x_106:
[----:B------:R-:W-:Y:S05]  /*4200*/  BSYNC.RECONVERGENT B2 ;  /* 0x0000000000027941 */ /* 0x000fea0003800200 */
.L_x_105:
[----:B------:R-:W-:-:S05]  /*4210*/  IMAD.SHL.U32 R20, R2, 0x40, RZ ;  /* 0x0000004002147824 */ /* 0x000fca00078e00ff */
        /* <DEDUP_REMOVED lines=8> */
[----:B------:R-:W-:Y:S01]  /*42a0*/  DMUL R50, R44, R44 ;  /* 0x0000002c2c327228 */ /* 0x000fe20000000000 */
[----:B------:R-:W-:Y:S01]  /*42b0*/  BSSY.RECONVERGENT B2, `(.L_x_109) ;  /* 0x000002f000027945 */ /* 0x000fe20003800200 */
[----:B------:R-:W-:Y:S01]  /*42c0*/  ISETP.NE.U32.AND P0, PT, R48, 0x1, PT ;  /* 0x000000013000780c */ /* 0x000fe20003f05070 */
[----:B------:R-:W-:Y:S01]  /*42d0*/  HFMA2 R48, -RZ, RZ, 0.00974273681640625, -2.12192535400390625e-05 ;  /* 0x20fd8164ff307431 */ /* 0x000fe200000001ff */
[----:B------:R-:W-:-:S02]  /*42e0*/  DMUL R40, R40, R36 ;  /* 0x0000002428287228 */ /* 0x000fc40000000000 */
[----:B------:R-:W-:Y:S02]  /*42f0*/  FSEL R49, -R49, 0.11223486810922622681, !P0 ;  /* 0x3de5db6531317808 */ /* 0x000fe40004000100 */
[----:B------:R-:W-:-:S06]  /*4300*/  FSEL R48, R48, -8.06006814911005101289e+34, !P0 ;  /* 0xf9785eba30307808 */ /* 0x000fcc0004000000 */
[----:B--2---:R-:W-:-:S08]  /*4310*/  DFMA R20, R50, R48, R20 ;  /* 0x000000303214722b */ /* 0x004fd00000000014 */
[----:B------:R-:W-:-:S08]  /*4320*/  DFMA R20, R50, R20, R22 ;  /* 0x000000143214722b */ /* 0x000fd00000000016 */
[----:B---3--:R-:W-:-:S08]  /*4330*/  DFMA R20, R50, R20, R24 ;  /* 0x000000143214722b */ /* 0x008fd00000000018 */
[----:B------:R-:W-:-:S08]  /*4340*/  DFMA R20, R50, R20, R26 ;  /* 0x000000143214722b */ /* 0x000fd0000000001a */
[----:B----4-:R-:W-:-:S08]  /*4350*/  DFMA R20, R50, R20, R28 ;  /* 0x000000143214722b */ /* 0x010fd0000000001c */
[----:B------:R-:W-:-:S08]  /*4360*/  DFMA R20, R50, R20, R30 ;  /* 0x000000143214722b */ /* 0x000fd0000000001e */
[----:B------:R-:W-:Y:S02]  /*4370*/  DFMA R44, R20, R44, R44 ;  /* 0x0000002c142c722b */ /* 0x000fe4000000002c */
[----:B------:R-:W-:-:S10]  /*4380*/  DFMA R20, R50, R20, 1 ;  /* 0x3ff000003214742b */ /* 0x000fd40000000014 */
[----:B------:R-:W-:Y:S02]  /*4390*/  FSEL R22, R20, R44, !P0 ;  /* 0x0000002c14167208 */ /* 0x000fe40004000000 */
[----:B------:R-:W-:Y:S01]  /*43a0*/  FSEL R23, R21, R45, !P0 ;  /* 0x0000002d15177208 */ /* 0x000fe20004000000 */
[----:B------:R-:W-:Y:S01]  /*43b0*/  @!P3 DMUL R44, RZ, R46 ;  /* 0x0000002eff2cb228 */ /* 0x000fe20000000000 */
[----:B------:R-:W-:Y:S01]  /*43c0*/  LOP3.LUT P0, RZ, R2, 0x2, RZ, 0xc0, !PT ;  /* 0x0000000202ff7812 */ /* 0x000fe2000780c0ff */
[----:B------:R-:W-:-:S03]  /*43d0*/  @!P3 IMAD.MOV.U32 R2, RZ, RZ, RZ ;  /* 0x000000ffff02b224 */ /* 0x000fc600078e00ff */
[----:B------:R-:W-:-:S10]  /*43e0*/  DADD R20, RZ, -R22 ;  /* 0x00000000ff147229 */ /* 0x000fd40000000816 */
[----:B------:R-:W-:Y:S02]  /*43f0*/  FSEL R20, R22, R20, !P0 ;  /* 0x0000001416147208 */ /* 0x000fe40004000000 */
[----:B------:R-:W-:-:S06]  /*4400*/  FSEL R21, R23, R21, !P0 ;  /* 0x0000001517157208 */ /* 0x000fcc0004000000 */
[----:B------:R-:W-:Y:S01]  /*4410*/  DMUL R40, R40, R20 ;  /* 0x0000001428287228 */ /* 0x000fe20000000000 */
[----:B------:R-:W-:Y:S10]  /*4420*/  @!P3 BRA `(.L_x_110) ;  /* 0x00000000005cb947 */ /* 0x000ff40003800000 */
[----:B------:R-:W-:Y:S01]  /*4430*/  UMOV UR8, 0x6dc9c883 ;  /* 0x6dc9c88300087882 */ /* 0x000fe20000000000 */
[----:B------:R-:W-:Y:S01]  /*4440*/  UMOV UR9, 0x3fe45f30 ;  /* 0x3fe45f3000097882 */ /* 0x000fe20000000000 */
[C---:B------:R-:W-:Y:S02]  /*4450*/  DSETP.GE.AND P0, PT, |R46|.reuse, 2.14748364800000000000e+09, PT ;  /* 0x41e000002e00742a */ /* 0x040fe40003f06200 */
[----:B------:R-:W-:Y:S01]  /*4460*/  DMUL R20, R46, UR8 ;  /* 0x000000082e147c28 */ /* 0x000fe20008000000 */
[----:B------:R-:W-:Y:S01]  /*4470*/  UMOV UR8, 0x54442d18 ;  /* 0x54442d1800087882 */ /* 0x000fe20000000000 */
[----:B------:R-:W-:-:S04]  /*4480*/  UMOV UR9, 0x3ff921fb ;  /* 0x3ff921fb00097882 */ /* 0x000fc80000000000 */
        /* <DEDUP_REMOVED lines=13> */
[----:B------:R-:W-:Y:S05]  /*4560*/  CALL.REL.NOINC `($_Z7V_batchPiPdS0_S0_S0_S0_S_S0_S0_S0_S0_S0_S_S_S_S_S0_S0_S0_S0_S0_S0_S0_S_S_S_S_S_S_S_S_S_S_S_S_S_S_S_S_S_S_S_S_S_S_S_S_S_S_S0_S0_S0_S0_S0_S0_S0_S0_S0_S0_S0_S0_S0_S0_S0_S0_S0_S0_S0_S0_$__internal_trig_reduction_slowpathd) ;  /* 0x0000006800a47944 */ /* 0x000fea0003c00000 */
[----:B------:R-:W-:Y:S02]  /*4570*/  IMAD.MOV.U32 R2, RZ, RZ, R20 ;  /* 0x000000ffff027224 */ /* 0x000fe400078e0014 */
[----:B------:R-:W-:Y:S02]  /*4580*/  IMAD.MOV.U32 R44, RZ, RZ, R22 ;  /* 0x000000ffff2c7224 */ /* 0x000fe400078e0016 */
[----:B------:R-:W-:-:S07]  /*4590*/  IMAD.MOV.U32 R45, RZ, RZ, R23 ;  /* 0x000000ffff2d7224 */ /* 0x000fce00078e0017 */
.L_x_110:
[----:B------:R-:W-:Y:S05]  /*45a0*/  BSYNC.RECONVERGENT B2 ;  /* 0x0000000000027941 */ /* 0x000fea0003800200 */
.L_x_109:
        /* <DEDUP_REMOVED lines=9> */
[----:B------:R-:W-:Y:S01]  /*4640*/  DSETP.NEU.AND P3, PT, |R42|, +INF , PT ;  /* 0x7ff000002a00742a */ /* 0x000fe20003f6d200 */
        /* <DEDUP_REMOVED lines=46> */
.L_x_114:
[----:B------:R-:W-:Y:S05]  /*4930*/  BSYNC.RECONVERGENT B3 ;  /* 0x0000000000037941 */ /* 0x000fea0003800200 */
.L_x_113:
[----:B------:R-:W-:-:S07]  /*4940*/  VIADD R2, R20, 0x1 ;  /* 0x0000000114027836 */ /* 0x000fce0000000000 */
.L_x_112:
[----:B------:R-:W-:Y:S05]  /*4950*/  BSYNC.RECONVERGENT B2 ;  /* 0x0000000000027941 */ /* 0x000fea0003800200 */
.L_x_111:
        /* <DEDUP_REMOVED lines=12> */
[----:B------:R-:W-:-:S03]  /*4a20*/  HFMA2 R48, -RZ, RZ, 0.00974273681640625, -2.12192535400390625e-05 ;  /* 0x20fd8164ff307431 */ /* 0x000fc600000001ff */
        /* <DEDUP_REMOVED lines=17> */
[----:B------:R-:W-:Y:S01]  /*4b40*/  FSEL R49, R23, R21, !P0 ;  /* 0x0000001517317208 */ /* 0x000fe20004000000 */
[----:B------:R-:W-:Y:S06]  /*4b50*/  @!P3 BRA `(.L_x_116) ;  /* 0x00000000005cb947 */ /* 0x000fec0003800000 */
        /* <DEDUP_REMOVED lines=23> */
.L_x_116:
[----:B------:R-:W-:Y:S05]  /*4cd0*/  BSYNC.RECONVERGENT B2 ;  /* 0x0000000000027941 */ /* 0x000fea0003800200 */
.L_x_115:
        /* <DEDUP_REMOVED lines=12> */
[----:B------:R-:W-:-:S03]  /*4da0*/  IMAD.MOV.U32 R42, RZ, RZ, 0x20fd8164 ;  /* 0x20fd8164ff2a7424 */ /* 0x000fc600078e00ff */
        /* <DEDUP_REMOVED lines=14> */
[----:B------:R-:W-:Y:S02]  /*4e90*/  @!P4 MOV R2, RZ ;  /* 0x000000ff0002c202 */ /* 0x000fe40000000f00 */
        /* <DEDUP_REMOVED lines=26> */
[----:B------:R-:W-:Y:S01]  /*5040*/  MOV R44, R22 ;  /* 0x00000016002c7202 */ /* 0x000fe20000000f00 */
[----:B------:R-:W-:-:S07]  /*5050*/  IMAD.MOV.U32 R45, RZ, RZ, R23 ;  /* 0x000000ffff2d7224 */ /* 0x000fce00078e0017 */
.L_x_118:
[----:B------:R-:W-:Y:S05]  /*5060*/  BSYNC.RECONVERGENT B2 ;  /* 0x0000000000027941 */ /* 0x000fea0003800200 */
.L_x_117:
        /* <DEDUP_REMOVED lines=9> */
[----:B------:R-:W-:-:S02]  /*5100*/  DMUL R52, R44, R44 ;  /* 0x0000002c2c347228 */ /* 0x000fc40000000000 */
[----:B------:R-:W-:Y:S01]  /*5110*/  ISETP.NE.U32.AND P0, PT, R38, 0x1, PT ;  /* 0x000000012600780c */ /* 0x000fe20003f05070 */
[----:B------:R-:W-:Y:S01]  /*5120*/  HFMA2 R38, -RZ, RZ, 0.00974273681640625, -2.12192535400390625e-05 ;  /* 0x20fd8164ff267431 */ /* 0x000fe200000001ff */
[----:B------:R-:W-:Y:S02]  /*5130*/  DMUL R42, R36, R42 ;  /* 0x0000002a242a7228 */ /* 0x000fe40000000000 */
        /* <DEDUP_REMOVED lines=12> */
[-C--:B------:R-:W-:Y:S01]  /*5200*/  DMUL R20, R14, R46.reuse ;  /* 0x0000002e0e147228 */ /* 0x080fe20000000000 */
[----:B------:R-:W-:Y:S01]  /*5210*/  LOP3.LUT P0, RZ, R2, 0x2, RZ, 0xc0, !PT ;  /* 0x0000000202ff7812 */ /* 0x000fe2000780c0ff */
[C---:B------:R-:W-:Y:S02]  /*5220*/  DMUL R46, R16.reuse, R46 ;  /* 0x0000002e102e7228 */ /* 0x040fe40000000000 */
[----:B------:R-:W-:Y:S02]  /*5230*/  DMUL R16, R16, R48 ;  /* 0x0000003010107228 */ /* 0x000fe40000000000 */
[----:B------:R-:W-:Y:S02]  /*5240*/  DADD R14, RZ, -R22 ;  /* 0x00000000ff0e7229 */ /* 0x000fe40000000816 */
[----:B------:R-:W-:-:S04]  /*5250*/  DFMA R20, R48, -R20, R40 ;  /* 0x800000143014722b */ /* 0x000fc80000000028 */
[----:B------:R-:W-:Y:S01]  /*5260*/  DMUL R16, R36, R16 ;  /* 0x0000001024107228 */ /* 0x000fe20000000000 */
[----:B------:R-:W0:Y:S03]  /*5270*/  LDC.64 R36, c[0x0][0x3a0] ;  /* 0x0000e800ff247b82 */ /* 0x000e260000000a00 */
[----:B------:R-:W-:Y:S02]  /*5280*/  FSEL R14, R22, R14, !P0 ;  /* 0x0000000e160e7208 */ /* 0x000fe40004000000 */
[----:B------:R-:W-:-:S03]  /*5290*/  FSEL R15, R23, R15, !P0 ;  /* 0x0000000f170f7208 */ /* 0x000fc60004000000 */
[----:B------:R-:W1:Y:S03]  /*52a0*/  LDC.64 R22, c[0x0][0x550] ;  /* 0x00015400ff167b82 */ /* 0x000e660000000a00 */
[----:B------:R-:W-:-:S08]  /*52b0*/  DFMA R20, R14, R42, R20 ;  /* 0x0000002a0e14722b */ /* 0x000fd00000000014 */
[----:B------:R-:W-:Y:S01]  /*52c0*/  DFMA R20, R50, R46, R20 ;  /* 0x0000002e3214722b */ /* 0x000fe20000000014 */
[----:B------:R-:W2:Y:S07]  /*52d0*/  LDC.64 R46, c[0x0][0x398] ;  /* 0x0000e600ff2e7b82 */ /* 0x000eae0000000a00 */
[----:B------:R-:W-:Y:S02]  /*52e0*/  DFMA R16, R14, R16, R20 ;  /* 0x000000100e10722b */ /* 0x000fe40000000014 */
[----:B------:R-:W3:Y:S01]  /*52f0*/  LDC.64 R20, c[0x0][0x3a8] ;  /* 0x0000ea00ff147b82 */ /* 0x000ee20000000a00 */
[----:B-1----:R-:W-:-:S05]  /*5300*/  IMAD.WIDE R14, R3, 0x8, R22 ;  /* 0x00000008030e7825 */ /* 0x002fca00078e0216 */
[----:B------:R1:W-:Y:S04]  /*5310*/  STG.E.64 desc[UR4][R14.64], R16 ;  /* 0x000000100e007986 */ /* 0x0003e8000c101b04 */
[----:B------:R-:W2:Y:S04]  /*5320*/  LDG.E R23, desc[UR4][R34.64] ;  /* 0x0000000422177981 */ /* 0x000ea8000c1e1900 */
[----:B------:R-:W4:Y:S04]  /*5330*/  LDG.E.64 R42, desc[UR4][R6.64] ;  /* 0x00000004062a7981 */ /* 0x000f28000c1e1b00 */
[----:B------:R0:W5:Y:S04]  /*5340*/  LDG.E.64 R38, desc[UR4][R18.64] ;  /* 0x0000000412267981 */ /* 0x000168000c1e1b00 */
[----:B------:R0:W5:Y:S01]  /*5350*/  LDG.E.64 R40, desc[UR4][R4.64] ;  /* 0x0000000404287981 */ /* 0x000162000c1e1b00 */
[----:B--2---:R-:W-:-:S04]  /*5360*/  IMAD.WIDE R46, R23, 0x8, R46 ;  /* 0x00000008172e7825 */ /* 0x004fc800078e022e */
[C---:B0-----:R-:W-:Y:S02]  /*5370*/  IMAD.WIDE R36, R23.reuse, 0x8, R36 ;  /* 0x0000000817247825 */ /* 0x041fe400078e0224 */
[----:B------:R-:W5:Y:S02]  /*5380*/  LDG.E.64 R46, desc[UR4][R46.64] ;  /* 0x000000042e2e7981 */ /* 0x000f64000c1e1b00 */
[----:B---3--:R-:W-:Y:S02]  /*5390*/  IMAD.WIDE R20, R23, 0x8, R20 ;  /* 0x0000000817147825 */ /* 0x008fe400078e0214 */
[----:B------:R-:W5:Y:S04]  /*53a0*/  LDG.E.64 R36, desc[UR4][R36.64] ;  /* 0x0000000424247981 */ /* 0x000f68000c1e1b00 */
[----:B-1----:R0:W5:Y:S01]  /*53b0*/  LDG.E.64 R16, desc[UR4][R20.64] ;  /* 0x0000000414107981 */ /* 0x002162000c1e1b00 */
[----:B----4-:R-:W-:Y:S01]  /*53c0*/  DSETP.NEU.AND P3, PT, |R42|, +INF , PT ;  /* 0x7ff000002a00742a */ /* 0x010fe20003f6d200 */
[----:B------:R-:W-:-:S13]  /*53d0*/  BSSY.RECONVERGENT B2, `(.L_x_119) ;  /* 0x000001b000027945 */ /* 0x000fda0003800200 */
[----:B------:R-:W-:Y:S01]  /*53e0*/  @!P3 DMUL R44, RZ, R42 ;  /* 0x0000002aff2cb228 */ /* 0x000fe20000000000 */
[----:B------:R-:W-:Y:S01]  /*53f0*/  @!P3 IMAD.MOV.U32 R2, RZ, RZ, RZ ;  /* 0x000000ffff02b224 */ /* 0x000fe200078e00ff */
[----:B0-----:R-:W-:Y:S09]  /*5400*/  @!P3 BRA `(.L_x_120) ;  /* 0x00000000005cb947 */ /* 0x001ff20003800000 */
        /* <DEDUP_REMOVED lines=21> */
[----:B------:R-:W-:Y:S02]  /*5560*/  IMAD.MOV.U32 R44, RZ, RZ, R22 ;  /* 0x000000ffff2c7224 */ /* 0x000fe400078e0016 */
[----:B------:R-:W-:-:S07]  /*5570*/  IMAD.MOV.U32 R45, RZ, RZ, R23 ;  /* 0x000000ffff2d7224 */ /* 0x000fce00078e0017 */
.L_x_120:
[----:B------:R-:W-:Y:S05]  /*5580*/  BSYNC.RECONVERGENT B2 ;  /* 0x0000000000027941 */ /* 0x000fea0003800200 */
.L_x_119:
        /* <DEDUP_REMOVED lines=56> */
.L_x_124:
[----:B------:R-:W-:Y:S05]  /*5910*/  BSYNC.RECONVERGENT B3 ;  /* 0x0000000000037941 */ /* 0x000fea0003800200 */
.L_x_123:
[----:B------:R-:W-:-:S07]  /*5920*/  VIADD R2, R20, 0x1 ;  /* 0x0000000114027836 */ /* 0x000fce0000000000 */
.L_x_122:
[----:B------:R-:W-:Y:S05]  /*5930*/  BSYNC.RECONVERGENT B2 ;  /* 0x0000000000027941 */ /* 0x000fea0003800200 */
.L_x_121:
        /* <DEDUP_REMOVED lines=28> */
[----:B------:R-:W-:-:S03]  /*5b00*/  @!P3 IMAD.MOV.U32 R2, RZ, RZ, 0x1 ;  /* 0x00000001ff02b424 */ /* 0x000fc600078e00ff */
[----:B------:R-:W-:-:S10]  /*5b10*/  DADD R20, RZ, -R22 ;  /* 0x00000000ff147229 */ /* 0x000fd40000000816 */
[----:B------:R-:W-:Y:S02]  /*5b20*/  FSEL R20, R22, R20, !P0 ;  /* 0x0000001416147208 */ /* 0x000fe40004000000 */
[----:B------:R-:W-:-:S06]  /*5b30*/  FSEL R21, R23, R21, !P0 ;  /* 0x0000001517157208 */ /* 0x000fcc0004000000 */
[----:B------:R-:W-:Y:S01]  /*5b40*/  DMUL R46, R46, R20 ;  /* 0x000000142e2e7228 */ /* 0x000fe20000000000 */
[----:B------:R-:W-:Y:S10]  /*5b50*/  @!P3 BRA `(.L_x_126) ;  /* 0x000000000064b947 */ /* 0x000ff40003800000 */
        /* <DEDUP_REMOVED lines=22> */
[----:B------:R-:W-:-:S07]  /*5cc0*/  IMAD.MOV.U32 R45, RZ, RZ, R23 ;  /* 0x000000ffff2d7224 */ /* 0x000fce00078e0017 */
.L_x_128:
[----:B------:R-:W-:Y:S05]  /*5cd0*/  BSYNC.RECONVERGENT B3 ;  /* 0x0000000000037941 */ /* 0x000fea0003800200 */
.L_x_127:
[----:B------:R-:W-:-:S07]  /*5ce0*/  VIADD R2, R20, 0x1 ;  /* 0x0000000114027836 */ /* 0x000fce0000000000 */
.L_x_126:
[----:B------:R-:W-:Y:S05]  /*5cf0*/  BSYNC.RECONVERGENT B2 ;  /* 0x0000000000027941 */ /* 0x000fea0003800200 */
.L_x_125:
        /* <DEDUP_REMOVED lines=56> */
.L_x_132:
[----:B------:R-:W-:Y:S05]  /*6080*/  BSYNC.RECONVERGENT B3 ;  /* 0x0000000000037941 */ /* 0x000fea0003800200 */
.L_x_131:
[----:B------:R-:W-:-:S07]  /*6090*/  VIADD R2, R20, 0x1 ;  /* 0x0000000114027836 */ /* 0x000fce0000000000 */
.L_x_130:
[----:B------:R-:W-:Y:S05]  /*60a0*/  BSYNC.RECONVERGENT B2 ;  /* 0x0000000000027941 */ /* 0x000fea0003800200 */
.L_x_129:
        /* <DEDUP_REMOVED lines=16> */
[----:B------:R-:W-:Y:S02]  /*61b0*/  DFMA R20, R50, R20, R22 ;  /* 0x000000143214722b */ /* 0x000fe40000000016 */
[----:B------:R-:W-:-:S06]  /*61c0*/  DMUL R22, R36, R42 ;  /* 0x0000002a24167228 */ /* 0x000fcc0000000000 */
        /* <DEDUP_REMOVED lines=14> */
[----:B------:R-:W-:Y:S01]  /*62b0*/  DFMA R46, R48, R22, R46 ;  /* 0x00000016302e722b */ /* 0x000fe2000000002e */
        /* <DEDUP_REMOVED lines=24> */
.L_x_134:
[----:B------:R-:W-:Y:S05]  /*6440*/  BSYNC.RECONVERGENT B2 ;  /* 0x0000000000027941 */ /* 0x000fea0003800200 */
.L_x_133:
        /* <DEDUP_REMOVED lines=12> */
[----:B------:R-:W-:Y:S01]  /*6510*/  IMAD.MOV.U32 R40, RZ, RZ, 0x20fd8164 ;  /* 0x20fd8164ff287424 */ /* 0x000fe200078e00ff */
        /* <DEDUP_REMOVED lines=43> */
.L_x_136:
[----:B------:R-:W-:Y:S05]  /*67d0*/  BSYNC.RECONVERGENT B2 ;  /* 0x0000000000027941 */ /* 0x000fea0003800200 */
.L_x_135:
        /* <DEDUP_REMOVED lines=13> */
[----:B------:R-:W-:Y:S01]  /*68b0*/  FSEL R39, -R39, 0.11223486810922622681, !P0 ;  /* 0x3de5db6527277808 */ /* 0x000fe20004000100 */
[C---:B------:R-:W-:Y:S02]  /*68c0*/  DMUL R42, R16.reuse, R42 ;  /* 0x0000002a102a7228 */ /* 0x040fe40000000000 */
[----:B------:R-:W-:Y:S01]  /*68d0*/  DMUL R6, R16, R6 ;  /* 0x0000000610067228 */ /* 0x000fe20000000000 */
[----:B------:R-:W0:Y:S01]  /*68e0*/  LDC.64 R16, c[0x0][0x3a8] ;  /* 0x0000ea00ff107b82 */ /* 0x000e220000000a00 */
[----:B------:R-:W-:-:S06]  /*68f0*/  FSEL R38, R38, -8.06006814911005101289e+34, !P0 ;  /* 0xf9785eba26267808 */ /* 0x000fcc0004000000 */
[----:B------:R-:W-:Y:S01]  /*6900*/  DMUL R6, R40, R6 ;  /* 0x0000000628067228 */ /* 0x000fe20000000000 */
[----:B------:R-:W1:Y:S01]  /*6910*/  LDC.64 R40, c[0x0][0x398] ;  /* 0x0000e600ff287b82 */ /* 0x000e620000000a00 */
[----:B--2---:R-:W-:-:S07]  /*6920*/  DFMA R20, R50, R38, R20 ;  /* 0x000000263214722b */ /* 0x004fce0000000014 */
[----:B------:R-:W2:Y:S01]  /*6930*/  LDC.64 R38, c[0x0][0x3a0] ;  /* 0x0000e800ff267b82 */ /* 0x000ea20000000a00 */
        /* <DEDUP_REMOVED lines=8> */
[----:B------:R-:W-:Y:S02]  /*69c0*/  FSEL R23, R21, R45, !P0 ;  /* 0x0000002d15177208 */ /* 0x000fe40004000000 */
[----:B------:R-:W-:-:S04]  /*69d0*/  LOP3.LUT P0, RZ, R2, 0x2, RZ, 0xc0, !PT ;  /* 0x0000000202ff7812 */ /* 0x000fc8000780c0ff */
[----:B------:R-:W-:-:S10]  /*69e0*/  DADD R20, RZ, -R22 ;  /* 0x00000000ff147229 */ /* 0x000fd40000000816 */
[----:B------:R-:W-:Y:S02]  /*69f0*/  FSEL R20, R22, R20, !P0 ;  /* 0x0000001416147208 */ /* 0x000fe40004000000 */
[----:B------:R-:W-:Y:S02]  /*6a00*/  FSEL R21, R23, R21, !P0 ;  /* 0x0000001517157208 */ /* 0x000fe40004000000 */
[----:B------:R-:W3:Y:S04]  /*6a10*/  LDC.64 R22, c[0x0][0x558] ;  /* 0x00015600ff167b82 */ /* 0x000ee80000000a00 */
[----:B------:R-:W-:-:S08]  /*6a20*/  DFMA R36, R20, R36, R46 ;  /* 0x000000241424722b */ /* 0x000fd0000000002e */
[----:B------:R-:W-:-:S08]  /*6a30*/  DFMA R36, R20, -R42, R36 ;  /* 0x8000002a1424722b */ /* 0x000fd00000000024 */
[----:B------:R-:W-:Y:S01]  /*6a40*/  DFMA R36, R48, R6, R36 ;  /* 0x000000063024722b */ /* 0x000fe20000000024 */
[----:B---3--:R-:W-:-:S06]  /*6a50*/  IMAD.WIDE R6, R3, 0x8, R22 ;  /* 0x0000000803067825 */ /* 0x008fcc00078e0216 */
[----:B------:R3:W-:Y:S04]  /*6a60*/  STG.E.64 desc[UR4][R6.64], R36 ;  /* 0x0000002406007986 */ /* 0x0007e8000c101b04 */
[----:B------:R-:W1:Y:S04]  /*6a70*/  LDG.E R21, desc[UR4][R34.64] ;  /* 0x0000000422157981 */ /* 0x000e68000c1e1900 */
[----:B------:R-:W4:Y:S04]  /*6a80*/  LDG.E.64 R4, desc[UR4][R4.64] ;  /* 0x0000000404047981 */ /* 0x000f28000c1e1b00 */
[----:B------:R0:W5:Y:S01]  /*6a90*/  LDG.E.64 R42, desc[UR4][R18.64] ;  /* 0x00000004122a7981 */ /* 0x000162000c1e1b00 */
[----:B-1----:R-:W-:-:S04]  /*6aa0*/  IMAD.WIDE R40, R21, 0x8, R40 ;  /* 0x0000000815287825 */ /* 0x002fc800078e0228 */
[C---:B--2---:R-:W-:Y:S02]  /*6ab0*/  IMAD.WIDE R38, R21.reuse, 0x8, R38 ;  /* 0x0000000815267825 */ /* 0x044fe400078e0226 */
[----:B------:R-:W5:Y:S02]  /*6ac0*/  LDG.E.64 R40, desc[UR4][R40.64] ;  /* 0x0000000428287981 */ /* 0x000f64000c1e1b00 */
[----:B0-----:R-:W-:Y:S02]  /*6ad0*/  IMAD.WIDE R16, R21, 0x8, R16 ;  /* 0x0000000815107825 */ /* 0x001fe400078e0210 */
[----:B------:R-:W5:Y:S04]  /*6ae0*/  LDG.E.64 R38, desc[UR4][R38.64] ;  /* 0x0000000426267981 */ /* 0x000f68000c1e1b00 */
[----:B---3--:R0:W5:Y:S01]  /*6af0*/  LDG.E.64 R36, desc[UR4][R16.64] ;  /* 0x0000000410247981 */ /* 0x008162000c1e1b00 */
        /* <DEDUP_REMOVED lines=28> */
.L_x_138:
[----:B------:R-:W-:Y:S05]  /*6cc0*/  BSYNC.RECONVERGENT B2 ;  /* 0x0000000000027941 */ /* 0x000fea0003800200 */
.L_x_137:
        /* <DEDUP_REMOVED lines=9> */
[----:B------:R-:W-:Y:S01]  /*6d60*/  BSSY.RECONVERGENT B2, `(.L_x_139) ;  /* 0x0000030000027945 */ /* 0x000fe20003800200 */
[----:B------:R-:W-:Y:S01]  /*6d70*/  IMAD.MOV.U32 R47, RZ, RZ, 0x3da8ff83 ;  /* 0x3da8ff83ff2f7424 */ /* 0x000fe200078e00ff */
[----:B------:R-:W-:Y:S01]  /*6d80*/  ISETP.NE.U32.AND P0, PT, R30, 0x1, PT ;  /* 0x000000011e00780c */ /* 0x000fe20003f05070 */
[----:B------:R-:W-:-:S03]  /*6d90*/  DMUL R30, R28, R28 ;  /* 0x0000001c1c1e7228 */ /* 0x000fc60000000000 */
[----:B------:R-:W-:Y:S02]  /*6da0*/  FSEL R46, R46, -8.06006814911005101289e+34, !P0 ;  /* 0xf9785eba2e2e7808 */ /* 0x000fe40004000000 */
[----:B------:R-:W-:-:S06]  /*6db0*/  FSEL R47, -R47, 0.11223486810922622681, !P0 ;  /* 0x3de5db652f2f7808 */ /* 0x000fcc0004000100 */
        /* <DEDUP_REMOVED lines=37> */
[----:B-----5:R-:W-:Y:S05]  /*7010*/  CALL.REL.NOINC `($_Z7V_batchPiPdS0_S0_S0_S0_S_S0_S0_S0_S0_S0_S_S_S_S_S0_S0_S0_S0_S0_S0_S0_S_S_S_S_S_S_S_S_S_S_S_S_S_S_S_S_S_S_S_S_S_S_S_S_S_S_S0_S0_S0_S0_S0_S0_S0_S0_S0_S0_S0_S0_S0_S0_S0_S0_S0_S0_S0_S0_$__internal_trig_reduction_slowpathd) ;  /* 0x0000003c00f87944 */ /* 0x020fea0003c00000 */
[----:B------:R-:W-:Y:S01]  /*7020*/  IMAD.MOV.U32 R28, RZ, RZ, R22 ;  /* 0x000000ffff1c7224 */ /* 0x000fe200078e0016 */
[----:B------:R-:W-:-:S07]  /*7030*/  MOV R29, R23 ;  /* 0x00000017001d7202 */ /* 0x000fce0000000f00 */
.L_x_142:
[----:B------:R-:W-:Y:S05]  /*7040*/  BSYNC.RECONVERGENT B3 ;  /* 0x0000000000037941 */ /* 0x000fea0003800200 */
.L_x_141:
[----:B------:R-:W-:-:S07]  /*7050*/  VIADD R2, R20, 0x1 ;  /* 0x0000000114027836 */ /* 0x000fce0000000000 */
.L_x_140:
[----:B------:R-:W-:Y:S05]  /*7060*/  BSYNC.RECONVERGENT B2 ;  /* 0x0000000000027941 */ /* 0x000fea0003800200 */
.L_x_139:
[----:B------:R-:W-:-:S05]  /*7070*/  IMAD.SHL.U32 R4, R2, 0x40, RZ ;  /* 0x0000004002047824 */ /* 0x000fca00078e00ff */
[----:B------:R-:W-:-:S04]  /*7080*/  LOP3.LUT R4, R4, 0x40, RZ, 0xc0, !PT ;  /* 0x0000004004047812 */ /* 0x000fc800078ec0ff */
[----:B------:R-:W-:-:S05]  /*7090*/  IADD3 R30, P0, PT, R4, UR6, RZ ;  /* 0x00000006041e7c10 */ /* 0x000fca000ff1e0ff */
[----:B------:R-:W-:-:S05]  /*70a0*/  IMAD.X R31, RZ, RZ, UR7, P0 ;  /* 0x00000007ff1f7e24 */ /* 0x000fca00080e06ff */
[----:B------:R-:W2:Y:S04]  /*70b0*/  LDG.E.128.CONSTANT R16, desc[UR4][R30.64] ;  /* 0x000000041e107981 */ /* 0x000ea8000c1e9d00 */
[----:B------:R-:W3:Y:S04]  /*70c0*/  LDG.E.128.CONSTANT R20, desc[UR4][R30.64+0x10] ;  /* 0x000010041e147981 */ /* 0x000ee8000c1e9d00 */
[----:B------:R-:W4:Y:S01]  /*70d0*/  LDG.E.128.CONSTANT R24, desc[UR4][R30.64+0x20] ;  /* 0x000020041e187981 */ /* 0x000f22000c1e9d00 */
[----:B------:R-:W-:Y:S01]  /*70e0*/  HFMA2 R44, -RZ, RZ, 0.00974273681640625, -2.12192535400390625e-05 ;  /* 0x20fd8164ff2c7431 */ /* 0x000fe200000001ff */
[----:B------:R-:W-:Y:S01]  /*70f0*/  LOP3.LUT R4, R2, 0x1, RZ, 0xc0, !PT ;  /* 0x0000000102047812 */ /* 0x000fe200078ec0ff */
[----:B------:R-:W-:Y:S01]  /*7100*/  IMAD.MOV.U32 R45, RZ, RZ, 0x3da8ff83 ;  /* 0x3da8ff83ff2d7424 */ /* 0x000fe200078e00ff */
[----:B-----5:R-:W-:Y:S01]  /*7110*/  DSETP.NEU.AND P3, PT, |R42|, +INF , PT ;  /* 0x7ff000002a00742a */ /* 0x020fe20003f6d200 */
[----:B------:R-:W-:Y:S01]  /*7120*/  BSSY.RECONVERGENT B2, `(.L_x_143) ;  /* 0x000002d000027945 */ /* 0x000fe20003800200 */
[----:B------:R-:W-:Y:S01]  /*7130*/  ISETP.NE.U32.AND P0, PT, R4, 0x1, PT ;  /* 0x000000010400780c */ /* 0x000fe20003f05070 */
[----:B------:R-:W-:-:S03]  /*7140*/  DMUL R4, R28, R28 ;  /* 0x0000001c1c047228 */ /* 0x000fc60000000000 */
        /* <DEDUP_REMOVED lines=42> */
.L_x_144:
[----:B------:R-:W-:Y:S05]  /*73f0*/  BSYNC.RECONVERGENT B2 ;  /* 0x0000000000027941 */ /* 0x000fea0003800200 */
.L_x_143:
        /* <DEDUP_REMOVED lines=10> */
[----:B------:R-:W-:Y:S01]  /*74a0*/  IMAD.MOV.U32 R49, RZ, RZ, 0x3da8ff83 ;  /* 0x3da8ff83ff317424 */ /* 0x000fe200078e00ff */
[----:B------:R-:W-:Y:S01]  /*74b0*/  ISETP.NE.U32.AND P0, PT, R30, 0x1, PT ;  /* 0x000000011e00780c */ /* 0x000fe20003f05070 */
[----:B------:R-:W-:Y:S01]  /*74c0*/  DMUL R30, R28, R28 ;  /* 0x0000001c1c1e7228 */ /* 0x000fe20000000000 */
[----:B------:R-:W-:Y:S01]  /*74d0*/  BSSY.RECONVERGENT B2, `(.L_x_145) ;  /* 0x000002f000027945 */ /* 0x000fe20003800200 */
[----:B------:R-:W-:Y:S01]  /*74e0*/  DMUL R38, R38, R4 ;  /* 0x0000000426267228 */ /* 0x000fe20000000000 */
[----:B------:R-:W-:-:S02]  /*74f0*/  FSEL R48, R48, -8.06006814911005101289e+34, !P0 ;  /* 0xf9785eba30307808 */ /* 0x000fc40004000000 */
        /* <DEDUP_REMOVED lines=16> */
[----:B------:R-:W-:-:S06]  /*7600*/  FSEL R17, R19, R17, !P0 ;  /* 0x0000001113117208 */ /* 0x000fcc0004000000 */
[----:B------:R-:W-:Y:S01]  /*7610*/  DFMA R38, R38, R16, -R40 ;  /* 0x000000102626722b */ /* 0x000fe20000000828 */
[----:B------:R-:W-:Y:S10]  /*7620*/  @!P3 BRA `(.L_x_146) ;  /* 0x000000000064b947 */ /* 0x000ff40003800000 */
        /* <DEDUP_REMOVED lines=23> */
.L_x_148:
[----:B------:R-:W-:Y:S05]  /*77a0*/  BSYNC.RECONVERGENT B3 ;  /* 0x0000000000037941 */ /* 0x000fea0003800200 */
.L_x_147:
[----:B------:R-:W-:-:S07]  /*77b0*/  VIADD R2, R20, 0x1 ;  /* 0x0000000114027836 */ /* 0x000fce0000000000 */
.L_x_146:
[----:B------:R-:W-:Y:S05]  /*77c0*/  BSYNC.RECONVERGENT B2 ;  /* 0x0000000000027941 */ /* 0x000fea0003800200 */
.L_x_145:
        /* <DEDUP_REMOVED lines=9> */
[----:B------:R-:W-:-:S03]  /*7860*/  IMAD.MOV.U32 R43, RZ, RZ, 0x3da8ff83 ;  /* 0x3da8ff83ff2b7424 */ /* 0x000fc600078e00ff */
[----:B------:R-:W-:Y:S01]  /*7870*/  ISETP.NE.U32.AND P0, PT, R30, 0x1, PT ;  /* 0x000000011e00780c */ /* 0x000fe20003f05070 */
[----:B------:R-:W-:-:S03]  /*7880*/  DMUL R30, R28, R28 ;  /* 0x0000001c1c1e7228 */ /* 0x000fc60000000000 */
[----:B------:R-:W-:Y:S02]  /*7890*/  FSEL R43, -R43, 0.11223486810922622681, !P0 ;  /* 0x3de5db652b2b7808 */ /* 0x000fe40004000100 */
[----:B------:R-:W-:-:S06]  /*78a0*/  FSEL R42, R42, -8.06006814911005101289e+34, !P0 ;  /* 0xf9785eba2a2a7808 */ /* 0x000fcc0004000000 */
[----:B--2---:R-:W-:-:S08]  /*78b0*/  DFMA R16, R30, R42, R16 ;  /* 0x0000002a1e10722b */ /* 0x004fd00000000010 */
[----:B------:R-:W-:-:S08]  /*78c0*/  DFMA R16, R30, R16, R18 ;  /* 0x000000101e10722b */ /* 0x000fd00000000012 */
[C---:B---3--:R-:W-:Y:S01]  /*78d0*/  DFMA R16, R30.reuse, R16, R20 ;  /* 0x000000101e10722b */ /* 0x048fe20000000014 */
[----:B------:R-:W0:Y:S07]  /*78e0*/  LDC.64 R20, c[0x0][0x560] ;  /* 0x00015800ff147b82 */ /* 0x000e2e0000000a00 */
[C---:B------:R-:W-:Y:S01]  /*78f0*/  DFMA R16, R30.reuse, R16, R22 ;  /* 0x000000101e10722b */ /* 0x040fe20000000016 */
[----:B------:R-:W1:Y:S07]  /*7900*/  LDC.64 R22, c[0x0][0x570] ;  /* 0x00015c00ff167b82 */ /* 0x000e6e0000000a00 */
        /* <DEDUP_REMOVED lines=9> */
[----:B------:R-:W-:Y:S01]  /*79a0*/  FSEL R17, R19, R17, !P0 ;  /* 0x0000001113117208 */ /* 0x000fe20004000000 */
[----:B0-----:R-:W-:Y:S02]  /*79b0*/  IMAD.WIDE R18, R3, 0x8, R20 ;  /* 0x0000000803127825 */ /* 0x001fe400078e0214 */
[----:B------:R-:W0:Y:S03]  /*79c0*/  LDC.64 R20, c[0x0][0x578] ;  /* 0x00015e00ff147b82 */ /* 0x000e260000000a00 */
[----:B------:R-:W-:-:S05]  /*79d0*/  DMUL R36, R36, R16 ;  /* 0x0000001024247228 */ /* 0x000fca0000000000 */
[----:B------:R-:W2:Y:S03]  /*79e0*/  LDC.64 R16, c[0x0][0x568] ;  /* 0x00015a00ff107b82 */ /* 0x000ea60000000a00 */
[----:B------:R-:W-:-:S07]  /*79f0*/  DFMA R36, R4, R36, R38 ;  /* 0x000000240424722b */ /* 0x000fce0000000026 */
[----:B------:R3:W-:Y:S04]  /*7a00*/  STG.E.64 desc[UR4][R18.64], R36 ;  /* 0x0000002412007986 */ /* 0x0007e8000c101b04 */
[----:B------:R-:W4:Y:S04]  /*7a10*/  LDG.E.64 R8, desc[UR4][R8.64] ;  /* 0x0000000408087981 */ /* 0x000f28000c1e1b00 */
[----:B------:R-:W4:Y:S01]  /*7a20*/  LDG.E.64 R14, desc[UR4][R14.64] ;  /* 0x000000040e0e7981 */ /* 0x000f22000c1e1b00 */
[----:B--2---:R-:W-:Y:S01]  /*7a30*/  IMAD.WIDE R16, R3, 0x8, R16 ;  /* 0x0000000803107825 */ /* 0x004fe200078e0210 */
[----:B----4-:R-:W-:-:S03]  /*7a40*/  DADD R4, R8, R14 ;  /* 0x0000000008047229 */ /* 0x010fc6000000000e */
[C---:B-1----:R-:W-:Y:S01]  /*7a50*/  IMAD.WIDE R22, R3.reuse, 0x8, R22 ;  /* 0x0000000803167825 */ /* 0x042fe200078e0216 */
[----:B------:R-:W1:Y:S03]  /*7a60*/  LDC.64 R8, c[0x0][0x5a0] ;  /* 0x00016800ff087b82 */ /* 0x000e660000000a00 */
[----:B------:R1:W-:Y:S01]  /*7a70*/  STG.E.64 desc[UR4][R16.64], R4 ;  /* 0x0000000410007986 */ /* 0x0003e2000c101b04 */
[----:B0-----:R-:W-:-:S04]  /*7a80*/  IMAD.WIDE R20, R3, 0x8, R20 ;  /* 0x0000000803147825 */ /* 0x001fc800078e0214 */
[----:B------:R-:W0:Y:S01]  /*7a90*/  LDC.64 R14, c[0x0][0x3d0] ;  /* 0x0000f400ff0e7b82 */ /* 0x000e220000000a00 */
[----:B------:R-:W2:Y:S04]  /*7aa0*/  LDG.E.64 R10, desc[UR4][R10.64] ;  /* 0x000000040a0a7981 */ /* 0x000ea8000c1e1b00 */
[----:B------:R-:W2:Y:S02]  /*7ab0*/  LDG.E.64 R6, desc[UR4][R6.64] ;  /* 0x0000000406067981 */ /* 0x000ea4000c1e1b00 */
[----:B--2---:R-:W-:-:S07]  /*7ac0*/  DADD R24, R10, R6 ;  /* 0x000000000a187229 */ /* 0x004fce0000000006 */
[----:B------:R-:W-:Y:S04]  /*7ad0*/  STG.E.64 desc[UR4][R22.64], R24 ;  /* 0x0000001816007986 */ /* 0x000fe8000c101b04 */
[----:B------:R-:W2:Y:S04]  /*7ae0*/  LDG.E.64 R12, desc[UR4][R12.64] ;  /* 0x000000040c0c7981 */ /* 0x000ea8000c1e1b00 */
[----:B---3--:R-:W2:Y:S01]  /*7af0*/  LDG.E.64 R18, desc[UR4][R18.64] ;  /* 0x0000000412127981 */ /* 0x008ea2000c1e1b00 */
[----:B-1----:R-:W-:Y:S01]  /*7b00*/  IMAD.WIDE R4, R3, 0x8, R8 ;  /* 0x0000000803047825 */ /* 0x002fe200078e0208 */
[----:B------:R-:W1:Y:S08]  /*7b10*/  LDC.64 R6, c[0x0][0x428] ;  /* 0x00010a00ff067b82 */ /* 0x000e700000000a00 */
[----:B------:R-:W3:Y:S01]  /*7b20*/  LDC.64 R8, c[0x0][0x3c8] ;  /* 0x0000f200ff087b82 */ /* 0x000ee20000000a00 */
[----:B--2---:R-:W-:-:S07]  /*7b30*/  DADD R26, R12, R18 ;  /* 0x000000000c1a7229 */ /* 0x004fce0000000012 */
[----:B------:R-:W2:Y:S01]  /*7b40*/  LDC.64 R12, c[0x0][0x3d8] ;  /* 0x0000f600ff0c7b82 */ /* 0x000ea20000000a00 */
[----:B------:R4:W-:Y:S04]  /*7b50*/  STG.E.64 desc[UR4][R20.64], R26 ;  /* 0x0000001a14007986 */ /* 0x0009e8000c101b04 */
[----:B------:R0:W-:Y:S04]  /*7b60*/  STG.E.64 desc[UR4][R4.64], RZ ;  /* 0x000000ff04007986 */ /* 0x0001e8000c101b04 */
[----:B------:R-:W0:Y:S01]  /*7b70*/  LDG.E R11, desc[UR4][R32.64] ;  /* 0x00000004200b7981 */ /* 0x000e22000c1e1900 */
[----:B------:R-:W5:Y:S03]  /*7b80*/  LDC.64 R38, c[0x0][0x410] ;  /* 0x00010400ff267b82 */ /* 0x000f660000000a00 */
[----:B-1----:R-:W2:Y:S04]  /*7b90*/  LDG.E.64 R30, desc[UR4][R6.64+0x8] ;  /* 0x00000804061e7981 */ /* 0x002ea8000c1e1b00 */
[----:B----4-:R-:W4:Y:S04]  /*7ba0*/  LDG.E.64 R26, desc[UR4][R6.64] ;  /* 0x00000004061a7981 */ /* 0x010f28000c1e1b00 */
[----:B------:R-:W4:Y:S04]  /*7bb0*/  LDG.E.64 R36, desc[UR4][R6.64+0x10] ;  /* 0x0000100406247981 */ /* 0x000f28000c1e1b00 */
[----:B-----5:R-:W5:Y:S01]  /*7bc0*/  LDG.E.64 R38, desc[UR4][R38.64] ;  /* 0x0000000426267981 */ /* 0x020f62000c1e1b00 */
[----:B0-----:R-:W-:-:S04]  /*7bd0*/  IMAD.WIDE R28, R11, 0x8, R14 ;  /* 0x000000080b1c7825 */ /* 0x001fc800078e020e */
[C---:B---3--:R-:W-:Y:S02]  /*7be0*/  IMAD.WIDE R18, R11.reuse, 0x8, R8 ;  /* 0x000000080b127825 */ /* 0x048fe400078e0208 */
[----:B------:R-:W3:Y:S02]  /*7bf0*/  LDG.E.64 R28, desc[UR4][R28.64] ;  /* 0x000000041c1c7981 */ /* 0x000ee4000c1e1b00 */
[----:B--2---:R-:W-:Y:S02]  /*7c00*/  IMAD.WIDE R24, R11, 0x8, R12 ;  /* 0x000000080b187825 */ /* 0x004fe400078e020c */
[----:B------:R-:W4:Y:S04]  /*7c10*/  LDG.E.64 R18, desc[UR4][R18.64] ;  /* 0x0000000412127981 */ /* 0x000f28000c1e1b00 */
[----:B------:R-:W2:Y:S04]  /*7c20*/  LDG.E.64 R24, desc[UR4][R24.64] ;  /* 0x0000000418187981 */ /* 0x000ea8000c1e1b00 */
[----:B------:R-:W5:Y:S01]  /*7c30*/  LDG.E.64 R10, desc[UR4][R20.64] ;  /* 0x00000004140a7981 */ /* 0x000f62000c1e1b00 */
[----:B------:R-:W-:Y:S01]  /*7c40*/  BSSY.RECONVERGENT B0, `(.L_x_149) ;  /* 0x0000014000007945 */ /* 0x000fe20003800200 */
[----:B---3--:R-:W-:-:S08]  /*7c50*/  DMUL R30, R28, R30 ;  /* 0x0000001e1c1e7228 */ /* 0x008fd00000000000 */
[----:B----4-:R-:W-:-:S08]  /*7c60*/  DFMA R26, R18, R26, R30 ;  /* 0x0000001a121a722b */ /* 0x010fd0000000001e */
[----:B--2---:R-:W-:Y:S02]  /*7c70*/  DFMA R26, R24, R36, R26 ;  /* 0x00000024181a722b */ /* 0x004fe4000000001a */
[----:B-----5:R-:W-:-:S06]  /*7c80*/  DMUL R28, R38, 0.5 ;  /* 0x3fe00000261c7828 */ /* 0x020fcc0000000000 */
[----:B------:R-:W-:-:S08]  /*7c90*/  DADD R10, R10, -R26 ;  /* 0x000000000a0a7229 */ /* 0x000fd0000000081a */
[----:B------:R-:W-:-:S14]  /*7ca0*/  DSETP.GT.AND P0, PT, R10, R28, PT ;  /* 0x0000001c0a00722a */ /* 0x000fdc0003f04000 */
[----:B------:R-:W-:Y:S05]  /*7cb0*/  @!P0 BRA `(.L_x_150) ;  /* 0x0000000000148947 */ /* 0x000fea0003800000 */
[----:B------:R-:W0:Y:S02]  /*7cc0*/  LDC.64 R10, c[0x0][0x3f0] ;  /* 0x0000fc00ff0a7b82 */ /* 0x000e240000000a00 */
[----:B0-----:R-:W2:Y:S02]  /*7cd0*/  LDG.E R10, desc[UR4][R10.64] ;  /* 0x000000040a0a7981 */ /* 0x001ea4000c1e1900 */
[----:B--2---:R-:W0:Y:S02]  /*7ce0*/  I2F.F64 R18, R10 ;  /* 0x0000000a00127312 */ /* 0x004e240000201c00 */
[----:B0-----:R-:W-:Y:S01]  /*7cf0*/  DADD R24, R24, R18 ;  /* 0x0000000018187229 */ /* 0x001fe20000000012 */
[----:B------:R-:W-:Y:S10]  /*7d00*/  BRA `(.L_x_151) ;  /* 0x00000000001c7947 */ /* 0x000ff40003800000 */
.L_x_150:
[----:B------:R-:W-:-:S08]  /*7d10*/  DMUL R38, R38, -0.5 ;  /* 0xbfe0000026267828 */ /* 0x000fd00000000000 */
[----:B------:R-:W-:-:S14]  /*7d20*/  DSETP.GEU.AND P0, PT, R10, R38, PT ;  /* 0x000000260a00722a */ /* 0x000fdc0003f0e000 */
[----:B------:R-:W-:Y:S05]  /*7d30*/  @P0 BRA `(.L_x_151) ;  /* 0x0000000000100947 */ /* 0x000fea0003800000 */
[----:B------:R-:W0:Y:S02]  /*7d40*/  LDC.64 R10, c[0x0][0x3f0] ;  /* 0x0000fc00ff0a7b82 */ /* 0x000e240000000a00 */
[----:B0-----:R-:W2:Y:S02]  /*7d50*/  LDG.E R10, desc[UR4][R10.64] ;  /* 0x000000040a0a7981 */ /* 0x001ea4000c1e1900 */
[----:B--2---:R-:W0:Y:S02]  /*7d60*/  I2F.F64 R18, R10 ;  /* 0x0000000a00127312 */ /* 0x004e240000201c00 */
[----:B0-----:R-:W-:-:S11]  /*7d70*/  DADD R24, R24, -R18 ;  /* 0x0000000018187229 */ /* 0x001fd60000000812 */
.L_x_151:
[----:B------:R-:W-:Y:S05]  /*7d80*/  BSYNC.RECONVERGENT B0 ;  /* 0x0000000000007941 */ /* 0x000fea0003800200 */
.L_x_149:
[----:B------:R-:W0:Y:S02]  /*7d90*/  LDC.64 R18, c[0x0][0x590] ;  /* 0x00016400ff127b82 */ /* 0x000e240000000a00 */
[----:B0-----:R-:W-:-:S05]  /*7da0*/  IMAD.WIDE R18, R3, 0x8, R18 ;  /* 0x0000000803127825 */ /* 0x001fca00078e0212 */
[----:B------:R0:W-:Y:S04]  /*7db0*/  STG.E.64 desc[UR4][R18.64], R24 ;  /* 0x0000001812007986 */ /* 0x0001e8000c101b04 */
[----:B------:R-:W2:Y:S01]  /*7dc0*/  LDG.E R41, desc[UR4][R32.64] ;  /* 0x0000000420297981 */ /* 0x000ea2000c1e1900 */
[----:B------:R-:W1:Y:S03]  /*7dd0*/  LDC.64 R10, c[0x0][0x420] ;  /* 0x00010800ff0a7b82 */ /* 0x000e660000000a00 */
[----:B------:R-:W3:Y:S05]  /*7de0*/  LDG.E.64 R36, desc[UR4][R22.64] ;  /* 0x0000000416247981 */ /* 0x000eea000c1e1b00 */
[----:B------:R-:W0:Y:S01]  /*7df0*/  LDC.64 R44, c[0x0][0x408] ;  /* 0x00010200ff2c7b82 */ /* 0x000e220000000a00 */
[----:B-1----:R-:W4:Y:S04]  /*7e00*/  LDG.E.64 R28, desc[UR4][R10.64+0x8] ;  /* 0x000008040a1c7981 */ /* 0x002f28000c1e1b00 */
[----:B------:R-:W5:Y:S04]  /*7e10*/  LDG.E.64 R30, desc[UR4][R10.64] ;  /* 0x000000040a1e7981 */ /* 0x000f68000c1e1b00 */
[----:B------:R-:W3:Y:S04]  /*7e20*/  LDG.E.64 R42, desc[UR4][R10.64+0x10] ;  /* 0x000010040a2a7981 */ /* 0x000ee8000c1e1b00 */
[----:B0-----:R-:W3:Y:S01]  /*7e30*/  LDG.E.64 R24, desc[UR4][R44.64] ;  /* 0x000000042c187981 */ /* 0x001ee2000c1e1b00 */
[----:B--2---:R-:W-:-:S04]  /*7e40*/  IMAD.WIDE R26, R41, 0x8, R14 ;  /* 0x00000008291a7825 */ /* 0x004fc800078e020e */
[C---:B------:R-:W-:Y:S02]  /*7e50*/  IMAD.WIDE R38, R41.reuse, 0x8, R8 ;  /* 0x0000000829267825 */ /* 0x040fe400078e0208 */
[----:B------:R-:W4:Y:S02]  /*7e60*/  LDG.E.64 R26, desc[UR4][R26.64] ;  /* 0x000000041a1a7981 */ /* 0x000f24000c1e1b00 */
[----:B------:R-:W-:Y:S02]  /*7e70*/  IMAD.WIDE R40, R41, 0x8, R12 ;  /* 0x0000000829287825 */ /* 0x000fe400078e020c */
[----:B------:R-:W5:Y:S04]  /*7e80*/  LDG.E.64 R38, desc[UR4][R38.64] ;  /* 0x0000000426267981 */ /* 0x000f68000c1e1b00 */
[----:B------:R-:W3:Y:S01]  /*7e90*/  LDG.E.64 R40, desc[UR4][R40.64] ;  /* 0x0000000428287981 */ /* 0x000ee2000c1e1b00 */
[----:B------:R-:W-:Y:S01]  /*7ea0*/  BSSY.RECONVERGENT B0, `(.L_x_152) ;  /* 0x0000014000007945 */ /* 0x000fe20003800200 */
[----:B----4-:R-:W-:-:S08]  /*7eb0*/  DMUL R28, R26, R28 ;  /* 0x0000001c1a1c7228 */ /* 0x010fd00000000000 */
[----:B-----5:R-:W-:-:S08]  /*7ec0*/  DFMA R28, R38, R30, R28 ;  /* 0x0000001e261c722b */ /* 0x020fd0000000001c */
[----:B---3--:R-:W-:Y:S02]  /*7ed0*/  DFMA R28, R40, R42, R28 ;  /* 0x0000002a281c722b */ /* 0x008fe4000000001c */
[----:B------:R-:W-:-:S06]  /*7ee0*/  DMUL R30, R24, 0.5 ;  /* 0x3fe00000181e7828 */ /* 0x000fcc0000000000 */
        /* <DEDUP_REMOVED lines=8> */
.L_x_153:
[----:B------:R-:W-:-:S08]  /*7f70*/  DMUL R24, R24, -0.5 ;  /* 0xbfe0000018187828 */ /* 0x000fd00000000000 */
[----:B------:R-:W-:-:S14]  /*7f80*/  DSETP.GEU.AND P0, PT, R28, R24, PT ;  /* 0x000000181c00722a */ /* 0x000fdc0003f0e000 */
[----:B------:R-:W-:Y:S05]  /*7f90*/  @P0 BRA `(.L_x_154) ;  /* 0x0000000000100947 */ /* 0x000fea0003800000 */
[----:B------:R-:W0:Y:S02]  /*7fa0*/  LDC.64 R24, c[0x0][0x3e8] ;  /* 0x0000fa00ff187b82 */ /* 0x000e240000000a00 */
[----:B0-----:R-:W2:Y:S02]  /*7fb0*/  LDG.E R24, desc[UR4][R24.64] ;  /* 0x0000000418187981 */ /* 0x001ea4000c1e1900 */
[----:B--2---:R-:W0:Y:S02]  /*7fc0*/  I2F.F64 R28, R24 ;  /* 0x00000018001c7312 */ /* 0x004e240000201c00 */
[----:B0-----:R-:W-:-:S11]  /*7fd0*/  DADD R26, R26, -R28 ;  /* 0x000000001a1a7229 */ /* 0x001fd6000000081c */
.L_x_154:
[----:B------:R-:W-:Y:S05]  /*7fe0*/  BSYNC.RECONVERGENT B0 ;  /* 0x0000000000007941 */ /* 0x000fea0003800200 */
.L_x_152:
[----:B------:R-:W0:Y:S02]  /*7ff0*/  LDC.64 R30, c[0x0][0x588] ;  /* 0x00016200ff1e7b82 */ /* 0x000e240000000a00 */
[----:B0-----:R-:W-:-:S05]  /*8000*/  IMAD.WIDE R30, R3, 0x8, R30 ;  /* 0x00000008031e7825 */ /* 0x001fca00078e021e */
[----:B------:R0:W-:Y:S04]  /*8010*/  STG.E.64 desc[UR4][R30.64], R26 ;  /* 0x0000001a1e007986 */ /* 0x0001e8000c101b04 */
[----:B------:R-:W2:Y:S01]  /*8020*/  LDG.E R39, desc[UR4][R32.64] ;  /* 0x0000000420277981 */ /* 0x000ea2000c1e1900 */
[----:B------:R-:W1:Y:S08]  /*8030*/  LDC.64 R28, c[0x0][0x418] ;  /* 0x00010600ff1c7b82 */ /* 0x000e700000000a00 */
[----:B------:R-:W3:Y:S01]  /*8040*/  LDC.64 R40, c[0x0][0x400] ;  /* 0x00010000ff287b82 */ /* 0x000ee20000000a00 */
[----:B-1----:R-:W4:Y:S04]  /*8050*/  LDG.E.64 R36, desc[UR4][R28.64] ;  /* 0x000000041c247981 */ /* 0x002f28000c1e1b00 */
[----:B0-----:R-:W5:Y:S04]  /*8060*/  LDG.E.64 R26, desc[UR4][R28.64+0x10] ;  /* 0x000010041c1a7981 */ /* 0x001f68000c1e1b00 */
[----:B---3--:R-:W3:Y:S01]  /*8070*/  LDG.E.64 R40, desc[UR4][R40.64] ;  /* 0x0000000428287981 */ /* 0x008ee2000c1e1b00 */
[----:B--2---:R-:W-:-:S03]  /*8080*/  IMAD.WIDE R24, R39, 0x8, R14 ;  /* 0x0000000827187825 */ /* 0x004fc600078e020e */
[----:B------:R-:W2:Y:S01]  /*8090*/  LDG.E.64 R14, desc[UR4][R28.64+0x8] ;  /* 0x000008041c0e7981 */ /* 0x000ea2000c1e1b00 */
[----:B------:R-:W-:-:S03]  /*80a0*/  IMAD.WIDE R8, R39, 0x8, R8 ;  /* 0x0000000827087825 */ /* 0x000fc600078e0208 */
[----:B------:R-:W2:Y:S01]  /*80b0*/  LDG.E.64 R24, desc[UR4][R24.64] ;  /* 0x0000000418187981 */ /* 0x000ea2000c1e1b00 */
[----:B------:R-:W-:-:S03]  /*80c0*/  IMAD.WIDE R38, R39, 0x8, R12 ;  /* 0x0000000827267825 */ /* 0x000fc600078e020c */
[----:B------:R-:W4:Y:S04]  /*80d0*/  LDG.E.64 R8, desc[UR4][R8.64] ;  /* 0x0000000408087981 */ /* 0x000f28000c1e1b00 */
[----:B------:R-:W5:Y:S04]  /*80e0*/  LDG.E.64 R38, desc[UR4][R38.64] ;  /* 0x0000000426267981 */ /* 0x000f68000c1e1b00 */
[----:B------:R-:W3:Y:S01]  /*80f0*/  LDG.E.64 R12, desc[UR4][R16.64] ;  /* 0x00000004100c7981 */ /* 0x000ee2000c1e1b00 */
[----:B------:R-:W-:Y:S01]  /*8100*/  BSSY.RECONVERGENT B0, `(.L_x_155) ;  /* 0x0000014000007945 */ /* 0x000fe20003800200 */
[----:B--2---:R-:W-:-:S08]  /*8110*/  DMUL R14, R24, R14 ;  /* 0x0000000e180e7228 */ /* 0x004fd00000000000 */
[----:B----4-:R-:W-:-:S08]  /*8120*/  DFMA R14, R8, R36, R14 ;  /* 0x00000024080e722b */ /* 0x010fd0000000000e */
[----:B-----5:R-:W-:Y:S02]  /*8130*/  DFMA R14, R38, R26, R14 ;  /* 0x0000001a260e722b */ /* 0x020fe4000000000e */
[----:B---3--:R-:W-:-:S06]  /*8140*/  DMUL R24, R40, 0.5 ;  /* 0x3fe0000028187828 */ /* 0x008fcc0000000000 */
        /* <DEDUP_REMOVED lines=8> */
.L_x_156:
[----:B------:R-:W-:-:S08]  /*81d0*/  DMUL R40, R40, -0.5 ;  /* 0xbfe0000028287828 */ /* 0x000fd00000000000 */
[----:B------:R-:W-:-:S14]  /*81e0*/  DSETP.GEU.AND P0, PT, R12, R40, PT ;  /* 0x000000280c00722a */ /* 0x000fdc0003f0e000 */
[----:B------:R-:W-:Y:S05]  /*81f0*/  @P0 BRA `(.L_x_157) ;  /* 0x0000000000100947 */ /* 0x000fea0003800000 */
[----:B------:R-:W0:Y:S02]  /*8200*/  LDC.64 R12, c[0x0][0x3e0] ;  /* 0x0000f800ff0c7b82 */ /* 0x000e240000000a00 */
[----:B0-----:R-:W2:Y:S02]  /*8210*/  LDG.E R12, desc[UR4][R12.64] ;  /* 0x000000040c0c7981 */ /* 0x001ea4000c1e1900 */
[----:B--2---:R-:W0:Y:S02]  /*8220*/  I2F.F64 R14, R12 ;  /* 0x0000000c000e7312 */ /* 0x004e240000201c00 */
[----:B0-----:R-:W-:-:S11]  /*8230*/  DADD R8, R8, -R14 ;  /* 0x0000000008087229 */ /* 0x001fd6000000080e */
.L_x_157:
[----:B------:R-:W-:Y:S05]  /*8240*/  BSYNC.RECONVERGENT B0 ;  /* 0x0000000000007941 */ /* 0x000fea0003800200 */
.L_x_155:
[----:B------:R-:W0:Y:S02]  /*8250*/  LDC.64 R44, c[0x0][0x580] ;  /* 0x00016000ff2c7b82 */ /* 0x000e240000000a00 */
[----:B0-----:R-:W-:-:S05]  /*8260*/  IMAD.WIDE R44, R3, 0x8, R44 ;  /* 0x00000008032c7825 */ /* 0x001fca00078e022c */
[----:B------:R0:W-:Y:S04]  /*8270*/  STG.E.64 desc[UR4][R44.64], R8 ;  /* 0x000000082c007986 */ /* 0x0001e8000c101b04 */
[----:B------:R-:W2:Y:S04]  /*8280*/  LDG.E.64 R12, desc[UR4][R30.64] ;  /* 0x000000041e0c7981 */ /* 0x000ea8000c1e1b00 */
[----:B------:R-:W2:Y:S04]  /*8290*/  LDG.E.64 R14, desc[UR4][R28.64+0x8] ;  /* 0x000008041c0e7981 */ /* 0x000ea8000c1e1b00 */
[----:B------:R-:W3:Y:S04]  /*82a0*/  LDG.E.64 R24, desc[UR4][R28.64] ;  /* 0x000000041c187981 */ /* 0x000ee8000c1e1b00 */
[----:B------:R-:W4:Y:S04]  /*82b0*/  LDG.E.64 R18, desc[UR4][R18.64] ;  /* 0x0000000412127981 */ /* 0x000f28000c1e1b00 */
[----:B------:R-:W4:Y:S04]  /*82c0*/  LDG.E.64 R42, desc[UR4][R28.64+0x10] ;  /* 0x000010041c2a7981 */ /* 0x000f28000c1e1b00 */
[----:B------:R-:W4:Y:S04]  /*82d0*/  LDG.E.64 R16, desc[UR4][R16.64] ;  /* 0x0000000410107981 */ /* 0x000f28000c1e1b00 */
[----:B------:R-:W4:Y:S04]  /*82e0*/  LDG.E.64 R36, desc[UR4][R10.64+0x8] ;  /* 0x000008040a247981 */ /* 0x000f28000c1e1b00 */
[----:B------:R-:W4:Y:S04]  /*82f0*/  LDG.E.64 R26, desc[UR4][R6.64+0x8] ;  /* 0x00000804061a7981 */ /* 0x000f28000c1e1b00 */
[----:B------:R-:W4:Y:S04]  /*8300*/  LDG.E.64 R40, desc[UR4][R10.64] ;  /* 0x000000040a287981 */ /* 0x000f28000c1e1b00 */
[----:B------:R-:W4:Y:S04]  /*8310*/  LDG.E.64 R38, desc[UR4][R6.64] ;  /* 0x0000000406267981 */ /* 0x000f28000c1e1b00 */
[----:B0-----:R-:W4:Y:S04]  /*8320*/  LDG.E.64 R44, desc[UR4][R10.64+0x10] ;  /* 0x000010040a2c7981 */ /* 0x001f28000c1e1b00 */
[----:B------:R0:W4:Y:S04]  /*8330*/  LDG.E.64 R30, desc[UR4][R6.64+0x10] ;  /* 0x00001004061e7981 */ /* 0x000128000c1e1b00 */
[----:B------:R-:W5:Y:S04]  /*8340*/  LDG.E.64 R22, desc[UR4][R22.64] ;  /* 0x0000000416167981 */ /* 0x000f68000c1e1b00 */
[----:B------:R-:W5:Y:S01]  /*8350*/  LDG.E.64 R20, desc[UR4][R20.64] ;  /* 0x0000000414147981 */ /* 0x000f62000c1e1b00 */
[----:B------:R-:W-:Y:S01]  /*8360*/  BSSY.RECONVERGENT B0, `(.L_x_158) ;  /* 0x0000011000007945 */ /* 0x000fe20003800200 */
[----:B------:R-:W-:Y:S01]  /*8370*/  MOV R2, 0x8470 ;  /* 0x0000847000027802 */ /* 0x000fe20000000f00 */
[----:B--2---:R-:W-:-:S08]  /*8380*/  DMUL R14, R12, R14 ;  /* 0x0000000e0c0e7228 */ /* 0x004fd00000000000 */
[----:B---3--:R-:W-:-:S08]  /*8390*/  DFMA R14, R24, R8, R14 ;  /* 0x00000008180e722b */ /* 0x008fd0000000000e */
[----:B----4-:R-:W-:Y:S02]  /*83a0*/  DFMA R14, R18, R42, R14 ;  /* 0x0000002a120e722b */ /* 0x010fe4000000000e */
[----:B------:R-:W-:-:S06]  /*83b0*/  DMUL R36, R12, R36 ;  /* 0x000000240c247228 */ /* 0x000fcc0000000000 */
[----:B------:R-:W-:Y:S02]  /*83c0*/  DADD R14, R16, -R14 ;  /* 0x00000000100e7229 */ /* 0x000fe4000000080e */
[----:B------:R-:W-:Y:S02]  /*83d0*/  DMUL R26, R12, R26 ;  /* 0x0000001a0c1a7228 */ /* 0x000fe40000000000 */
[----:B------:R-:W-:-:S04]  /*83e0*/  DFMA R16, R40, R8, R36 ;  /* 0x000000082810722b */ /* 0x000fc80000000024 */
[----:B0-----:R-:W-:Y:S02]  /*83f0*/  DADD R6, -RZ, |R14| ;  /* 0x00000000ff067229 */ /* 0x001fe4000000050e */
[----:B------:R-:W-:Y:S02]  /*8400*/  DFMA R26, R38, R8, R26 ;  /* 0x00000008261a722b */ /* 0x000fe4000000001a */
[----:B------:R-:W-:Y:S01]  /*8410*/  DFMA R16, R18, R44, R16 ;  /* 0x0000002c1210722b */ /* 0x000fe20000000010 */
[----:B------:R-:W-:-:S05]  /*8420*/  MOV R9, 0x40000000 ;  /* 0x4000000000097802 */ /* 0x000fca0000000f00 */
[----:B------:R-:W-:Y:S01]  /*8430*/  DFMA R18, R18, R30, R26 ;  /* 0x0000001e1212722b */ /* 0x000fe2000000001a */
[----:B------:R-:W-:Y:S02]  /*8440*/  IMAD.MOV.U32 R8, RZ, RZ, R6 ;  /* 0x000000ffff087224 */ /* 0x000fe400078e0006 */
[----:B------:R-:W-:-:S08]  /*8450*/  IMAD.MOV.U32 R6, RZ, RZ, RZ ;  /* 0x000000ffff067224 */ /* 0x000fd000078e00ff */
[----:B-----5:R-:W-:Y:S05]  /*8460*/  CALL.REL.NOINC `($_Z7V_batchPiPdS0_S0_S0_S0_S_S0_S0_S0_S0_S0_S_S_S_S_S0_S0_S0_S0_S0_S0_S0_S_S_S_S_S_S_S_S_S_S_S_S_S_S_S_S_S_S_S_S_S_S_S_S_S_S_S0_S0_S0_S0_S0_S0_S0_S0_S0_S0_S0_S0_S0_S0_S0_S0_S0_S0_S0_S0_$__internal_accurate_pow) ;  /* 0x00000020001c7944 */ /* 0x020fea0003c00000 */
[----:B------:R-:W-:Y:S05]  /*8470*/  BSYNC.RECONVERGENT B0 ;  /* 0x0000000000007941 */ /* 0x000fea0003800200 */
.L_x_158:
[----:B------:R-:W-:Y:S01]  /*8480*/  DADD R8, R14, 2 ;  /* 0x400000000e087429 */ /* 0x000fe20000000000 */
[----:B------:R-:W-:Y:S01]  /*8490*/  BSSY.RECONVERGENT B0, `(.L_x_159) ;  /* 0x0000011000007945 */ /* 0x000fe20003800200 */
[----:B------:R-:W-:Y:S02]  /*84a0*/  DADD R16, R22, -R16 ;  /* 0x0000000016107229 */ /* 0x000fe40000000810 */
[C---:B------:R-:W-:Y:S02]  /*84b0*/  DSETP.NEU.AND P0, PT, R14.reuse, RZ, PT ;  /* 0x000000ff0e00722a */ /* 0x040fe40003f0d000 */
[----:B------:R-:W-:-:S04]  /*84c0*/  DSETP.NEU.AND P2, PT, R14, 1, PT ;  /* 0x3ff000000e00742a */ /* 0x000fc80003f4d000 */
[----:B------:R-:W-:Y:S01]  /*84d0*/  LOP3.LUT R2, R9, 0x7ff00000, RZ, 0xc0, !PT ;  /* 0x7ff0000009027812 */ /* 0x000fe200078ec0ff */
[----:B------:R-:W-:Y:S01]  /*84e0*/  DADD R8, -RZ, |R16| ;  /* 0x00000000ff087229 */ /* 0x000fe20000000510 */
[----:B------:R-:W-:Y:S02]  /*84f0*/  FSEL R12, R7, RZ, P0 ;  /* 0x000000ff070c7208 */ /* 0x000fe40000000000 */
[----:B------:R-:W-:Y:S02]  /*8500*/  ISETP.NE.AND P1, PT, R2, 0x7ff00000, PT ;  /* 0x7ff000000200780c */ /* 0x000fe40003f25270 */
[----:B------:R-:W-:-:S05]  /*8510*/  FSEL R13, R10, RZ, P0 ;  /* 0x000000ff0a0d7208 */ /* 0x000fca0000000000 */
[----:B------:R-:W-:-:S06]  /*8520*/  IMAD.MOV.U32 R7, RZ, RZ, R9 ;  /* 0x000000ffff077224 */ /* 0x000fcc00078e0009 */
[----:B------:R-:W-:Y:S05]  /*8530*/  @P1 BRA `(.L_x_160) ;  /* 0x0000000000181947 */ /* 0x000fea0003800000 */
[----:B------:R-:W-:-:S14]  /*8540*/  DSETP.NAN.AND P0, PT, R14, R14, PT ;  /* 0x0000000e0e00722a */ /* 0x000fdc0003f08000 */
[----:B------:R-:W-:Y:S01]  /*8550*/  @P0 DADD R12, R14, 2 ;  /* 0x400000000e0c0429 */ /* 0x000fe20000000000 */
[----:B------:R-:W-:Y:S10]  /*8560*/  @P0 BRA `(.L_x_160) ;  /* 0x00000000000c0947 */ /* 0x000ff40003800000 */
[----:B------:R-:W-:-:S14]  /*8570*/  DSETP.NEU.AND P0, PT, |R14|, +INF , PT ;  /* 0x7ff000000e00742a */ /* 0x000fdc0003f0d200 */
[----:B------:R-:W-:Y:S02]  /*8580*/  @!P0 IMAD.MOV.U32 R12, RZ, RZ, 0x0 ;  /* 0x00000000ff0c8424 */ /* 0x000fe400078e00ff */
[----:B------:R-:W-:-:S07]  /*8590*/  @!P0 IMAD.MOV.U32 R13, RZ, RZ, 0x7ff00000 ;  /* 0x7ff00000ff0d8424 */ /* 0x000fce00078e00ff */
.L_x_160:
[----:B------:R-:W-:Y:S05]  /*85a0*/  BSYNC.RECONVERGENT B0 ;  /* 0x0000000000007941 */ /* 0x000fea0003800200 */
.L_x_159:
[----:B------:R-:W-:Y:S01]  /*85b0*/  BSSY.RECONVERGENT B0, `(.L_x_161) ;  /* 0x0000006000007945 */ /* 0x000fe20003800200 */
[----:B------:R-:W-:Y:S02]  /*85c0*/  FSEL R14, R12, RZ, P2 ;  /* 0x000000ff0c0e7208 */ /* 0x000fe40001000000 */
[----:B------:R-:W-:Y:S02]  /*85d0*/  FSEL R15, R13, 1.875, P2 ;  /* 0x3ff000000d0f7808 */ /* 0x000fe40001000000 */
[----:B------:R-:W-:Y:S02]  /*85e0*/  MOV R9, 0x40000000 ;  /* 0x4000000000097802 */ /* 0x000fe40000000f00 */
[----:B------:R-:W-:-:S07]  /*85f0*/  MOV R2, 0x8610 ;  /* 0x0000861000027802 */ /* 0x000fce0000000f00 */
[----:B------:R-:W-:Y:S05]  /*8600*/  CALL.REL.NOINC `($_Z7V_batchPiPdS0_S0_S0_S0_S_S0_S0_S0_S0_S0_S_S_S_S_S0_S0_S0_S0_S0_S0_S0_S_S_S_S_S_S_S_S_S_S_S_S_S_S_S_S_S_S_S_S_S_S_S_S_S_S_S0_S0_S0_S0_S0_S0_S0_S0_S0_S0_S0_S0_S0_S0_S0_S0_S0_S0_S0_S0_$__internal_accurate_pow) ;  /* 0x0000001c00b47944 */ /* 0x000fea0003c00000 */
[----:B------:R-:W-:Y:S05]  /*8610*/  BSYNC.RECONVERGENT B0 ;  /* 0x0000000000007941 */ /* 0x000fea0003800200 */
.L_x_161:
[----:B------:R-:W-:Y:S01]  /*8620*/  DADD R8, R16, 2 ;  /* 0x4000000010087429 */ /* 0x000fe20000000000 */
[----:B------:R-:W-:Y:S01]  /*8630*/  BSSY.RECONVERGENT B0, `(.L_x_162) ;  /* 0x0000010000007945 */ /* 0x000fe20003800200 */
[----:B------:R-:W-:Y:S02]  /*8640*/  DADD R18, R20, -R18 ;  /* 0x0000000014127229 */ /* 0x000fe40000000812 */
[C---:B------:R-:W-:Y:S02]  /*8650*/  DSETP.NEU.AND P0, PT, R16.reuse, RZ, PT ;  /* 0x000000ff1000722a */ /* 0x040fe40003f0d000 */
[----:B------:R-:W-:-:S04]  /*8660*/  DSETP.NEU.AND P2, PT, R16, 1, PT ;  /* 0x3ff000001000742a */ /* 0x000fc80003f4d000 */
[----:B------:R-:W-:Y:S02]  /*8670*/  LOP3.LUT R8, R9, 0x7ff00000, RZ, 0xc0, !PT ;  /* 0x7ff0000009087812 */ /* 0x000fe400078ec0ff */
[----:B------:R-:W-:Y:S01]  /*8680*/  FSEL R9, R10, RZ, P0 ;  /* 0x000000ff0a097208 */ /* 0x000fe20000000000 */
[----:B------:R-:W-:Y:S01]  /*8690*/  DADD R10, -RZ, |R18| ;  /* 0x00000000ff0a7229 */ /* 0x000fe20000000512 */
[----:B------:R-:W-:Y:S02]  /*86a0*/  ISETP.NE.AND P1, PT, R8, 0x7ff00000, PT ;  /* 0x7ff000000800780c */ /* 0x000fe40003f25270 */
[----:B------:R-:W-:-:S11]  /*86b0*/  FSEL R8, R7, RZ, P0 ;  /* 0x000000ff07087208 */ /* 0x000fd60000000000 */
[----:B------:R-:W-:Y:S05]  /*86c0*/  @P1 BRA `(.L_x_163) ;  /* 0x0000000000181947 */ /* 0x000fea0003800000 */
[----:B------:R-:W-:-:S14]  /*86d0*/  DSETP.NAN.AND P0, PT, R16, R16, PT ;  /* 0x000000101000722a */ /* 0x000fdc0003f08000 */
[----:B------:R-:W-:Y:S01]  /*86e0*/  @P0 DADD R8, R16, 2 ;  /* 0x4000000010080429 */ /* 0x000fe20000000000 */
[----:B------:R-:W-:Y:S10]  /*86f0*/  @P0 BRA `(.L_x_163) ;  /* 0x00000000000c0947 */ /* 0x000ff40003800000 */
[----:B------:R-:W-:-:S14]  /*8700*/  DSETP.NEU.AND P0, PT, |R16|, +INF , PT ;  /* 0x7ff000001000742a */ /* 0x000fdc0003f0d200 */
[----:B------:R-:W-:Y:S02]  /*8710*/  @!P0 IMAD.MOV.U32 R8, RZ, RZ, 0x0 ;  /* 0x00000000ff088424 */ /* 0x000fe400078e00ff */
[----:B------:R-:W-:-:S07]  /*8720*/  @!P0 IMAD.MOV.U32 R9, RZ, RZ, 0x7ff00000 ;  /* 0x7ff00000ff098424 */ /* 0x000fce00078e00ff */
.L_x_163:
[----:B------:R-:W-:Y:S05]  /*8730*/  BSYNC.RECONVERGENT B0 ;  /* 0x0000000000007941 */ /* 0x000fea0003800200 */
.L_x_162:
[----:B------:R-:W-:Y:S01]  /*8740*/  FSEL R8, R8, RZ, P2 ;  /* 0x000000ff08087208 */ /* 0x000fe20001000000 */
[----:B------:R-:W-:Y:S01]  /*8750*/  BSSY.RECONVERGENT B0, `(.L_x_164) ;  /* 0x0000008000007945 */ /* 0x000fe20003800200 */
[----:B------:R-:W-:Y:S02]  /*8760*/  FSEL R9, R9, 1.875, P2 ;  /* 0x3ff0000009097808 */ /* 0x000fe40001000000 */
[----:B------:R-:W-:Y:S02]  /*8770*/  MOV R7, R11 ;  /* 0x0000000b00077202 */ /* 0x000fe40000000f00 */
[----:B------:R-:W-:Y:S02]  /*8780*/  MOV R2, 0x87d0 ;  /* 0x000087d000027802 */ /* 0x000fe40000000f00 */
[----:B------:R-:W-:Y:S01]  /*8790*/  DADD R14, R14, R8 ;  /* 0x000000000e0e7229 */ /* 0x000fe20000000008 */
[----:B------:R-:W-:Y:S02]  /*87a0*/  IMAD.MOV.U32 R8, RZ, RZ, R10 ;  /* 0x000000ffff087224 */ /* 0x000fe400078e000a */
[----:B------:R-:W-:-:S08]  /*87b0*/  IMAD.MOV.U32 R9, RZ, RZ, 0x40000000 ;  /* 0x40000000ff097424 */ /* 0x000fd000078e00ff */
[----:B------:R-:W-:Y:S05]  /*87c0*/  CALL.REL.NOINC `($_Z7V_batchPiPdS0_S0_S0_S0_S_S0_S0_S0_S0_S0_S_S_S_S_S0_S0_S0_S0_S0_S0_S0_S_S_S_S_S_S_S_S_S_S_S_S_S_S_S_S_S_S_S_S_S_S_S_S_S_S_S0_S0_S0_S0_S0_S0_S0_S0_S0_S0_S0_S0_S0_S0_S0_S0_S0_S0_S0_S0_$__internal_accurate_pow) ;  /* 0x0000001c00447944 */ /* 0x000fea0003c00000 */
[----:B------:R-:W-:Y:S05]  /*87d0*/  BSYNC.RECONVERGENT B0 ;  /* 0x0000000000007941 */ /* 0x000fea0003800200 */
.L_x_164:
[C---:B------:R-:W-:Y:S01]  /*87e0*/  DADD R8, R18.reuse, 2 ;  /* 0x4000000012087429 */ /* 0x040fe20000000000 */
[----:B------:R-:W-:Y:S01]  /*87f0*/  BSSY.RECONVERGENT B0, `(.L_x_165) ;  /* 0x000000e000007945 */ /* 0x000fe20003800200 */
[C---:B------:R-:W-:Y:S02]  /*8800*/  DSETP.NEU.AND P0, PT, R18.reuse, RZ, PT ;  /* 0x000000ff1200722a */ /* 0x040fe40003f0d000 */
[----:B------:R-:W-:-:S06]  /*8810*/  DSETP.NEU.AND P2, PT, R18, 1, PT ;  /* 0x3ff000001200742a */ /* 0x000fcc0003f4d000 */
[----:B------:R-:W-:Y:S02]  /*8820*/  LOP3.LUT R8, R9, 0x7ff00000, RZ, 0xc0, !PT ;  /* 0x7ff0000009087812 */ /* 0x000fe400078ec0ff */
[----:B------:R-:W-:Y:S02]  /*8830*/  FSEL R9, R10, RZ, P0 ;  /* 0x000000ff0a097208 */ /* 0x000fe40000000000 */
        /* <DEDUP_REMOVED lines=9> */
.L_x_166:
[----:B------:R-:W-:Y:S05]  /*88d0*/  BSYNC.RECONVERGENT B0 ;  /* 0x0000000000007941 */ /* 0x000fea0003800200 */
.L_x_165:
[----:B------:R-:W-:Y:S01]  /*88e0*/  FSEL R8, R8, RZ, P2 ;  /* 0x000000ff08087208 */ /* 0x000fe20001000000 */
[----:B------:R-:W-:Y:S01]  /*88f0*/  IMAD.MOV.U32 R12, RZ, RZ, 0x0 ;  /* 0x00000000ff0c7424 */ /* 0x000fe200078e00ff */
[----:B------:R-:W-:Y:S01]  /*8900*/  FSEL R9, R9, 1.875, P2 ;  /* 0x3ff0000009097808 */ /* 0x000fe20001000000 */
[----:B------:R-:W-:Y:S01]  /*8910*/  IMAD.MOV.U32 R13, RZ, RZ, 0x3fd80000 ;  /* 0x3fd80000ff0d7424 */ /* 0x000fe200078e00ff */
[----:B------:R-:W-:Y:S04]  /*8920*/  BSSY.RECONVERGENT B0, `(.L_x_167) ;  /* 0x000001c000007945 */ /* 0x000fe80003800200 */
[----:B------:R-:W-:-:S06]  /*8930*/  DADD R14, R14, R8 ;  /* 0x000000000e0e7229 */ /* 0x000fcc0000000008 */
[----:B------:R-:W0:Y:S04]  /*8940*/  MUFU.RSQ64H R9, R15 ;  /* 0x0000000f00097308 */ /* 0x000e280000001c00 */
[----:B------:R-:W-:-:S04]  /*8950*/  IADD3 R8, PT, PT, R15, -0x3500000, RZ ;  /* 0xfcb000000f087810 */ /* 0x000fc80007ffe0ff */
[----:B------:R-:W-:Y:S02]  /*8960*/  ISETP.GE.U32.AND P0, PT, R8, 0x7ca00000, PT ;  /* 0x7ca000000800780c */ /* 0x000fe40003f06070 */
[----:B0-----:R-:W-:-:S08]  /*8970*/  DMUL R10, R8, R8 ;  /* 0x00000008080a7228 */ /* 0x001fd00000000000 */
[----:B------:R-:W-:-:S08]  /*8980*/  DFMA R10, R14, -R10, 1 ;  /* 0x3ff000000e0a742b */ /* 0x000fd0000000080a */
[----:B------:R-:W-:Y:S02]  /*8990*/  DFMA R12, R10, R12, 0.5 ;  /* 0x3fe000000a0c742b */ /* 0x000fe4000000000c */
[----:B------:R-:W-:-:S08]  /*89a0*/  DMUL R10, R8, R10 ;  /* 0x0000000a080a7228 */ /* 0x000fd00000000000 */
[----:B------:R-:W-:-:S08]  /*89b0*/  DFMA R16, R12, R10, R8 ;  /* 0x0000000a0c10722b */ /* 0x000fd00000000008 */
[----:B------:R-:W-:Y:S02]  /*89c0*/  DMUL R12, R14, R16 ;  /* 0x000000100e0c7228 */ /* 0x000fe40000000000 */
[----:B------:R-:W-:Y:S01]  /*89d0*/  VIADD R11, R17, 0xfff00000 ;  /* 0xfff00000110b7836 */ /* 0x000fe20000000000 */
[----:B------:R-:W-:-:S05]  /*89e0*/  MOV R10, R16 ;  /* 0x00000010000a7202 */ /* 0x000fca0000000f00 */
[----:B------:R-:W-:-:S08]  /*89f0*/  DFMA R18, R12, -R12, R14 ;  /* 0x8000000c0c12722b */ /* 0x000fd0000000000e */
[----:B------:R-:W-:Y:S01]  /*8a00*/  DFMA R26, R18, R10, R12 ;  /* 0x0000000a121a722b */ /* 0x000fe2000000000c */
[----:B------:R-:W-:Y:S10]  /*8a10*/  @!P0 BRA `(.L_x_168) ;  /* 0x0000000000308947 */ /* 0x000ff40003800000 */
[----:B------:R-:W-:Y:S01]  /*8a20*/  IMAD.MOV.U32 R22, RZ, RZ, R12 ;  /* 0x000000ffff167224 */ /* 0x000fe200078e000c */
[----:B------:R-:W-:Y:S01]  /*8a30*/  MOV R31, R19 ;  /* 0x00000013001f7202 */ /* 0x000fe20000000f00 */
[----:B------:R-:W-:Y:S01]  /*8a40*/  IMAD.MOV.U32 R28, RZ, RZ, R14 ;  /* 0x000000ffff1c7224 */ /* 0x000fe200078e000e */
[----:B------:R-:W-:Y:S01]  /*8a50*/  MOV R17, R11 ;  /* 0x0000000b00117202 */ /* 0x000fe20000000f00 */
[----:B------:R-:W-:Y:S01]  /*8a60*/  IMAD.MOV.U32 R29, RZ, RZ, R15 ;  /* 0x000000ffff1d7224 */ /* 0x000fe200078e000f */
[----:B------:R-:W-:Y:S01]  /*8a70*/  MOV R2, 0x8ac0 ;  /* 0x00008ac000027802 */ /* 0x000fe20000000f00 */
[----:B------:R-:W-:Y:S02]  /*8a80*/  IMAD.MOV.U32 R30, RZ, RZ, R18 ;  /* 0x000000ffff1e7224 */ /* 0x000fe400078e0012 */
[----:B------:R-:W-:Y:S02]  /*8a90*/  IMAD.MOV.U32 R23, RZ, RZ, R13 ;  /* 0x000000ffff177224 */ /* 0x000fe400078e000d */
[----:B------:R-:W-:-:S07]  /*8aa0*/  IMAD.MOV.U32 R12, RZ, RZ, R8 ;  /* 0x000000ffff0c7224 */ /* 0x000fce00078e0008 */
[----:B------:R-:W-:Y:S05]  /*8ab0*/  CALL.REL.NOINC `($__internal_2_$__cuda_sm20_dsqrt_rn_f64_mediumpath_v1) ;  /* 0x0000001400d07944 */ /* 0x000fea0003c00000 */
[----:B------:R-:W-:Y:S02]  /*8ac0*/  IMAD.MOV.U32 R26, RZ, RZ, R22 ;  /* 0x000000ffff1a7224 */ /* 0x000fe400078e0016 */
[----:B------:R-:W-:-:S07]  /*8ad0*/  IMAD.MOV.U32 R27, RZ, RZ, R23 ;  /* 0x000000ffff1b7224 */ /* 0x000fce00078e0017 */
.L_x_168:
[----:B------:R-:W-:Y:S05]  /*8ae0*/  BSYNC.RECONVERGENT B0 ;  /* 0x0000000000007941 */ /* 0x000fea0003800200 */
.L_x_167:
[----:B------:R-:W0:Y:S08]  /*8af0*/  LDC.64 R8, c[0x0][0x598] ;  /* 0x00016600ff087b82 */ /* 0x000e300000000a00 */
[----:B------:R-:W1:Y:S01]  /*8b00*/  LDC.64 R10, c[0x0][0x3c0] ;  /* 0x0000f000ff0a7b82 */ /* 0x000e620000000a00 */
[----:B0-----:R-:W-:-:S07]  /*8b10*/  IMAD.WIDE R20, R3, 0x8, R8 ;  /* 0x0000000803147825 */ /* 0x001fce00078e0208 */
[----:B------:R-:W0:Y:S01]  /*8b20*/  LDC.64 R8, c[0x0][0x390] ;  /* 0x0000e400ff087b82 */ /* 0x000e220000000a00 */
[----:B------:R2:W-:Y:S04]  /*8b30*/  STG.E.64 desc[UR4][R20.64], R26 ;  /* 0x0000001a14007986 */ /* 0x0005e8000c101b04 */
[----:B------:R-:W0:Y:S04]  /*8b40*/  LDG.E R13, desc[UR4][R34.64] ;  /* 0x00000004220d7981 */ /* 0x000e28000c1e1900 */
[----:B------:R-:W1:Y:S01]  /*8b50*/  LDG.E R17, desc[UR4][R32.64] ;  /* 0x0000000420117981 */ /* 0x000e62000c1e1900 */
[----:B0-----:R-:W-:-:S04]  /*8b60*/  IMAD.WIDE R12, R13, 0x8, R8 ;  /* 0x000000080d0c7825 */ /* 0x001fc800078e0208 */
[----:B-1----:R-:W-:Y:S02]  /*8b70*/  IMAD.WIDE R16, R17, 0x8, R10 ;  /* 0x0000000811107825 */ /* 0x002fe400078e020a */
[----:B------:R-:W3:Y:S04]  /*8b80*/  LDG.E.64 R12, desc[UR4][R12.64] ;  /* 0x000000040c0c7981 */ /* 0x000ee8000c1e1b00 */
[----:B------:R-:W3:Y:S01]  /*8b90*/  LDG.E.64 R16, desc[UR4][R16.64] ;  /* 0x0000000410107981 */ /* 0x000ee2000c1e1b00 */
[----:B------:R-:W-:Y:S01]  /*8ba0*/  UMOV UR8, 0x9999999a ;  /* 0x9999999a00087882 */ /* 0x000fe20000000000 */
[----:B------:R-:W-:Y:S01]  /*8bb0*/  UMOV UR9, 0x3fb99999 ;  /* 0x3fb9999900097882 */ /* 0x000fe20000000000 */
[----:B------:R-:W0:Y:S01]  /*8bc0*/  LDC.64 R18, c[0x0][0x430] ;  /* 0x00010c00ff127b82 */ /* 0x000e220000000a00 */
[----:B---3--:R-:W-:-:S08]  /*8bd0*/  DADD R14, R12, R16 ;  /* 0x000000000c0e7229 */ /* 0x008fd00000000010 */
[----:B------:R-:W-:-:S08]  /*8be0*/  DMUL R14, R14, 0.5 ;  /* 0x3fe000000e0e7828 */ /* 0x000fd00000000000 */
[----:B------:R-:W-:-:S08]  /*8bf0*/  DMUL R22, R14, UR8 ;  /* 0x000000080e167c28 */ /* 0x000fd00008000000 */
[----:B------:R-:W-:-:S14]  /*8c00*/  DSETP.GEU.AND P0, PT, R26, R22, PT ;  /* 0x000000161a00722a */ /* 0x000fdc0003f0e000 */
[----:B------:R1:W-:Y:S04]  /*8c10*/  @!P0 STG.E.64 desc[UR4][R20.64], R22 ;  /* 0x0000001614008986 */ /* 0x0003e8000c101b04 */
[----:B0-----:R-:W3:Y:S01]  /*8c20*/  LDG.E.64 R14, desc[UR4][R18.64] ;  /* 0x00000004120e7981 */ /* 0x001ee2000c1e1b00 */
[----:B--2---:R-:W-:Y:S01]  /*8c30*/  @!P0 IMAD.MOV.U32 R26, RZ, RZ, R22 ;  /* 0x000000ffff1a8224 */ /* 0x004fe200078e0016 */
[----:B------:R-:W-:Y:S01]  /*8c40*/  @!P0 MOV R27, R23 ;  /* 0x00000017001b8202 */ /* 0x000fe20000000f00 */
[----:B------:R-:W-:Y:S05]  /*8c50*/  BSSY.RECONVERGENT B0, `(.L_x_169) ;  /* 0x00000bf000007945 */ /* 0x000fea0003800200 */
[----:B---3--:R-:W-:-:S14]  /*8c60*/  DSETP.GEU.AND P0, PT, R26, R14, PT ;  /* 0x0000000e1a00722a */ /* 0x008fdc0003f0e000 */
[----:B-1----:R-:W-:Y:S05]  /*8c70*/  @P0 BRA `(.L_x_170) ;  /* 0x0000000800f00947 */ /* 0x002fea0003800000 */
[----:B------:R-:W2:Y:S01]  /*8c80*/  LDG.E R35, desc[UR4][R34.64] ;  /* 0x0000000422237981 */ /* 0x000ea2000c1e1900 */
[----:B------:R-:W2:Y:S03]  /*8c90*/  LDC.64 R16, c[0x0][0x388] ;  /* 0x0000e200ff107b82 */ /* 0x000ea60000000a00 */
[----:B------:R-:W3:Y:S04]  /*8ca0*/  LDG.E R33, desc[UR4][R32.64] ;  /* 0x0000000420217981 */ /* 0x000ee8000c1e1900 */
[----:B------:R0:W5:Y:S01]  /*8cb0*/  LDG.E.64 R18, desc[UR4][R4.64] ;  /* 0x0000000404127981 */ /* 0x000162000c1e1b00 */
[----:B------:R-:W3:Y:S01]  /*8cc0*/  LDC.64 R20, c[0x0][0x3b8] ;  /* 0x0000ee00ff147b82 */ /* 0x000ee20000000a00 */
[----:B--2---:R-:W-:-:S04]  /*8cd0*/  IMAD.WIDE R16, R35, 0x8, R16 ;  /* 0x0000000823107825 */ /* 0x004fc800078e0210 */
[----:B---3--:R-:W-:Y:S02]  /*8ce0*/  IMAD.WIDE R20, R33, 0x8, R20 ;  /* 0x0000000821147825 */ /* 0x008fe400078e0214 */
[----:B------:R-:W2:Y:S04]  /*8cf0*/  LDG.E.64 R16, desc[UR4][R16.64] ;  /* 0x0000000410107981 */ /* 0x000ea8000c1e1b00 */
[----:B------:R-:W2:Y:S01]  /*8d00*/  LDG.E.64 R20, desc[UR4][R20.64] ;  /* 0x0000000414147981 */ /* 0x000ea2000c1e1b00 */
[----:B------:R-:W-:Y:S02]  /*8d10*/  IMAD.MOV.U32 R24, RZ, RZ, 0x0 ;  /* 0x00000000ff187424 */ /* 0x000fe400078e00ff */
[----:B------:R-:W-:Y:S01]  /*8d20*/  IMAD.MOV.U32 R25, RZ, RZ, 0x3fd80000 ;  /* 0x3fd80000ff197424 */ /* 0x000fe200078e00ff */
[----:B------:R-:W-:Y:S01]  /*8d30*/  BSSY.RECONVERGENT B1, `(.L_x_171) ;  /* 0x0000015000017945 */ /* 0x000fe20003800200 */
[----:B--2---:R-:W-:-:S06]  /*8d40*/  DMUL R28, R16, R20 ;  /* 0x00000014101c7228 */ /* 0x004fcc0000000000 */
[----:B------:R-:W1:Y:S04]  /*8d50*/  MUFU.RSQ64H R13, R29 ;  /* 0x0000001d000d7308 */ /* 0x000e680000001c00 */
[----:B------:R-:W-:-:S06]  /*8d60*/  VIADD R12, R29, 0xfcb00000 ;  /* 0xfcb000001d0c7836 */ /* 0x000fcc0000000000 */
[----:B-1----:R-:W-:-:S08]  /*8d70*/  DMUL R22, R12, R12 ;  /* 0x0000000c0c167228 */ /* 0x002fd00000000000 */
[----:B------:R-:W-:-:S08]  /*8d80*/  DFMA R22, R28, -R22, 1 ;  /* 0x3ff000001c16742b */ /* 0x000fd00000000816 */
[----:B------:R-:W-:Y:S02]  /*8d90*/  DFMA R24, R22, R24, 0.5 ;  /* 0x3fe000001618742b */ /* 0x000fe40000000018 */
[----:B------:R-:W-:-:S08]  /*8da0*/  DMUL R22, R12, R22 ;  /* 0x000000160c167228 */ /* 0x000fd00000000000 */
[----:B------:R-:W-:Y:S01]  /*8db0*/  DFMA R24, R24, R22, R12 ;  /* 0x000000161818722b */ /* 0x000fe2000000000c */
[----:B------:R-:W-:-:S07]  /*8dc0*/  ISETP.GE.U32.AND P0, PT, R12, 0x7ca00000, PT ;  /* 0x7ca000000c00780c */ /* 0x000fce0003f06070 */
[----:B------:R-:W-:Y:S02]  /*8dd0*/  DMUL R20, R28, R24 ;  /* 0x000000181c147228 */ /* 0x000fe40000000000 */
[----:B------:R-:W-:Y:S01]  /*8de0*/  IADD3 R17, PT, PT, R25, -0x100000, RZ ;  /* 0xfff0000019117810 */ /* 0x000fe20007ffe0ff */
[----:B------:R-:W-:-:S05]  /*8df0*/  IMAD.MOV.U32 R16, RZ, RZ, R24 ;  /* 0x000000ffff107224 */ /* 0x000fca00078e0018 */
[----:B------:R-:W-:-:S08]  /*8e00*/  DFMA R30, R20, -R20, R28 ;  /* 0x80000014141e722b */ /* 0x000fd0000000001c */
[----:B------:R-:W-:Y:S01]  /*8e10*/  DFMA R22, R30, R16, R20 ;  /* 0x000000101e16722b */ /* 0x000fe20000000014 */
[----:B0-----:R-:W-:Y:S10]  /*8e20*/  @!P0 BRA `(.L_x_172) ;  /* 0x0000000000148947 */ /* 0x001ff40003800000 */
[----:B------:R-:W-:Y:S01]  /*8e30*/  IMAD.MOV.U32 R16, RZ, RZ, R24 ;  /* 0x000000ffff107224 */ /* 0x000fe200078e0018 */
[----:B------:R-:W-:Y:S01]  /*8e40*/  MOV R23, R21 ;  /* 0x0000001500177202 */ /* 0x000fe20000000f00 */
[----:B------:R-:W-:Y:S01]  /*8e50*/  IMAD.MOV.U32 R22, RZ, RZ, R20 ;  /* 0x000000ffff167224 */ /* 0x000fe200078e0014 */
[----:B------:R-:W-:-:S07]  /*8e60*/  MOV R2, 0x8e80 ;  /* 0x00008e8000027802 */ /* 0x000fce0000000f00 */
[----:B-----5:R-:W-:Y:S05]  /*8e70*/  CALL.REL.NOINC `($__internal_2_$__cuda_sm20_dsqrt_rn_f64_mediumpath_v1) ;  /* 0x0000001000e07944 */ /* 0x020fea0003c00000 */
.L_x_172:
[----:B------:R-:W-:Y:S05]  /*8e80*/  BSYNC.RECONVERGENT B1 ;  /* 0x0000000000017941 */ /* 0x000fea0003800200 */
.L_x_171:
[----:B------:R-:W-:-:S04]  /*8e90*/  IMAD.WIDE R8, R35, 0x8, R8 ;  /* 0x0000000823087825 */ /* 0x000fc800078e0208 */
[----:B------:R-:W-:Y:S02]  /*8ea0*/  IMAD.WIDE R10, R33, 0x8, R10 ;  /* 0x00000008210a7825 */ /* 0x000fe400078e020a */
[----:B------:R-:W2:Y:S04]  /*8eb0*/  LDG.E.64 R8, desc[UR4][R8.64] ;  /* 0x0000000408087981 */ /* 0x000ea8000c1e1b00 */
[----:B------:R-:W2:Y:S01]  /*8ec0*/  LDG.E.64 R10, desc[UR4][R10.64] ;  /* 0x000000040a0a7981 */ /* 0x000ea2000c1e1b00 */
[----:B------:R-:W0:Y:S01]  /*8ed0*/  MUFU.RCP64H R13, R27 ;  /* 0x0000001b000d7308 */ /* 0x000e220000001800 */
[----:B------:R-:W-:Y:S01]  /*8ee0*/  IMAD.MOV.U32 R12, RZ, RZ, 0x1 ;  /* 0x00000001ff0c7424 */ /* 0x000fe200078e00ff */
[----:B------:R-:W-:Y:S05]  /*8ef0*/  BSSY.RECONVERGENT B1, `(.L_x_173) ;  /* 0x0000015000017945 */ /* 0x000fea0003800200 */
[----:B0-----:R-:W-:-:S08]  /*8f00*/  DFMA R16, R12, -R26, 1 ;  /* 0x3ff000000c10742b */ /* 0x001fd0000000081a */
[----:B------:R-:W-:-:S08]  /*8f10*/  DFMA R16, R16, R16, R16 ;  /* 0x000000101010722b */ /* 0x000fd00000000010 */
[----:B------:R-:W-:-:S08]  /*8f20*/  DFMA R12, R12, R16, R12 ;  /* 0x000000100c0c722b */ /* 0x000fd0000000000c */
[----:B------:R-:W-:-:S08]  /*8f30*/  DFMA R20, R12, -R26, 1 ;  /* 0x3ff000000c14742b */ /* 0x000fd0000000081a */
[----:B------:R-:W-:Y:S02]  /*8f40*/  DFMA R20, R12, R20, R12 ;  /* 0x000000140c14722b */ /* 0x000fe4000000000c */
[----:B--2---:R-:W-:-:S08]  /*8f50*/  DADD R16, R8, R10 ;  /* 0x0000000008107229 */ /* 0x004fd0000000000a */
[----:B------:R-:W-:-:S08]  /*8f60*/  DMUL R16, R16, 0.5 ;  /* 0x3fe0000010107828 */ /* 0x000fd00000000000 */
[----:B------:R-:W-:Y:S02]  /*8f70*/  DMUL R34, R16, R20 ;  /* 0x0000001410227228 */ /* 0x000fe40000000000 */
[----:B------:R-:W-:-:S06]  /*8f80*/  FSETP.GEU.AND P1, PT, |R17|, 6.5827683646048100446e-37, PT ;  /* 0x036000001100780b */ /* 0x000fcc0003f2e200 */
[----:B------:R-:W-:-:S08]  /*8f90*/  DFMA R8, R34, -R26, R16 ;  /* 0x8000001a2208722b */ /* 0x000fd00000000010 */
[----:B------:R-:W-:-:S10]  /*8fa0*/  DFMA R34, R20, R8, R34 ;  /* 0x000000081422722b */ /* 0x000fd40000000022 */
[----:B------:R-:W-:-:S05]  /*8fb0*/  FFMA R2, RZ, R27, R35 ;  /* 0x0000001bff027223 */ /* 0x000fca0000000023 */
[----:B------:R-:W-:-:S13]  /*8fc0*/  FSETP.GT.AND P0, PT, |R2|, 1.469367938527859385e-39, PT ;  /* 0x001000000200780b */ /* 0x000fda0003f04200 */
[----:B------:R-:W-:Y:S05]  /*8fd0*/  @P0 BRA P1, `(.L_x_174) ;  /* 0x0000000000180947 */ /* 0x000fea0000800000 */
[----:B------:R-:W-:Y:S01]  /*8fe0*/  IMAD.MOV.U32 R8, RZ, RZ, R16 ;  /* 0x000000ffff087224 */ /* 0x000fe200078e0010 */
[----:B------:R-:W-:Y:S01]  /*8ff0*/  MOV R2, 0x9020 ;  /* 0x0000902000027802 */ /* 0x000fe20000000f00 */
[----:B------:R-:W-:-:S07]  /*9000*/  IMAD.MOV.U32 R9, RZ, RZ, R17 ;  /* 0x000000ffff097224 */ /* 0x000fce00078e0011 */
[----:B-----5:R-:W-:Y:S05]  /*9010*/  CALL.REL.NOINC `($__internal_1_$__cuda_sm20_div_rn_f64_full) ;  /* 0x0000000800e87944 */ /* 0x020fea0003c00000 */
[----:B------:R-:W-:Y:S01]  /*9020*/  MOV R34, R8 ;  /* 0x0000000800227202 */ /* 0x000fe20000000f00 */
[----:B------:R-:W-:-:S07]  /*9030*/  IMAD.MOV.U32 R35, RZ, RZ, R9 ;  /* 0x000000ffff237224 */ /* 0x000fce00078e0009 */
.L_x_174:
[----:B------:R-:W-:Y:S05]  /*9040*/  BSYNC.RECONVERGENT B1 ;  /* 0x0000000000017941 */ /* 0x000fea0003800200 */
.L_x_173:
[----:B------:R-:W-:Y:S01]  /*9050*/  DADD R10, -RZ, |R34| ;  /* 0x00000000ff0a7229 */ /* 0x000fe20000000522 */
[----:B------:R-:W-:Y:S01]  /*9060*/  BSSY.RECONVERGENT B1, `(.L_x_175) ;  /* 0x0000006000017945 */ /* 0x000fe20003800200 */
[----:B------:R-:W-:Y:S01]  /*9070*/  IMAD.MOV.U32 R9, RZ, RZ, 0x40280000 ;  /* 0x40280000ff097424 */ /* 0x000fe200078e00ff */
[----:B------:R-:W-:-:S07]  /*9080*/  MOV R2, 0x90c0 ;  /* 0x000090c000027802 */ /* 0x000fce0000000f00 */
[----:B------:R-:W-:Y:S01]  /*9090*/  IMAD.MOV.U32 R8, RZ, RZ, R10 ;  /* 0x000000ffff087224 */ /* 0x000fe200078e000a */
[----:B------:R-:W-:-:S07]  /*90a0*/  MOV R7, R11 ;  /* 0x0000000b00077202 */ /* 0x000fce0000000f00 */
[----:B-----5:R-:W-:Y:S05]  /*90b0*/  CALL.REL.NOINC `($_Z7V_batchPiPdS0_S0_S0_S0_S_S0_S0_S0_S0_S0_S_S_S_S_S0_S0_S0_S0_S0_S0_S0_S_S_S_S_S_S_S_S_S_S_S_S_S_S_S_S_S_S_S_S_S_S_S_S_S_S_S0_S0_S0_S0_S0_S0_S0_S0_S0_S0_S0_S0_S0_S0_S0_S0_S0_S0_S0_S0_$__internal_accurate_pow) ;  /* 0x0000001400087944 */ /* 0x020fea0003c00000 */
[----:B------:R-:W-:Y:S05]  /*90c0*/  BSYNC.RECONVERGENT B1 ;  /* 0x0000000000017941 */ /* 0x000fea0003800200 */
.L_x_175:
[C---:B------:R-:W-:Y:S01]  /*90d0*/  DADD R8, R34.reuse, 12 ;  /* 0x4028000022087429 */ /* 0x040fe20000000000 */
[----:B------:R-:W-:Y:S01]  /*90e0*/  BSSY.RECONVERGENT B1, `(.L_x_176) ;  /* 0x000000f000017945 */ /* 0x000fe20003800200 */
[----:B------:R-:W-:Y:S02]  /*90f0*/  DADD R12, -RZ, |R34| ;  /* 0x00000000ff0c7229 */ /* 0x000fe40000000522 */
[----:B------:R-:W-:-:S06]  /*9100*/  DSETP.NEU.AND P0, PT, R34, RZ, PT ;  /* 0x000000ff2200722a */ /* 0x000fcc0003f0d000 */
[----:B------:R-:W-:Y:S02]  /*9110*/  LOP3.LUT R8, R9, 0x7ff00000, RZ, 0xc0, !PT ;  /* 0x7ff0000009087812 */ /* 0x000fe400078ec0ff */
[----:B------:R-:W-:Y:S02]  /*9120*/  FSEL R20, R7, RZ, P0 ;  /* 0x000000ff07147208 */ /* 0x000fe40000000000 */
[----:B------:R-:W-:Y:S01]  /*9130*/  ISETP.NE.AND P1, PT, R8, 0x7ff00000, PT ;  /* 0x7ff000000800780c */ /* 0x000fe20003f25270 */
[----:B------:R-:W-:Y:S01]  /*9140*/  IMAD.MOV.U32 R8, RZ, RZ, R12 ;  /* 0x000000ffff087224 */ /* 0x000fe200078e000c */
[----:B------:R-:W-:-:S11]  /*9150*/  FSEL R21, R10, RZ, P0 ;  /* 0x000000ff0a157208 */ /* 0x000fd60000000000 */
[----:B------:R-:W-:Y:S05]  /*9160*/  @P1 BRA `(.L_x_177) ;  /* 0x0000000000181947 */ /* 0x000fea0003800000 */
[----:B------:R-:W-:-:S14]  /*9170*/  DSETP.NAN.AND P1, PT, R34, R34, PT ;  /* 0x000000222200722a */ /* 0x000fdc0003f28000 */
[----:B------:R-:W-:Y:S01]  /*9180*/  @P1 DADD R20, R34, 12 ;  /* 0x4028000022141429 */ /* 0x000fe20000000000 */
[----:B------:R-:W-:Y:S10]  /*9190*/  @P1 BRA `(.L_x_177) ;  /* 0x00000000000c1947 */ /* 0x000ff40003800000 */
[----:B------:R-:W-:-:S14]  /*91a0*/  DSETP.NEU.AND P1, PT, |R34|, +INF , PT ;  /* 0x7ff000002200742a */ /* 0x000fdc0003f2d200 */
[----:B------:R-:W-:Y:S01]  /*91b0*/  @!P1 IMAD.MOV.U32 R20, RZ, RZ, 0x0 ;  /* 0x00000000ff149424 */ /* 0x000fe200078e00ff */
[----:B------:R-:W-:-:S07]  /*91c0*/  @!P1 MOV R21, 0x7ff00000 ;  /* 0x7ff0000000159802 */ /* 0x000fce0000000f00 */
.L_x_177:
[----:B------:R-:W-:Y:S05]  /*91d0*/  BSYNC.RECONVERGENT B1 ;  /* 0x0000000000017941 */ /* 0x000fea0003800200 */
.L_x_176:
[----:B------:R-:W-:Y:S01]  /*91e0*/  BSSY.RECONVERGENT B1, `(.L_x_178) ;  /* 0x0000005000017945 */ /* 0x000fe20003800200 */
[----:B------:R-:W-:Y:S01]  /*91f0*/  IMAD.MOV.U32 R7, RZ, RZ, R13 ;  /* 0x000000ffff077224 */ /* 0x000fe200078e000d */
[----:B------:R-:W-:Y:S01]  /*9200*/  MOV R2, 0x9230 ;  /* 0x0000923000027802 */ /* 0x000fe20000000f00 */
[----:B------:R-:W-:-:S07]  /*9210*/  IMAD.MOV.U32 R9, RZ, RZ, 0x40180000 ;  /* 0x40180000ff097424 */ /* 0x000fce00078e00ff */
[----:B------:R-:W-:Y:S05]  /*9220*/  CALL.REL.NOINC `($_Z7V_batchPiPdS0_S0_S0_S0_S_S0_S0_S0_S0_S0_S_S_S_S_S0_S0_S0_S0_S0_S0_S0_S_S_S_S_S_S_S_S_S_S_S_S_S_S_S_S_S_S_S_S_S_S_S_S_S_S_S0_S0_S0_S0_S0_S0_S0_S0_S0_S0_S0_S0_S0_S0_S0_S0_S0_S0_S0_S0_$__internal_accurate_pow) ;  /* 0x0000001000ac7944 */ /* 0x000fea0003c00000 */
[----:B------:R-:W-:Y:S05]  /*9230*/  BSYNC.RECONVERGENT B1 ;  /* 0x0000000000017941 */ /* 0x000fea0003800200 */
.L_x_178:
[----:B------:R-:W0:Y:S01]  /*9240*/  MUFU.RCP64H R9, R15 ;  /* 0x0000000f00097308 */ /* 0x000e220000001800 */
[----:B------:R-:W-:Y:S01]  /*9250*/  MOV R8, 0x1 ;  /* 0x0000000100087802 */ /* 0x000fe20000000f00 */
[----:B------:R-:W-:Y:S05]  /*9260*/  BSSY.RECONVERGENT B1, `(.L_x_179) ;  /* 0x0000015000017945 */ /* 0x000fea0003800200 */
[----:B0-----:R-:W-:-:S08]  /*9270*/  DFMA R12, -R14, R8, 1 ;  /* 0x3ff000000e0c742b */ /* 0x001fd00000000108 */
[----:B------:R-:W-:-:S08]  /*9280*/  DFMA R12, R12, R12, R12 ;  /* 0x0000000c0c0c722b */ /* 0x000fd0000000000c */
[----:B------:R-:W-:-:S08]  /*9290*/  DFMA R12, R8, R12, R8 ;  /* 0x0000000c080c722b */ /* 0x000fd00000000008 */
[----:B------:R-:W-:-:S08]  /*92a0*/  DFMA R8, -R14, R12, 1 ;  /* 0x3ff000000e08742b */ /* 0x000fd0000000010c */
[----:B------:R-:W-:Y:S02]  /*92b0*/  DFMA R12, R12, R8, R12 ;  /* 0x000000080c0c722b */ /* 0x000fe4000000000c */
[----:B------:R-:W-:-:S06]  /*92c0*/  DADD R8, R34, 6 ;  /* 0x4018000022087429 */ /* 0x000fcc0000000000 */
[----:B------:R-:W-:-:S04]  /*92d0*/  DMUL R32, R16, R12 ;  /* 0x0000000c10207228 */ /* 0x000fc80000000000 */
[----:B------:R-:W-:Y:S02]  /*92e0*/  LOP3.LUT R8, R9, 0x7ff00000, RZ, 0xc0, !PT ;  /* 0x7ff0000009087812 */ /* 0x000fe400078ec0ff */
[----:B------:R-:W-:Y:S02]  /*92f0*/  FSEL R9, R10, RZ, P0 ;  /* 0x000000ff0a097208 */ /* 0x000fe40000000000 */
[----:B------:R-:W-:Y:S01]  /*9300*/  ISETP.NE.AND P1, PT, R8, 0x7ff00000, PT ;  /* 0x7ff000000800780c */ /* 0x000fe20003f25270 */
[----:B------:R-:W-:Y:S01]  /*9310*/  DFMA R24, -R14, R32, R16 ;  /* 0x000000200e18722b */ /* 0x000fe20000000110 */
[----:B------:R-:W-:-:S07]  /*9320*/  FSEL R8, R7, RZ, P0 ;  /* 0x000000ff07087208 */ /* 0x000fce0000000000 */
[----:B------:R-:W-:-:S04]  /*9330*/  DFMA R32, R12, R24, R32 ;  /* 0x000000180c20722b */ /* 0x000fc80000000020 */
[----:B------:R-:W-:Y:S07]  /*9340*/  @P1 BRA `(.L_x_180) ;  /* 0x0000000000181947 */ /* 0x000fee0003800000 */
[----:B------:R-:W-:-:S14]  /*9350*/  DSETP.NAN.AND P0, PT, R34, R34, PT ;  /* 0x000000222200722a */ /* 0x000fdc0003f08000 */
[----:B------:R-:W-:Y:S01]  /*9360*/  @P0 DADD R8, R34, 6 ;  /* 0x4018000022080429 */ /* 0x000fe20000000000 */
[----:B------:R-:W-:Y:S10]  /*9370*/  @P0 BRA `(.L_x_180) ;  /* 0x00000000000c0947 */ /* 0x000ff40003800000 */
[----:B------:R-:W-:-:S14]  /*9380*/  DSETP.NEU.AND P0, PT, |R34|, +INF , PT ;  /* 0x7ff000002200742a */ /* 0x000fdc0003f0d200 */
[----:B------:R-:W-:Y:S02]  /*9390*/  @!P0 IMAD.MOV.U32 R8, RZ, RZ, 0x0 ;  /* 0x00000000ff088424 */ /* 0x000fe400078e00ff */
[----:B------:R-:W-:-:S07]  /*93a0*/  @!P0 IMAD.MOV.U32 R9, RZ, RZ, 0x7ff00000 ;  /* 0x7ff00000ff098424 */ /* 0x000fce00078e00ff */
.L_x_180:
[----:B------:R-:W-:Y:S05]  /*93b0*/  BSYNC.RECONVERGENT B1 ;  /* 0x0000000000017941 */ /* 0x000fea0003800200 */
.L_x_179:
[----:B------:R-:W-:Y:S01]  /*93c0*/  FFMA R2, RZ, R15, R33 ;  /* 0x0000000fff027223 */ /* 0x000fe20000000021 */
[----:B------:R-:W-:Y:S01]  /*93d0*/  FSETP.GEU.AND P2, PT, |R17|, 6.5827683646048100446e-37, PT ;  /* 0x036000001100780b */ /* 0x000fe20003f4e200 */
[----:B------:R-:W-:Y:S01]  /*93e0*/  DADD R8, -R8, R20 ;  /* 0x0000000008087229 */ /* 0x000fe20000000114 */
[----:B------:R-:W-:Y:S01]  /*93f0*/  BSSY.RECONVERGENT B1, `(.L_x_181) ;  /* 0x000000e000017945 */ /* 0x000fe20003800200 */
[----:B------:R-:W-:Y:S01]  /*9400*/  DSETP.NEU.AND P0, PT, R34, 1, PT ;  /* 0x3ff000002200742a */ /* 0x000fe20003f0d000 */
[----:B------:R-:W-:-:S07]  /*9410*/  FSETP.GT.AND P1, PT, |R2|, 1.469367938527859385e-39, PT ;  /* 0x001000000200780b */ /* 0x000fce0003f24200 */
[----:B------:R-:W-:Y:S02]  /*9420*/  FSEL R20, R8, RZ, P0 ;  /* 0x000000ff08147208 */ /* 0x000fe40000000000 */
[----:B------:R-:W-:-:S04]  /*9430*/  FSEL R21, R9, RZ, P0 ;  /* 0x000000ff09157208 */ /* 0x000fc80000000000 */
[----:B------:R-:W-:Y:S05]  /*9440*/  @P1 BRA P2, `(.L_x_182) ;  /* 0x0000000000201947 */ /* 0x000fea0001000000 */
[----:B------:R-:W-:Y:S01]  /*9450*/  MOV R8, R16 ;  /* 0x0000001000087202 */ /* 0x000fe20000000f00 */
[----:B------:R-:W-:Y:S01]  /*9460*/  IMAD.MOV.U32 R9, RZ, RZ, R17 ;  /* 0x000000ffff097224 */ /* 0x000fe200078e0011 */
[----:B------:R-:W-:Y:S01]  /*9470*/  MOV R27, R15 ;  /* 0x0000000f001b7202 */ /* 0x000fe20000000f00 */
[----:B------:R-:W-:Y:S01]  /*9480*/  IMAD.MOV.U32 R26, RZ, RZ, R14 ;  /* 0x000000ffff1a7224 */ /* 0x000fe200078e000e */
[----:B------:R-:W-:-:S07]  /*9490*/  MOV R2, 0x94b0 ;  /* 0x000094b000027802 */ /* 0x000fce0000000f00 */
[----:B------:R-:W-:Y:S05]  /*94a0*/  CALL.REL.NOINC `($__internal_1_$__cuda_sm20_div_rn_f64_full) ;  /* 0x0000000400c47944 */ /* 0x000fea0003c00000 */
[----:B------:R-:W-:Y:S02]  /*94b0*/  IMAD.MOV.U32 R32, RZ, RZ, R8 ;  /* 0x000000ffff207224 */ /* 0x000fe400078e0008 */
[----:B------:R-:W-:-:S07]  /*94c0*/  IMAD.MOV.U32 R33, RZ, RZ, R9 ;  /* 0x000000ffff217224 */ /* 0x000fce00078e0009 */
.L_x_182:
[----:B------:R-:W-:Y:S05]  /*94d0*/  BSYNC.RECONVERGENT B1 ;  /* 0x0000000000017941 */ /* 0x000fea0003800200 */
.L_x_181:
[----:B------:R-:W-:Y:S01]  /*94e0*/  DADD R10, -RZ, |R32| ;  /* 0x00000000ff0a7229 */ /* 0x000fe20000000520 */
[----:B------:R-:W-:Y:S01]  /*94f0*/  BSSY.RECONVERGENT B1, `(.L_x_183) ;  /* 0x0000006000017945 */ /* 0x000fe20003800200 */
[----:B------:R-:W-:Y:S02]  /*9500*/  MOV R9, 0x40280000 ;  /* 0x4028000000097802 */ /* 0x000fe40000000f00 */
[----:B------:R-:W-:-:S06]  /*9510*/  MOV R2, 0x9550 ;  /* 0x0000955000027802 */ /* 0x000fcc0000000f00 */
[----:B------:R-:W-:Y:S02]  /*9520*/  IMAD.MOV.U32 R8, RZ, RZ, R10 ;  /* 0x000000ffff087224 */ /* 0x000fe400078e000a */
[----:B------:R-:W-:-:S07]  /*9530*/  IMAD.MOV.U32 R7, RZ, RZ, R11 ;  /* 0x000000ffff077224 */ /* 0x000fce00078e000b */
[----:B------:R-:W-:Y:S05]  /*9540*/  CALL.REL.NOINC `($_Z7V_batchPiPdS0_S0_S0_S0_S_S0_S0_S0_S0_S0_S_S_S_S_S0_S0_S0_S0_S0_S0_S0_S_S_S_S_S_S_S_S_S_S_S_S_S_S_S_S_S_S_S_S_S_S_S_S_S_S_S0_S0_S0_S0_S0_S0_S0_S0_S0_S0_S0_S0_S0_S0_S0_S0_S0_S0_S0_S0_$__internal_accurate_pow) ;  /* 0x0000000c00e47944 */ /* 0x000fea0003c00000 */
[----:B------:R-:W-:Y:S05]  /*9550*/  BSYNC.RECONVERGENT B1 ;  /* 0x0000000000017941 */ /* 0x000fea0003800200 */
.L_x_183:
[C---:B------:R-:W-:Y:S01]  /*9560*/  DADD R8, R32.reuse, 12 ;  /* 0x4028000020087429 */ /* 0x040fe20000000000 */
[----:B------:R-:W-:Y:S01]  /*9570*/  BSSY.RECONVERGENT B1, `(.L_x_184) ;  /* 0x000000f000017945 */ /* 0x000fe20003800200 */
[----:B------:R-:W-:Y:S02]  /*9580*/  DADD R12, -RZ, |R32| ;  /* 0x00000000ff0c7229 */ /* 0x000fe40000000520 */
[----:B------:R-:W-:-:S06]  /*9590*/  DSETP.NEU.AND P0, PT, R32, RZ, PT ;  /* 0x000000ff2000722a */ /* 0x000fcc0003f0d000 */
[----:B------:R-:W-:Y:S02]  /*95a0*/  LOP3.LUT R8, R9, 0x7ff00000, RZ, 0xc0, !PT ;  /* 0x7ff0000009087812 */ /* 0x000fe400078ec0ff */
[----:B------:R-:W-:Y:S02]  /*95b0*/  FSEL R14, R7, RZ, P0 ;  /* 0x000000ff070e7208 */ /* 0x000fe40000000000 */
[----:B------:R-:W-:Y:S02]  /*95c0*/  ISETP.NE.AND P1, PT, R8, 0x7ff00000, PT ;  /* 0x7ff000000800780c */ /* 0x000fe40003f25270 */
[----:B------:R-:W-:Y:S02]  /*95d0*/  FSEL R15, R10, RZ, P0 ;  /* 0x000000ff0a0f7208 */ /* 0x000fe40000000000 */
[----:B------:R-:W-:-:S09]  /*95e0*/  MOV R8, R12 ;  /* 0x0000000c00087202 */ /* 0x000fd20000000f00 */
[----:B------:R-:W-:Y:S05]  /*95f0*/  @P1 BRA `(.L_x_185) ;  /* 0x0000000000181947 */ /* 0x000fea0003800000 */
[----:B------:R-:W-:-:S14]  /*9600*/  DSETP.NAN.AND P1, PT, R32, R32, PT ;  /* 0x000000202000722a */ /* 0x000fdc0003f28000 */
[----:B------:R-:W-:Y:S01]  /*9610*/  @P1 DADD R14, R32, 12 ;  /* 0x40280000200e1429 */ /* 0x000fe20000000000 */
[----:B------:R-:W-:Y:S10]  /*9620*/  @P1 BRA `(.L_x_185) ;  /* 0x00000000000c1947 */ /* 0x000ff40003800000 */
[----:B------:R-:W-:-:S14]  /*9630*/  DSETP.NEU.AND P1, PT, |R32|, +INF , PT ;  /* 0x7ff000002000742a */ /* 0x000fdc0003f2d200 */
[----:B------:R-:W-:Y:S02]  /*9640*/  @!P1 IMAD.MOV.U32 R14, RZ, RZ, 0x0 ;  /* 0x00000000ff0e9424 */ /* 0x000fe400078e00ff */
[----:B------:R-:W-:-:S07]  /*9650*/  @!P1 IMAD.MOV.U32 R15, RZ, RZ, 0x7ff00000 ;  /* 0x7ff00000ff0f9424 */ /* 0x000fce00078e00ff */
.L_x_185:
[----:B------:R-:W-:Y:S05]  /*9660*/  BSYNC.RECONVERGENT B1 ;  /* 0x0000000000017941 */ /* 0x000fea0003800200 */
.L_x_184:
[----:B------:R-:W-:Y:S01]  /*9670*/  BSSY.RECONVERGENT B1, `(.L_x_186) ;  /* 0x0000005000017945 */ /* 0x000fe20003800200 */
[----:B------:R-:W-:Y:S01]  /*9680*/  MOV R7, R13 ;  /* 0x0000000d00077202 */ /* 0x000fe20000000f00 */
[----:B------:R-:W-:Y:S01]  /*9690*/  IMAD.MOV.U32 R9, RZ, RZ, 0x40180000 ;  /* 0x40180000ff097424 */ /* 0x000fe200078e00ff */
[----:B------:R-:W-:-:S07]  /*96a0*/  MOV R2, 0x96c0 ;  /* 0x000096c000027802 */ /* 0x000fce0000000f00 */
[----:B------:R-:W-:Y:S05]  /*96b0*/  CALL.REL.NOINC `($_Z7V_batchPiPdS0_S0_S0_S0_S_S0_S0_S0_S0_S0_S_S_S_S_S0_S0_S0_S0_S0_S0_S0_S_S_S_S_S_S_S_S_S_S_S_S_S_S_S_S_S_S_S_S_S_S_S_S_S_S_S0_S0_S0_S0_S0_S0_S0_S0_S0_S0_S0_S0_S0_S0_S0_S0_S0_S0_S0_S0_$__internal_accurate_pow) ;  /* 0x0000000c00887944 */ /* 0x000fea0003c00000 */
[----:B------:R-:W-:Y:S05]  /*96c0*/  BSYNC.RECONVERGENT B1 ;  /* 0x0000000000017941 */ /* 0x000fea0003800200 */
.L_x_186:
[----:B------:R-:W-:Y:S01]  /*96d0*/  DADD R8, R32, 6 ;  /* 0x4018000020087429 */ /* 0x000fe20000000000 */
[----:B------:R-:W-:Y:S01]  /*96e0*/  BSSY.RECONVERGENT B1, `(.L_x_187) ;  /* 0x000000c000017945 */ /* 0x000fe20003800200 */
[----:B------:R-:W-:Y:S02]  /*96f0*/  FSEL R6, R7, RZ, P0 ;  /* 0x000000ff07067208 */ /* 0x000fe40000000000 */
[----:B------:R-:W-:-:S06]  /*9700*/  FSEL R7, R10, RZ, P0 ;  /* 0x000000ff0a077208 */ /* 0x000fcc0000000000 */
[----:B------:R-:W-:-:S04]  /*9710*/  LOP3.LUT R8, R9, 0x7ff00000, RZ, 0xc0, !PT ;  /* 0x7ff0000009087812 */ /* 0x000fc800078ec0ff */
[----:B------:R-:W-:-:S13]  /*9720*/  ISETP.NE.AND P1, PT, R8, 0x7ff00000, PT ;  /* 0x7ff000000800780c */ /* 0x000fda0003f25270 */
[----:B------:R-:W-:Y:S05]  /*9730*/  @P1 BRA `(.L_x_188) ;  /* 0x0000000000181947 */ /* 0x000fea0003800000 */
[----:B------:R-:W-:-:S14]  /*9740*/  DSETP.NAN.AND P0, PT, R32, R32, PT ;  /* 0x000000202000722a */ /* 0x000fdc0003f08000 */
[----:B------:R-:W-:Y:S01]  /*9750*/  @P0 DADD R6, R32, 6 ;  /* 0x4018000020060429 */ /* 0x000fe20000000000 */
[----:B------:R-:W-:Y:S10]  /*9760*/  @P0 BRA `(.L_x_188) ;  /* 0x00000000000c0947 */ /* 0x000ff40003800000 */
[----:B------:R-:W-:-:S14]  /*9770*/  DSETP.NEU.AND P0, PT, |R32|, +INF , PT ;  /* 0x7ff000002000742a */ /* 0x000fdc0003f0d200 */
[----:B------:R-:W-:Y:S01]  /*9780*/  @!P0 IMAD.MOV.U32 R6, RZ, RZ, 0x0 ;  /* 0x00000000ff068424 */ /* 0x000fe200078e00ff */
[----:B------:R-:W-:-:S07]  /*9790*/  @!P0 MOV R7, 0x7ff00000 ;  /* 0x7ff0000000078802 */ /* 0x000fce0000000f00 */
.L_x_188:
[----:B------:R-:W-:Y:S05]  /*97a0*/  BSYNC.RECONVERGENT B1 ;  /* 0x0000000000017941 */ /* 0x000fea0003800200 */
.L_x_187:
[----:B------:R-:W-:Y:S02]  /*97b0*/  DADD R6, -R6, R14 ;  /* 0x0000000006067229 */ /* 0x000fe4000000010e */
[----:B------:R-:W-:Y:S02]  /*97c0*/  DSETP.NEU.AND P0, PT, R32, 1, PT ;  /* 0x3ff000002000742a */ /* 0x000fe40003f0d000 */
[----:B------:R-:W-:-:S06]  /*97d0*/  DMUL R22, R22, 4 ;  /* 0x4010000016167828 */ /* 0x000fcc0000000000 */
[----:B------:R-:W-:Y:S02]  /*97e0*/  FSEL R6, R6, RZ, P0 ;  /* 0x000000ff06067208 */ /* 0x000fe40000000000 */
[----:B------:R-:W-:-:S06]  /*97f0*/  FSEL R7, R7, RZ, P0 ;  /* 0x000000ff07077208 */ /* 0x000fcc0000000000 */
[----:B------:R-:W-:-:S08]  /*9800*/  DMUL R6, R22, R6 ;  /* 0x0000000616067228 */ /* 0x000fd00000000000 */
[----:B------:R-:W-:-:S08]  /*9810*/  DFMA R6, R22, R20, -R6 ;  /* 0x000000141606722b */ /* 0x000fd00000000806 */
[----:B------:R-:W-:-:S07]  /*9820*/  DADD R6, R18, R6 ;  /* 0x0000000012067229 */ /* 0x000fce0000000006 */
[----:B------:R0:W-:Y:S04]  /*9830*/  STG.E.64 desc[UR4][R4.64], R6 ;  /* 0x0000000604007986 */ /* 0x0001e8000c101b04 */
.L_x_170:
[----:B------:R-:W-:Y:S05]  /*9840*/  BSYNC.RECONVERGENT B0 ;  /* 0x0000000000007941 */ /* 0x000fea0003800200 */
.L_x_169:
[----:B0-----:R-:W0:Y:S08]  /*9850*/  LDC.64 R4, c[0x0][0x450] ;  /* 0x00011400ff047b82 */ /* 0x001e300000000a00 */
[----:B------:R-:W1:Y:S08]  /*9860*/  LDC.64 R6, c[0x0][0x438] ;  /* 0x00010e00ff067b82 */ /* 0x000e700000000a00 */
[----:B------:R-:W2:Y:S08]  /*9870*/  LDC.64 R8, c[0x0][0x458] ;  /* 0x00011600ff087b82 */ /* 0x000eb00000000a00 */
[----:B------:R-:W3:Y:S01]  /*9880*/  LDC.64 R10, c[0x0][0x440] ;  /* 0x00011000ff0a7b82 */ /* 0x000ee20000000a00 */
[----:B0-----:R0:W4:Y:S07]  /*9890*/  LDG.E R2, desc[UR4][R4.64] ;  /* 0x0000000404027981 */ /* 0x00112e000c1e1900 */
[----:B------:R-:W5:Y:S01]  /*98a0*/  LDC.64 R12, c[0x0][0x460] ;  /* 0x00011800ff0c7b82 */ /* 0x000f620000000a00 */
[----:B-1----:R1:W4:Y:S07]  /*98b0*/  LDG.E R27, desc[UR4][R6.64] ;  /* 0x00000004061b7981 */ /* 0x00232e000c1e1900 */
[----:B------:R-:W0:Y:S01]  /*98c0*/  LDC.64 R14, c[0x0][0x448] ;  /* 0x00011200ff0e7b82 */ /* 0x000e220000000a00 */
[----:B--2---:R2:W4:Y:S07]  /*98d0*/  LDG.E R26, desc[UR4][R8.64] ;  /* 0x00000004081a7981 */ /* 0x00452e000c1e1900 */
[----:B------:R-:W1:Y:S01]  /*98e0*/  LDC.64 R16, c[0x0][0x480] ;  /* 0x00012000ff107b82 */ /* 0x000e620000000a00 */
[----:B---3--:R-:W3:Y:S07]  /*98f0*/  LDG.E R11, desc[UR4][R10.64] ;  /* 0x000000040a0b7981 */ /* 0x008eee000c1e1900 */
[----:B------:R-:W2:Y:S01]  /*9900*/  LDC.64 R18, c[0x0][0x468] ;  /* 0x00011a00ff127b82 */ /* 0x000ea20000000a00 */
[----:B-----5:R5:W5:Y:S07]  /*9910*/  LDG.E R12, desc[UR4][R12.64] ;  /* 0x000000040c0c7981 */ /* 0x020b6e000c1e1900 */
[----:B------:R-:W2:Y:S01]  /*9920*/  LDC.64 R20, c[0x0][0x488] ;  /* 0x00012200ff147b82 */ /* 0x000ea20000000a00 */
[----:B0-----:R-:W5:Y:S07]  /*9930*/  LDG.E R15, desc[UR4][R14.64] ;  /* 0x000000040e0f7981 */ /* 0x001f6e000c1e1900 */
[----:B------:R-:W0:Y:S01]  /*9940*/  LDC.64 R22, c[0x0][0x470] ;  /* 0x00011c00ff167b82 */ /* 0x000e220000000a00 */
[----:B-1----:R-:W5:Y:S07]  /*9950*/  LDG.E R16, desc[UR4][R16.64] ;  /* 0x0000000410107981 */ /* 0x002f6e000c1e1900 */
[----:B------:R-:W1:Y:S01]  /*9960*/  LDC.64 R24, c[0x0][0x490] ;  /* 0x00012400ff187b82 */ /* 0x000e620000000a00 */
[----:B--2---:R-:W2:Y:S07]  /*9970*/  LDG.E R19, desc[UR4][R18.64] ;  /* 0x0000000412137981 */ /* 0x004eae000c1e1900 */
[----:B------:R-:W1:Y:S01]  /*9980*/  LDC.64 R4, c[0x0][0x478] ;  /* 0x00011e00ff047b82 */ /* 0x000e620000000a00 */
[----:B------:R-:W2:Y:S07]  /*9990*/  LDG.E R20, desc[UR4][R20.64] ;  /* 0x0000000414147981 */ /* 0x000eae000c1e1900 */
[----:B------:R-:W1:Y:S01]  /*99a0*/  LDC.64 R6, c[0x0][0x380] ;  /* 0x0000e000ff067b82 */ /* 0x000e620000000a00 */
[----:B0-----:R-:W2:Y:S07]  /*99b0*/  LDG.E R23, desc[UR4][R22.64] ;  /* 0x0000000416177981 */ /* 0x001eae000c1e1900 */
[----:B------:R-:W0:Y:S01]  /*99c0*/  LDC.64 R8, c[0x0][0x3f8] ;  /* 0x0000fe00ff087b82 */ /* 0x000e220000000a00 */
[----:B-1----:R-:W2:Y:S04]  /*99d0*/  LDG.E R24, desc[UR4][R24.64] ;  /* 0x0000000418187981 */ /* 0x002ea8000c1e1900 */
[----:B------:R1:W2:Y:S04]  /*99e0*/  LDG.E R29, desc[UR4][R4.64] ;  /* 0x00000004041d7981 */ /* 0x0002a8000c1e1900 */
[----:B------:R-:W2:Y:S04]  /*99f0*/  LDG.E R4, desc[UR4][R6.64] ;  /* 0x0000000406047981 */ /* 0x000ea8000c1e1900 */
[----:B0-----:R-:W2:Y:S01]  /*9a00*/  LDG.E R7, desc[UR4][R8.64] ;  /* 0x0000000408077981 */ /* 0x001ea2000c1e1900 */
[----:B------:R-:W-:Y:S01]  /*9a10*/  IADD3 R3, PT, PT, R0, R3, RZ ;  /* 0x0000000300037210 */ /* 0x000fe20007ffe0ff */
[----:B----4-:R-:W-:-:S02]  /*9a20*/  IMAD.IADD R2, R2, 0x1, -R27 ;  /* 0x0000000102027824 */ /* 0x010fc400078e0a1b */
[----:B---3--:R-:W-:-:S04]  /*9a30*/  IMAD.IADD R11, R26, 0x1, -R11 ;  /* 0x000000011a0b7824 */ /* 0x008fc800078e0a0b */
[----:B-----5:R-:W-:-:S05]  /*9a40*/  IMAD R13, R2, R11, R11 ;  /* 0x0000000b020d7224 */ /* 0x020fca00078e020b */
[----:B------:R-:W-:Y:S01]  /*9a50*/  IADD3 R13, PT, PT, R2, R13, RZ ;  /* 0x0000000d020d7210 */ /* 0x000fe20007ffe0ff */
[----:B------:R-:W-:-:S04]  /*9a60*/  IMAD.IADD R12, R12, 0x1, -R15 ;  /* 0x000000010c0c7824 */ /* 0x000fc800078e0a0f */
[----:B------:R-:W-:-:S04]  /*9a70*/  IMAD R2, R13, R12, R12 ;  /* 0x0000000c0d027224 */ /* 0x000fc800078e020c */
[----:B------:R-:W-:Y:S01]  /*9a80*/  IMAD.IADD R2, R13, 0x1, R2 ;  /* 0x000000010d027824 */ /* 0x000fe200078e0202 */
[----:B--2---:R-:W-:-:S05]  /*9a90*/  IADD3 R19, PT, PT, R16, -R19, RZ ;  /* 0x8000001310137210 */ /* 0x004fca0007ffe0ff */
[----:B-1----:R-:W-:-:S04]  /*9aa0*/  IMAD R5, R2, R19, R19 ;  /* 0x0000001302057224 */ /* 0x002fc800078e0213 */
[----:B------:R-:W-:Y:S02]  /*9ab0*/  IMAD.IADD R5, R2, 0x1, R5 ;  /* 0x0000000102057824 */ /* 0x000fe400078e0205 */
[----:B------:R-:W-:-:S04]  /*9ac0*/  IMAD.IADD R20, R20, 0x1, -R23 ;  /* 0x0000000114147824 */ /* 0x000fc800078e0a17 */
[----:B------:R-:W-:-:S05]  /*9ad0*/  IMAD R2, R5, R20, R20 ;  /* 0x0000001405027224 */ /* 0x000fca00078e0214 */
[----:B------:R-:W-:Y:S01]  /*9ae0*/  IADD3 R2, PT, PT, R5, R2, RZ ;  /* 0x0000000205027210 */ /* 0x000fe20007ffe0ff */
[----:B------:R-:W-:-:S04]  /*9af0*/  IMAD.IADD R29, R24, 0x1, -R29 ;  /* 0x00000001181d7824 */ /* 0x000fc800078e0a1d */
[----:B------:R-:W-:-:S04]  /*9b00*/  IMAD R5, R2, R29, R29 ;  /* 0x0000001d02057224 */ /* 0x000fc800078e021d */
[----:B------:R-:W-:-:S04]  /*9b10*/  IMAD.IADD R5, R2, 0x1, R5 ;  /* 0x0000000102057824 */ /* 0x000fc800078e0205 */
[----:B------:R-:W-:-:S04]  /*9b20*/  IMAD R2, R5, R4, R4 ;  /* 0x0000000405027224 */ /* 0x000fc800078e0204 */
[----:B------:R-:W-:-:S05]  /*9b30*/  IMAD R2, R2, R7, RZ ;  /* 0x0000000702027224 */ /* 0x000fca00078e02ff */
[----:B------:R-:W-:Y:S01]  /*9b40*/  ISETP.GE.AND P0, PT, R3, R2, PT ;  /* 0x000000020300720c */ /* 0x000fe20003f06270 */
[----:B------:R-:W-:Y:S01]  /*9b50*/  VIADD R9, R11, 0x1 ;  /* 0x000000010b097836 */ /* 0x000fe20000000000 */
[----:B------:R-:W-:Y:S01]  /*9b60*/  IADD3 R17, PT, PT, R19, 0x1, RZ ;  /* 0x0000000113117810 */ /* 0x000fe20007ffe0ff */
[----:B------:R-:W-:Y:S02]  /*9b70*/  VIADD R10, R12, 0x1 ;  /* 0x000000010c0a7836 */ /* 0x000fe40000000000 */
[----:B------:R-:W-:Y:S02]  /*9b80*/  VIADD R18, R20, 0x1 ;  /* 0x0000000114127836 */ /* 0x000fe40000000000 */
[----:B------:R-:W-:-:S06]  /*9b90*/  VIADD R27, R29, 0x1 ;  /* 0x000000011d1b7836 */ /* 0x000fcc0000000000 */
[----:B------:R-:W-:Y:S05]  /*9ba0*/  @!P0 BRA `(.L_x_189) ;  /* 0xffffff6800108947 */ /* 0x000fea000383ffff */
[----:B------:R-:W-:Y:S05]  /*9bb0*/  EXIT ;  /* 0x000000000000794d */ /* 0x000fea0003800000 */
        .weak           $__internal_1_$__cuda_sm20_div_rn_f64_full
        .type           $__internal_1_$__cuda_sm20_div_rn_f64_full,@function
        .size           $__internal_1_$__cuda_sm20_div_rn_f64_full,($__internal_2_$__cuda_sm20_dsqrt_rn_f64_mediumpath_v1 - $__internal_1_$__cuda_sm20_div_rn_f64_full)
$__internal_1_$__cuda_sm20_div_rn_f64_full:
[C---:B------:R-:W-:Y:S01]  /*9bc0*/  FSETP.GEU.AND P0, PT, |R27|.reuse, 1.469367938527859385e-39, PT ;  /* 0x001000001b00780b */ /* 0x040fe20003f0e200 */
[----:B------:R-:W-:Y:S01]  /*9bd0*/  IMAD.MOV.U32 R31, RZ, RZ, R9 ;  /* 0x000000ffff1f7224 */ /* 0x000fe200078e0009 */
[----:B------:R-:W-:Y:S01]  /*9be0*/  LOP3.LUT R24, R27, 0x800fffff, RZ, 0xc0, !PT ;  /* 0x800fffff1b187812 */ /* 0x000fe200078ec0ff */
[----:B------:R-:W-:Y:S01]  /*9bf0*/  IMAD.MOV.U32 R30, RZ, RZ, R8 ;  /* 0x000000ffff1e7224 */ /* 0x000fe200078e0008 */
[----:B------:R-:W-:Y:S01]  /*9c00*/  MOV R40, 0x1 ;  /* 0x0000000100287802 */ /* 0x000fe20000000f00 */
[----:B------:R-:W-:Y:S01]  /*9c10*/  BSSY.RECONVERGENT B2, `(.L_x_190) ;  /* 0x0000059000027945 */ /* 0x000fe20003800200 */
[----:B------:R-:W-:Y:S01]  /*9c20*/  LOP3.LUT R25, R24, 0x3ff00000, RZ, 0xfc, !PT ;  /* 0x3ff0000018197812 */ /* 0x000fe200078efcff */
[----:B------:R-:W-:Y:S01]  /*9c30*/  IMAD.MOV.U32 R36, RZ, RZ, R30 ;  /* 0x000000ffff247224 */ /* 0x000fe200078e001e */
[----:B------:R-:W-:Y:S02]  /*9c40*/  MOV R24, R26 ;  /* 0x0000001a00187202 */ /* 0x000fe40000000f00 */
[----:B------:R-:W-:-:S02]  /*9c50*/  FSETP.GEU.AND P2, PT, |R31|, 1.469367938527859385e-39, PT ;  /* 0x001000001f00780b */ /* 0x000fc40003f4e200 */
[----:B------:R-:W-:Y:S01]  /*9c60*/  LOP3.LUT R8, R31, 0x7ff00000, RZ, 0xc0, !PT ;  /* 0x7ff000001f087812 */ /* 0x000fe200078ec0ff */
[----:B------:R-:W-:Y:S01]  /*9c70*/  @!P0 DMUL R24, R26, 8.98846567431157953865e+307 ;  /* 0x7fe000001a188828 */ /* 0x000fe20000000000 */
[----:B------:R-:W-:-:S04]  /*9c80*/  LOP3.LUT R11, R27, 0x7ff00000, RZ, 0xc0, !PT ;  /* 0x7ff000001b0b7812 */ /* 0x000fc800078ec0ff */
[C---:B------:R-:W-:Y:S01]  /*9c90*/  ISETP.GE.U32.AND P1, PT, R8.reuse, R11, PT ;  /* 0x0000000b0800720c */ /* 0x040fe20003f26070 */
[----:B------:R-:W0:Y:S04]  /*9ca0*/  MUFU.RCP64H R41, R25 ;  /* 0x0000001900297308 */ /* 0x000e280000001800 */
[----:B------:R-:W-:Y:S02]  /*9cb0*/  @!P2 LOP3.LUT R9, R27, 0x7ff00000, RZ, 0xc0, !PT ;  /* 0x7ff000001b09a812 */ /* 0x000fe400078ec0ff */
[----:B------:R-:W-:Y:S02]  /*9cc0*/  @!P2 MOV R38, RZ ;  /* 0x000000ff0026a202 */ /* 0x000fe40000000f00 */
[----:B------:R-:W-:Y:S01]  /*9cd0*/  @!P2 ISETP.GE.U32.AND P3, PT, R8, R9, PT ;  /* 0x000000090800a20c */ /* 0x000fe20003f66070 */
[----:B------:R-:W-:Y:S01]  /*9ce0*/  IMAD.MOV.U32 R9, RZ, RZ, 0x1ca00000 ;  /* 0x1ca00000ff097424 */ /* 0x000fe200078e00ff */
[----:B------:R-:W-:-:S04]  /*9cf0*/  @!P0 LOP3.LUT R11, R25, 0x7ff00000, RZ, 0xc0, !PT ;  /* 0x7ff00000190b8812 */ /* 0x000fc800078ec0ff */
[----:B------:R-:W-:Y:S01]  /*9d00*/  @!P2 SEL R10, R9, 0x63400000, !P3 ;  /* 0x63400000090aa807 */ /* 0x000fe20005800000 */
[----:B0-----:R-:W-:-:S03]  /*9d10*/  DFMA R12, R40, -R24, 1 ;  /* 0x3ff00000280c742b */ /* 0x001fc60000000818 */
[----:B------:R-:W-:-:S04]  /*9d20*/  @!P2 LOP3.LUT R10, R10, 0x80000000, R31, 0xf8, !PT ;  /* 0x800000000a0aa812 */ /* 0x000fc800078ef81f */
[----:B------:R-:W-:Y:S01]  /*9d30*/  @!P2 LOP3.LUT R39, R10, 0x100000, RZ, 0xfc, !PT ;  /* 0x001000000a27a812 */ /* 0x000fe200078efcff */
[----:B------:R-:W-:Y:S01]  /*9d40*/  IMAD.MOV.U32 R10, RZ, RZ, R8 ;  /* 0x000000ffff0a7224 */ /* 0x000fe200078e0008 */
[----:B------:R-:W-:-:S08]  /*9d50*/  DFMA R12, R12, R12, R12 ;  /* 0x0000000c0c0c722b */ /* 0x000fd0000000000c */
[----:B------:R-:W-:Y:S01]  /*9d60*/  DFMA R40, R40, R12, R40 ;  /* 0x0000000c2828722b */ /* 0x000fe20000000028 */
[----:B------:R-:W-:-:S04]  /*9d70*/  SEL R12, R9, 0x63400000, !P1 ;  /* 0x63400000090c7807 */ /* 0x000fc80004800000 */
[----:B------:R-:W-:-:S03]  /*9d80*/  LOP3.LUT R37, R12, 0x800fffff, R31, 0xf8, !PT ;  /* 0x800fffff0c257812 */ /* 0x000fc600078ef81f */
[----:B------:R-:W-:-:S03]  /*9d90*/  DFMA R12, R40, -R24, 1 ;  /* 0x3ff00000280c742b */ /* 0x000fc60000000818 */
[----:B------:R-:W-:-:S05]  /*9da0*/  @!P2 DFMA R36, R36, 2, -R38 ;  /* 0x400000002424a82b */ /* 0x000fca0000000826 */
[----:B------:R-:W-:Y:S01]  /*9db0*/  DFMA R40, R40, R12, R40 ;  /* 0x0000000c2828722b */ /* 0x000fe20000000028 */
[----:B------:R-:W-:-:S04]  /*9dc0*/  IADD3 R13, PT, PT, R11, -0x1, RZ ;  /* 0xffffffff0b0d7810 */ /* 0x000fc80007ffe0ff */
[----:B------:R-:W-:-:S03]  /*9dd0*/  @!P2 LOP3.LUT R10, R37, 0x7ff00000, RZ, 0xc0, !PT ;  /* 0x7ff00000250aa812 */ /* 0x000fc600078ec0ff */
        /* <DEDUP_REMOVED lines=11> */
[----:B------:R-:W-:-:S05]  /*9e90*/  SEL R9, R9, 0x63400000, !P0 ;  /* 0x6340000009097807 */ /* 0x000fca0004000000 */
[----:B------:R-:W-:Y:S01]  /*9ea0*/  IMAD.IADD R9, R10, 0x1, -R9 ;  /* 0x000000010a097824 */ /* 0x000fe200078e0a09 */
[----:B------:R-:W-:-:S03]  /*9eb0*/  MOV R10, RZ ;  /* 0x000000ff000a7202 */ /* 0x000fc60000000f00 */
[----:B------:R-:W-:-:S06]  /*9ec0*/  VIADD R11, R9, 0x7fe00000 ;  /* 0x7fe00000090b7836 */ /* 0x000fcc0000000000 */
[----:B------:R-:W-:-:S10]  /*9ed0*/  DMUL R38, R12, R10 ;  /* 0x0000000a0c267228 */ /* 0x000fd40000000000 */
[----:B------:R-:W-:-:S13]  /*9ee0*/  FSETP.GTU.AND P0, PT, |R39|, 1.469367938527859385e-39, PT ;  /* 0x001000002700780b */ /* 0x000fda0003f0c200 */
[----:B------:R-:W-:Y:S05]  /*9ef0*/  @P0 BRA `(.L_x_192) ;  /* 0x0000000000a80947 */ /* 0x000fea0003800000 */
[----:B------:R-:W-:-:S06]  /*9f00*/  DFMA R24, R12, -R24, R36 ;  /* 0x800000180c18722b */ /* 0x000fcc0000000024 */
[----:B------:R-:W-:-:S04]  /*9f10*/  IMAD.MOV.U32 R24, RZ, RZ, RZ ;  /* 0x000000ffff187224 */ /* 0x000fc800078e00ff */
[C---:B------:R-:W-:Y:S02]  /*9f20*/  FSETP.NEU.AND P0, PT, R25.reuse, RZ, PT ;  /* 0x000000ff1900720b */ /* 0x040fe40003f0d000 */
[----:B------:R-:W-:-:S04]  /*9f30*/  LOP3.LUT R26, R25, 0x80000000, R27, 0x48, !PT ;  /* 0x80000000191a7812 */ /* 0x000fc800078e481b */
[----:B------:R-:W-:-:S07]  /*9f40*/  LOP3.LUT R25, R26, R11, RZ, 0xfc, !PT ;  /* 0x0000000b1a197212 */ /* 0x000fce00078efcff */
[----:B------:R-:W-:Y:S05]  /*9f50*/  @!P0 BRA `(.L_x_192) ;  /* 0x0000000000908947 */ /* 0x000fea0003800000 */
[----:B------:R-:W-:Y:S01]  /*9f60*/  IMAD.MOV R11, RZ, RZ, -R9 ;  /* 0x000000ffff0b7224 */ /* 0x000fe200078e0a09 */
[----:B------:R-:W-:Y:S02]  /*9f70*/  MOV R10, RZ ;  /* 0x000000ff000a7202 */ /* 0x000fe40000000f00 */
[----:B------:R-:W-:-:S04]  /*9f80*/  IADD3 R9, PT, PT, -R9, -0x43300000, RZ ;  /* 0xbcd0000009097810 */ /* 0x000fc80007ffe1ff */
[----:B------:R-:W-:Y:S02]  /*9f90*/  DFMA R10, R38, -R10, R12 ;  /* 0x8000000a260a722b */ /* 0x000fe4000000000c */
[----:B------:R-:W-:-:S08]  /*9fa0*/  DMUL.RP R12, R12, R24 ;  /* 0x000000180c0c7228 */ /* 0x000fd00000008000 */
[----:B------:R-:W-:Y:S02]  /*9fb0*/  FSETP.NEU.AND P0, PT, |R11|, R9, PT ;  /* 0x000000090b00720b */ /* 0x000fe40003f0d200 */
[----:B------:R-:W-:Y:S02]  /*9fc0*/  LOP3.LUT R26, R13, R26, RZ, 0x3c, !PT ;  /* 0x0000001a0d1a7212 */ /* 0x000fe400078e3cff */
[----:B------:R-:W-:Y:S02]  /*9fd0*/  FSEL R8, R12, R38, !P0 ;  /* 0x000000260c087208 */ /* 0x000fe40004000000 */
[----:B------:R-:W-:-:S03]  /*9fe0*/  FSEL R9, R26, R39, !P0 ;  /* 0x000000271a097208 */ /* 0x000fc60004000000 */
[----:B------:R-:W-:Y:S02]  /*9ff0*/  IMAD.MOV.U32 R38, RZ, RZ, R8 ;  /* 0x000000ffff267224 */ /* 0x000fe400078e0008 */
[----:B------:R-:W-:Y:S01]  /*a000*/  IMAD.MOV.U32 R39, RZ, RZ, R9 ;  /* 0x000000ffff277224 */ /* 0x000fe200078e0009 */
[----:B------:R-:W-:Y:S06]  /*a010*/  BRA `(.L_x_192) ;  /* 0x0000000000607947 */ /* 0x000fec0003800000 */
.L_x_191:
[----:B------:R-:W-:-:S14]  /*a020*/  DSETP.NAN.AND P0, PT, R30, R30, PT ;  /* 0x0000001e1e00722a */ /* 0x000fdc0003f08000 */
[----:B------:R-:W-:Y:S05]  /*a030*/  @P0 BRA `(.L_x_193) ;  /* 0x00000000004c0947 */ /* 0x000fea0003800000 */
[----:B------:R-:W-:-:S14]  /*a040*/  DSETP.NAN.AND P0, PT, R26, R26, PT ;  /* 0x0000001a1a00722a */ /* 0x000fdc0003f08000 */
[----:B------:R-:W-:Y:S05]  /*a050*/  @P0 BRA `(.L_x_194) ;  /* 0x0000000000340947 */ /* 0x000fea0003800000 */
[----:B------:R-:W-:Y:S01]  /*a060*/  ISETP.NE.AND P0, PT, R10, R11, PT ;  /* 0x0000000b0a00720c */ /* 0x000fe20003f05270 */
[----:B------:R-:W-:Y:S01]  /*a070*/  IMAD.MOV.U32 R39, RZ, RZ, -0x80000 ;  /* 0xfff80000ff277424 */ /* 0x000fe200078e00ff */
[----:B------:R-:W-:-:S11]  /*a080*/  MOV R38, 0x0 ;  /* 0x0000000000267802 */ /* 0x000fd60000000f00 */
[----:B------:R-:W-:Y:S05]  /*a090*/  @!P0 BRA `(.L_x_192) ;  /* 0x0000000000408947 */ /* 0x000fea0003800000 */
[----:B------:R-:W-:Y:S02]  /*a0a0*/  ISETP.NE.AND P0, PT, R10, 0x7ff00000, PT ;  /* 0x7ff000000a00780c */ /* 0x000fe40003f05270 */
[----:B------:R-:W-:Y:S02]  /*a0b0*/  LOP3.LUT R27, R31, 0x80000000, R27, 0x48, !PT ;  /* 0x800000001f1b7812 */ /* 0x000fe400078e481b */
[----:B------:R-:W-:-:S13]  /*a0c0*/  ISETP.EQ.OR P0, PT, R11, RZ, !P0 ;  /* 0x000000ff0b00720c */ /* 0x000fda0004702670 */
[----:B------:R-:W-:Y:S01]  /*a0d0*/  @P0 LOP3.LUT R8, R27, 0x7ff00000, RZ, 0xfc, !PT ;  /* 0x7ff000001b080812 */ /* 0x000fe200078efcff */
[----:B------:R-:W-:Y:S01]  /*a0e0*/  @!P0 IMAD.MOV.U32 R38, RZ, RZ, RZ ;  /* 0x000000ffff268224 */ /* 0x000fe200078e00ff */
[----:B------:R-:W-:Y:S01]  /*a0f0*/  @!P0 MOV R39, R27 ;  /* 0x0000001b00278202 */ /* 0x000fe20000000f00 */
[----:B------:R-:W-:Y:S02]  /*a100*/  @P0 IMAD.MOV.U32 R38, RZ, RZ, RZ ;  /* 0x000000ffff260224 */ /* 0x000fe400078e00ff */
[----:B------:R-:W-:Y:S01]  /*a110*/  @P0 IMAD.MOV.U32 R39, RZ, RZ, R8 ;  /* 0x000000ffff270224 */ /* 0x000fe200078e0008 */
[----:B------:R-:W-:Y:S06]  /*a120*/  BRA `(.L_x_192) ;  /* 0x00000000001c7947 */ /* 0x000fec0003800000 */
.L_x_194:
[----:B------:R-:W-:Y:S02]  /*a130*/  LOP3.LUT R9, R27, 0x80000, RZ, 0xfc, !PT ;  /* 0x000800001b097812 */ /* 0x000fe400078efcff */
[----:B------:R-:W-:-:S03]  /*a140*/  MOV R38, R26 ;  /* 0x0000001a00267202 */ /* 0x000fc60000000f00 */
[----:B------:R-:W-:Y:S01]  /*a150*/  IMAD.MOV.U32 R39, RZ, RZ, R9 ;  /* 0x000000ffff277224 */ /* 0x000fe200078e0009 */
[----:B------:R-:W-:Y:S06]  /*a160*/  BRA `(.L_x_192) ;  /* 0x00000000000c7947 */ /* 0x000fec0003800000 */
.L_x_193:
[----:B------:R-:W-:Y:S01]  /*a170*/  LOP3.LUT R9, R31, 0x80000, RZ, 0xfc, !PT ;  /* 0x000800001f097812 */ /* 0x000fe200078efcff */
[----:B------:R-:W-:-:S03]  /*a180*/  IMAD.MOV.U32 R38, RZ, RZ, R30 ;  /* 0x000000ffff267224 */ /* 0x000fc600078e001e */
[----:B------:R-:W-:-:S07]  /*a190*/  MOV R39, R9 ;  /* 0x0000000900277202 */ /* 0x000fce0000000f00 */
.L_x_192:
[----:B------:R-:W-:Y:S05]  /*a1a0*/  BSYNC.RECONVERGENT B2 ;  /* 0x0000000000027941 */ /* 0x000fea0003800200 */
.L_x_190:
[----:B------:R-:W-:Y:S01]  /*a1b0*/  MOV R10, R2 ;  /* 0x00000002000a7202 */ /* 0x000fe20000000f00 */
[----:B------:R-:W-:Y:S02]  /*a1c0*/  IMAD.MOV.U32 R11, RZ, RZ, 0x0 ;  /* 0x00000000ff0b7424 */ /* 0x000fe400078e00ff */
[----:B------:R-:W-:Y:S02]  /*a1d0*/  IMAD.MOV.U32 R8, RZ, RZ, R38 ;  /* 0x000000ffff087224 */ /* 0x000fe400078e0026 */
[----:B------:R-:W-:Y:S01]  /*a1e0*/  IMAD.MOV.U32 R9, RZ, RZ, R39 ;  /* 0x000000ffff097224 */ /* 0x000fe200078e0027 */
[----:B------:R-:W-:Y:S06]  /*a1f0*/  RET.REL.NODEC R10 `(_Z7V_batchPiPdS0_S0_S0_S0_S_S0_S0_S0_S0_S0_S_S_S_S_S0_S0_S0_S0_S0_S0_S0_S_S_S_S_S_S_S_S_S_S_S_S_S_S_S_S_S_S_S_S_S_S_S_S_S_S_S0_S0_S0_S0_S0_S0_S0_S0_S0_S0_S0_S0_S0_S0_S0_S0_S0_S0_S0_S0_) ;  /* 0xffffff5c0a807950 */ /* 0x000fec0003c3ffff */
        .weak           $__internal_2_$__cuda_sm20_dsqrt_rn_f64_mediumpath_v1
        .type           $__internal_2_$__cuda_sm20_dsqrt_rn_f64_mediumpath_v1,@function
        .size           $__internal_2_$__cuda_sm20_dsqrt_rn_f64_mediumpath_v1,($_Z7V_batchPiPdS0_S0_S0_S0_S_S0_S0_S0_S0_S0_S_S_S_S_S0_S0_S0_S0_S0_S0_S0_S_S_S_S_S_S_S_S_S_S_S_S_S_S_S_S_S_S_S_S_S_S_S_S_S_S_S0_S0_S0_S0_S0_S0_S0_S0_S0_S0_S0_S0_S0_S0_S0_S0_S0_S0_S0_S0_$__internal_accurate_pow - $__internal_2_$__cuda_sm20_dsqrt_rn_f64_mediumpath_v1)
$__internal_2_$__cuda_sm20_dsqrt_rn_f64_mediumpath_v1:
[----:B------:R-:W-:Y:S01]  /*a200*/  ISETP.GE.U32.AND P0, PT, R12, -0x3400000, PT ;  /* 0xfcc000000c00780c */ /* 0x000fe20003f06070 */
[----:B------:R-:W-:Y:S01]  /*a210*/  BSSY.RECONVERGENT B2, `(.L_x_195) ;  /* 0x0000027000027945 */ /* 0x000fe20003800200 */
[----:B------:R-:W-:Y:S01]  /*a220*/  IMAD.MOV.U32 R12, RZ, RZ, R28 ;  /* 0x000000ffff0c7224 */ /* 0x000fe200078e001c */
[----:B------:R-:W-:Y:S01]  /*a230*/  MOV R13, R29 ;  /* 0x0000001d000d7202 */ /* 0x000fe20000000f00 */
[----:B------:R-:W-:Y:S02]  /*a240*/  IMAD.MOV.U32 R20, RZ, RZ, R30 ;  /* 0x000000ffff147224 */ /* 0x000fe400078e001e */
[----:B------:R-:W-:-:S07]  /*a250*/  IMAD.MOV.U32 R21, RZ, RZ, R31 ;  /* 0x000000ffff157224 */ /* 0x000fce00078e001f */
[----:B------:R-:W-:Y:S05]  /*a260*/  @!P0 BRA `(.L_x_196) ;  /* 0x0000000000208947 */ /* 0x000fea0003800000 */
[----:B------:R-:W-:-:S10]  /*a270*/  DFMA.RM R16, R20, R16, R22 ;  /* 0x000000101410722b */ /* 0x000fd40000004016 */
[----:B------:R-:W-:-:S04]  /*a280*/  IADD3 R20, P0, PT, R16, 0x1, RZ ;  /* 0x0000000110147810 */ /* 0x000fc80007f1e0ff */
[----:B------:R-:W-:-:S06]  /*a290*/  IADD3.X R21, PT, PT, RZ, R17, RZ, P0, !PT ;  /* 0x00000011ff157210 */ /* 0x000fcc00007fe4ff */
[----:B------:R-:W-:-:S08]  /*a2a0*/  DFMA.RP R12, -R16, R20, R12 ;  /* 0x00000014100c722b */ /* 0x000fd0000000810c */
[----:B------:R-:W-:-:S06]  /*a2b0*/  DSETP.GT.AND P0, PT, R12, RZ, PT ;  /* 0x000000ff0c00722a */ /* 0x000fcc0003f04000 */
[----:B------:R-:W-:Y:S02]  /*a2c0*/  FSEL R16, R20, R16, P0 ;  /* 0x0000001014107208 */ /* 0x000fe40000000000 */
[----:B------:R-:W-:Y:S01]  /*a2d0*/  FSEL R17, R21, R17, P0 ;  /* 0x0000001115117208 */ /* 0x000fe20000000000 */
[----:B------:R-:W-:Y:S06]  /*a2e0*/  BRA `(.L_x_197) ;  /* 0x0000000000647947 */ /* 0x000fec0003800000 */
.L_x_196:
[----:B------:R-:W-:-:S14]  /*a2f0*/  DSETP.NE.AND P0, PT, R12, RZ, PT ;  /* 0x000000ff0c00722a */ /* 0x000fdc0003f05000 */
[----:B------:R-:W-:Y:S05]  /*a300*/  @!P0 BRA `(.L_x_198) ;  /* 0x0000000000588947 */ /* 0x000fea0003800000 */
[----:B------:R-:W-:-:S13]  /*a310*/  ISETP.GE.AND P0, PT, R13, RZ, PT ;  /* 0x000000ff0d00720c */ /* 0x000fda0003f06270 */
[----:B------:R-:W-:Y:S02]  /*a320*/  @!P0 IMAD.MOV.U32 R16, RZ, RZ, 0x0 ;  /* 0x00000000ff108424 */ /* 0x000fe400078e00ff */
[----:B------:R-:W-:Y:S01]  /*a330*/  @!P0 IMAD.MOV.U32 R17, RZ, RZ, -0x80000 ;  /* 0xfff80000ff118424 */ /* 0x000fe200078e00ff */
[----:B------:R-:W-:Y:S06]  /*a340*/  @!P0 BRA `(.L_x_197) ;  /* 0x00000000004c8947 */ /* 0x000fec0003800000 */
[----:B------:R-:W-:-:S13]  /*a350*/  ISETP.GT.AND P0, PT, R13, 0x7fefffff, PT ;  /* 0x7fefffff0d00780c */ /* 0x000fda0003f04270 */
[----:B------:R-:W-:Y:S05]  /*a360*/  @P0 BRA `(.L_x_198) ;  /* 0x0000000000400947 */ /* 0x000fea0003800000 */
[----:B------:R-:W-:Y:S01]  /*a370*/  DMUL R12, R12, 8.11296384146066816958e+31 ;  /* 0x469000000c0c7828 */ /* 0x000fe20000000000 */
[----:B------:R-:W-:Y:S01]  /*a380*/  MOV R16, RZ ;  /* 0x000000ff00107202 */ /* 0x000fe20000000f00 */
[----:B------:R-:W-:Y:S02]  /*a390*/  IMAD.MOV.U32 R22, RZ, RZ, 0x0 ;  /* 0x00000000ff167424 */ /* 0x000fe400078e00ff */
[----:B------:R-:W-:Y:S02]  /*a3a0*/  IMAD.MOV.U32 R23, RZ, RZ, 0x3fd80000 ;  /* 0x3fd80000ff177424 */ /* 0x000fe400078e00ff */
[----:B------:R-:W0:Y:S02]  /*a3b0*/  MUFU.RSQ64H R17, R13 ;  /* 0x0000000d00117308 */ /* 0x000e240000001c00 */
[----:B0-----:R-:W-:-:S08]  /*a3c0*/  DMUL R20, R16, R16 ;  /* 0x0000001010147228 */ /* 0x001fd00000000000 */
[----:B------:R-:W-:-:S08]  /*a3d0*/  DFMA R20, R12, -R20, 1 ;  /* 0x3ff000000c14742b */ /* 0x000fd00000000814 */
[----:B------:R-:W-:Y:S02]  /*a3e0*/  DFMA R22, R20, R22, 0.5 ;  /* 0x3fe000001416742b */ /* 0x000fe40000000016 */
[----:B------:R-:W-:-:S08]  /*a3f0*/  DMUL R20, R16, R20 ;  /* 0x0000001410147228 */ /* 0x000fd00000000000 */
[----:B------:R-:W-:-:S08]  /*a400*/  DFMA R20, R22, R20, R16 ;  /* 0x000000141614722b */ /* 0x000fd00000000010 */
[----:B------:R-:W-:Y:S02]  /*a410*/  DMUL R16, R12, R20 ;  /* 0x000000140c107228 */ /* 0x000fe40000000000 */
[----:B------:R-:W-:-:S06]  /*a420*/  IADD3 R21, PT, PT, R21, -0x100000, RZ ;  /* 0xfff0000015157810 */ /* 0x000fcc0007ffe0ff */
[----:B------:R-:W-:-:S08]  /*a430*/  DFMA R22, R16, -R16, R12 ;  /* 0x800000101016722b */ /* 0x000fd0000000000c */
[----:B------:R-:W-:-:S10]  /*a440*/  DFMA R16, R20, R22, R16 ;  /* 0x000000161410722b */ /* 0x000fd40000000010 */
[----:B------:R-:W-:Y:S01]  /*a450*/  VIADD R17, R17, 0xfcb00000 ;  /* 0xfcb0000011117836 */ /* 0x000fe20000000000 */
[----:B------:R-:W-:Y:S06]  /*a460*/  BRA `(.L_x_197) ;  /* 0x0000000000047947 */ /* 0x000fec0003800000 */
.L_x_198:
[----:B------:R-:W-:-:S11]  /*a470*/  DADD R16, R12, R12 ;  /* 0x000000000c107229 */ /* 0x000fd6000000000c */
.L_x_197:
[----:B------:R-:W-:Y:S05]  /*a480*/  BSYNC.RECONVERGENT B2 ;  /* 0x0000000000027941 */ /* 0x000fea0003800200 */
.L_x_195:
[----:B------:R-:W-:Y:S01]  /*a490*/  IMAD.MOV.U32 R12, RZ, RZ, R2 ;  /* 0x000000ffff0c7224 */ /* 0x000fe200078e0002 */
[----:B------:R-:W-:Y:S01]  /*a4a0*/  MOV R23, R17 ;  /* 0x0000001100177202 */ /* 0x000fe20000000f00 */
[----:B------:R-:W-:Y:S02]  /*a4b0*/  IMAD.MOV.U32 R13, RZ, RZ, 0x0 ;  /* 0x00000000ff0d7424 */ /* 0x000fe400078e00ff */
[----:B------:R-:W-:Y:S02]  /*a4c0*/  IMAD.MOV.U32 R22, RZ, RZ, R16 ;  /* 0x000000ffff167224 */ /* 0x000fe400078e0010 */
[----:B------:R-:W-:Y:S05]  /*a4d0*/  RET.REL.NODEC R12 `(_Z7V_batchPiPdS0_S0_S0_S0_S_S0_S0_S0_S0_S0_S_S_S_S_S0_S0_S0_S0_S0_S0_S0_S_S_S_S_S_S_S_S_S_S_S_S_S_S_S_S_S_S_S_S_S_S_S_S_S_S_S0_S0_S0_S0_S0_S0_S0_S0_S0_S0_S0_S0_S0_S0_S0_S0_S0_S0_S0_S0_) ;  /* 0xffffff580cc87950 */ /* 0x000fea0003c3ffff */
        .type           $_Z7V_batchPiPdS0_S0_S0_S0_S_S0_S0_S0_S0_S0_S_S_S_S_S0_S0_S0_S0_S0_S0_S0_S_S_S_S_S_S_S_S_S_S_S_S_S_S_S_S_S_S_S_S_S_S_S_S_S_S_S0_S0_S0_S0_S0_S0_S0_S0_S0_S0_S0_S0_S0_S0_S0_S0_S0_S0_S0_S0_$__internal_accurate_pow,@function
        .size           $_Z7V_batchPiPdS0_S0_S0_S0_S_S0_S0_S0_S0_S0_S_S_S_S_S0_S0_S0_S0_S0_S0_S0_S_S_S_S_S_S_S_S_S_S_S_S_S_S_S_S_S_S_S_S_S_S_S_S_S_S_S0_S0_S0_S0_S0_S0_S0_S0_S0_S0_S0_S0_S0_S0_S0_S0_S0_S0_S0_S0_$__internal_accurate_pow,($_Z7V_batchPiPdS0_S0_S0_S0_S_S0_S0_S0_S0_S0_S_S_S_S_S0_S0_S0_S0_S0_S0_S0_S_S_S_S_S_S_S_S_S_S_S_S_S_S_S_S_S_S_S_S_S_S_S_S_S_S_S0_S0_S0_S0_S0_S0_S0_S0_S0_S0_S0_S0_S0_S0_S0_S0_S0_S0_S0_S0_$__internal_trig_reduction_slowpathd - $_Z7V_batchPiPdS0_S0_S0_S0_S_S0_S0_S0_S0_S0_S_S_S_S_S0_S0_S0_S0_S0_S0_S0_S_S_S_S_S_S_S_S_S_S_S_S_S_S_S_S_S_S_S_S_S_S_S_S_S_S_S0_S0_S0_S0_S0_S0_S0_S0_S0_S0_S0_S0_S0_S0_S0_S0_S0_S0_S0_S0_$__internal_accurate_pow)
$_Z7V_batchPiPdS0_S0_S0_S0_S_S0_S0_S0_S0_S0_S_S_S_S_S0_S0_S0_S0_S0_S0_S0_S_S_S_S_S_S_S_S_S_S_S_S_S_S_S_S_S_S_S_S_S_S_S_S_S_S_S0_S0_S0_S0_S0_S0_S0_S0_S0_S0_S0_S0_S0_S0_S0_S0_S0_S0_S0_S0_$__internal_accurate_pow:
[----:B------:R-:W-:Y:S01]  /*a4e0*/  ISETP.GT.U32.AND P1, PT, R7, 0xfffff, PT ;  /* 0x000fffff0700780c */ /* 0x000fe20003f24070 */
[--C-:B------:R-:W-:Y:S01]  /*a4f0*/  IMAD.MOV.U32 R11, RZ, RZ, R7.reuse ;  /* 0x000000ffff0b7224 */ /* 0x100fe200078e0007 */
[----:B------:R-:W-:Y:S01]  /*a500*/  MOV R10, R8 ;  /* 0x00000008000a7202 */ /* 0x000fe20000000f00 */
[--C-:B------:R-:W-:Y:S01]  /*a510*/  IMAD.MOV.U32 R12, RZ, RZ, R7.reuse ;  /* 0x000000ffff0c7224 */ /* 0x100fe200078e0007 */
[----:B------:R-:W-:Y:S01]  /*a520*/  UMOV UR8, 0x7d2cafe2 ;  /* 0x7d2cafe200087882 */ /* 0x000fe20000000000 */
[----:B------:R-:W-:Y:S01]  /*a530*/  UMOV UR9, 0x3eb0f5ff ;  /* 0x3eb0f5ff00097882 */ /* 0x000fe20000000000 */
[----:B------:R-:W-:Y:S01]  /*a540*/  SHF.R.U32.HI R7, RZ, 0x14, R7 ;  /* 0x00000014ff077819 */ /* 0x000fe20000011607 */
[----:B------:R-:W-:Y:S01]  /*a550*/  UMOV UR10, 0x3b39803f ;  /* 0x3b39803f000a7882 */ /* 0x000fe20000000000 */
[----:B------:R-:W-:-:S05]  /*a560*/  UMOV UR11, 0x3c7abc9e ;  /* 0x3c7abc9e000b7882 */ /* 0x000fca0000000000 */
[----:B------:R-:W-:-:S10]  /*a570*/  @!P1 DMUL R10, R10, 1.80143985094819840000e+16 ;  /* 0x435000000a0a9828 */ /* 0x000fd40000000000 */
[----:B------:R-:W-:Y:S01]  /*a580*/  @!P1 MOV R12, R11 ;  /* 0x0000000b000c9202 */ /* 0x000fe20000000f00 */
[----:B------:R-:W-:Y:S01]  /*a590*/  @!P1 IMAD.MOV.U32 R8, RZ, RZ, R10 ;  /* 0x000000ffff089224 */ /* 0x000fe200078e000a */
[----:B------:R-:W-:Y:S02]  /*a5a0*/  @!P1 LEA.HI R7, R11, 0xffffffca, RZ, 0xc ;  /* 0xffffffca0b079811 */ /* 0x000fe400078f60ff */
[----:B------:R-:W-:Y:S01]  /*a5b0*/  LOP3.LUT R12, R12, 0x800fffff, RZ, 0xc0, !PT ;  /* 0x800fffff0c0c7812 */ /* 0x000fe200078ec0ff */
[----:B------:R-:W-:Y:S02]  /*a5c0*/  IMAD.MOV.U32 R40, RZ, RZ, R8 ;  /* 0x000000ffff287224 */ /* 0x000fe400078e0008 */
[----:B------:R-:W-:Y:S01]  /*a5d0*/  VIADD R8, R7, 0xfffffc01 ;  /* 0xfffffc0107087836 */ /* 0x000fe20000000000 */
[----:B------:R-:W-:Y:S01]  /*a5e0*/  LOP3.LUT R41, R12, 0x3ff00000, RZ, 0xfc, !PT ;  /* 0x3ff000000c297812 */ /* 0x000fe200078efcff */
[----:B------:R-:W-:-:S03]  /*a5f0*/  IMAD.MOV.U32 R12, RZ, RZ, RZ ;  /* 0x000000ffff0c7224 */ /* 0x000fc600078e00ff */
[----:B------:R-:W-:-:S13]  /*a600*/  ISETP.GE.U32.AND P2, PT, R41, 0x3ff6a09f, PT ;  /* 0x3ff6a09f2900780c */ /* 0x000fda0003f46070 */
[----:B------:R-:W-:Y:S01]  /*a610*/  @P2 IADD3 R13, PT, PT, R41, -0x100000, RZ ;  /* 0xfff00000290d2810 */ /* 0x000fe20007ffe0ff */
[----:B------:R-:W-:-:S04]  /*a620*/  @P2 VIADD R8, R7, 0xfffffc02 ;  /* 0xfffffc0207082836 */ /* 0x000fc80000000000 */
[----:B------:R-:W-:-:S06]  /*a630*/  @P2 IMAD.MOV.U32 R41, RZ, RZ, R13 ;  /* 0x000000ffff292224 */ /* 0x000fcc00078e000d */
[C---:B------:R-:W-:Y:S02]  /*a640*/  DADD R28, R40.reuse, 1 ;  /* 0x3ff00000281c7429 */ /* 0x040fe40000000000 */
[----:B------:R-:W-:-:S04]  /*a650*/  DADD R40, R40, -1 ;  /* 0xbff0000028287429 */ /* 0x000fc80000000000 */
[----:B------:R-:W0:Y:S02]  /*a660*/  MUFU.RCP64H R13, R29 ;  /* 0x0000001d000d7308 */ /* 0x000e240000001800 */
[----:B0-----:R-:W-:-:S08]  /*a670*/  DFMA R26, -R28, R12, 1 ;  /* 0x3ff000001c1a742b */ /* 0x001fd0000000010c */
[----:B------:R-:W-:-:S08]  /*a680*/  DFMA R26, R26, R26, R26 ;  /* 0x0000001a1a1a722b */ /* 0x000fd0000000001a */
[----:B------:R-:W-:Y:S01]  /*a690*/  DFMA R26, R12, R26, R12 ;  /* 0x0000001a0c1a722b */ /* 0x000fe2000000000c */
[----:B------:R-:W-:Y:S01]  /*a6a0*/  MOV R12, 0x41ad3b5a ;  /* 0x41ad3b5a000c7802 */ /* 0x000fe20000000f00 */
[----:B------:R-:W-:-:S06]  /*a6b0*/  IMAD.MOV.U32 R13, RZ, RZ, 0x3ed0f5d2 ;  /* 0x3ed0f5d2ff0d7424 */ /* 0x000fcc00078e00ff */
[----:B------:R-:W-:-:S08]  /*a6c0*/  DMUL R24, R40, R26 ;  /* 0x0000001a28187228 */ /* 0x000fd00000000000 */
[----:B------:R-:W-:-:S08]  /*a6d0*/  DFMA R24, R40, R26, R24 ;  /* 0x0000001a2818722b */ /* 0x000fd00000000018 */
[CC--:B------:R-:W-:Y:S02]  /*a6e0*/  DMUL R38, R24.reuse, R24.reuse ;  /* 0x0000001818267228 */ /* 0x0c0fe40000000000 */
[----:B------:R-:W-:-:S06]  /*a6f0*/  DMUL R42, R24, R24 ;  /* 0x00000018182a7228 */ /* 0x000fcc0000000000 */
[----:B------:R-:W-:Y:S01]  /*a700*/  DFMA R12, R38, UR8, R12 ;  /* 0x00000008260c7c2b */ /* 0x000fe2000800000c */
[----:B------:R-:W-:Y:S01]  /*a710*/  UMOV UR8, 0x75488a3f ;  /* 0x75488a3f00087882 */ /* 0x000fe20000000000 */
[----:B------:R-:W-:-:S06]  /*a720*/  UMOV UR9, 0x3ef3b20a ;  /* 0x3ef3b20a00097882 */ /* 0x000fcc0000000000 */
[----:B------:R-:W-:Y:S01]  /*a730*/  DFMA R30, R38, R12, UR8 ;  /* 0x00000008261e7e2b */ /* 0x000fe2000800000c */
[----:B------:R-:W-:Y:S01]  /*a740*/  UMOV UR8, 0xe4faecd5 ;  /* 0xe4faecd500087882 */ /* 0x000fe20000000000 */
[----:B------:R-:W-:Y:S01]  /*a750*/  UMOV UR9, 0x3f1745cd ;  /* 0x3f1745cd00097882 */ /* 0x000fe20000000000 */
[----:B------:R-:W-:-:S05]  /*a760*/  DADD R12, R40, -R24 ;  /* 0x00000000280c7229 */ /* 0x000fca0000000818 */
[----:B------:R-:W-:Y:S01]  /*a770*/  DFMA R30, R38, R30, UR8 ;  /* 0x00000008261e7e2b */ /* 0x000fe2000800001e */
[----:B------:R-:W-:Y:S01]  /*a780*/  UMOV UR8, 0x258a578b ;  /* 0x258a578b00087882 */ /* 0x000fe20000000000 */
[----:B------:R-:W-:Y:S01]  /*a790*/  UMOV UR9, 0x3f3c71c7 ;  /* 0x3f3c71c700097882 */ /* 0x000fe20000000000 */
[----:B------:R-:W-:-:S05]  /*a7a0*/  DADD R12, R12, R12 ;  /* 0x000000000c0c7229 */ /* 0x000fca000000000c */
[----:B------:R-:W-:Y:S01]  /*a7b0*/  DFMA R30, R38, R30, UR8 ;  /* 0x00000008261e7e2b */ /* 0x000fe2000800001e */
[----:B------:R-:W-:Y:S01]  /*a7c0*/  UMOV UR8, 0x9242b910 ;  /* 0x9242b91000087882 */ /* 0x000fe20000000000 */
[----:B------:R-:W-:Y:S01]  /*a7d0*/  UMOV UR9, 0x3f624924 ;  /* 0x3f62492400097882 */ /* 0x000fe20000000000 */
[----:B------:R-:W-:-:S05]  /*a7e0*/  DFMA R12, R40, -R24, R12 ;  /* 0x80000018280c722b */ /* 0x000fca000000000c */
[----:B------:R-:W-:Y:S01]  /*a7f0*/  DFMA R30, R38, R30, UR8 ;  /* 0x00000008261e7e2b */ /* 0x000fe2000800001e */
[----:B------:R-:W-:Y:S01]  /*a800*/  UMOV UR8, 0x99999dfb ;  /* 0x99999dfb00087882 */ /* 0x000fe20000000000 */
[----:B------:R-:W-:Y:S01]  /*a810*/  UMOV UR9, 0x3f899999 ;  /* 0x3f89999900097882 */ /* 0x000fe20000000000 */
[----:B------:R-:W-:-:S05]  /*a820*/  DMUL R12, R26, R12 ;  /* 0x0000000c1a0c7228 */ /* 0x000fca0000000000 */
[----:B------:R-:W-:Y:S01]  /*a830*/  DFMA R30, R38, R30, UR8 ;  /* 0x00000008261e7e2b */ /* 0x000fe2000800001e */
[----:B------:R-:W-:Y:S01]  /*a840*/  UMOV UR8, 0x55555555 ;  /* 0x5555555500087882 */ /* 0x000fe20000000000 */
[----:B------:R-:W-:-:S03]  /*a850*/  UMOV UR9, 0x3fb55555 ;  /* 0x3fb5555500097882 */ /* 0x000fc60000000000 */
[----:B------:R-:W-:Y:S01]  /*a860*/  VIADD R41, R13, 0x100000 ;  /* 0x001000000d297836 */ /* 0x000fe20000000000 */
[----:B------:R-:W-:Y:S02]  /*a870*/  MOV R40, R12 ;  /* 0x0000000c00287202 */ /* 0x000fe40000000f00 */
[----:B------:R-:W-:-:S08]  /*a880*/  DFMA R36, R38, R30, UR8 ;  /* 0x0000000826247e2b */ /* 0x000fd0000800001e */
[----:B------:R-:W-:Y:S01]  /*a890*/  DADD R28, -R36, UR8 ;  /* 0x00000008241c7e29 */ /* 0x000fe20008000100 */
[----:B------:R-:W-:Y:S01]  /*a8a0*/  UMOV UR8, 0xb9e7b0 ;  /* 0x00b9e7b000087882 */ /* 0x000fe20000000000 */
[----:B------:R-:W-:-:S06]  /*a8b0*/  UMOV UR9, 0x3c46a4cb ;  /* 0x3c46a4cb00097882 */ /* 0x000fcc0000000000 */
[----:B------:R-:W-:Y:S02]  /*a8c0*/  DFMA R30, R38, R30, R28 ;  /* 0x0000001e261e722b */ /* 0x000fe4000000001c */
[C---:B------:R-:W-:Y:S02]  /*a8d0*/  DMUL R28, R24.reuse, R42 ;  /* 0x0000002a181c7228 */ /* 0x040fe40000000000 */
[----:B------:R-:W-:-:S04]  /*a8e0*/  DFMA R38, R24, R24, -R42 ;  /* 0x000000181826722b */ /* 0x000fc8000000082a */
[----:B------:R-:W-:Y:S01]  /*a8f0*/  DADD R26, R30, -UR8 ;  /* 0x800000081e1a7e29 */ /* 0x000fe20008000000 */
[----:B------:R-:W-:Y:S01]  /*a900*/  UMOV UR8, 0x80000000 ;  /* 0x8000000000087882 */ /* 0x000fe20000000000 */
[C---:B------:R-:W-:Y:S01]  /*a910*/  DFMA R44, R24.reuse, R42, -R28 ;  /* 0x0000002a182c722b */ /* 0x040fe2000000081c */
[----:B------:R-:W-:Y:S01]  /*a920*/  UMOV UR9, 0x43300000 ;  /* 0x4330000000097882 */ /* 0x000fe20000000000 */
[----:B------:R-:W-:-:S04]  /*a930*/  DFMA R38, R24, R40, R38 ;  /* 0x000000281826722b */ /* 0x000fc80000000026 */
[----:B------:R-:W-:Y:S02]  /*a940*/  DADD R30, R36, R26 ;  /* 0x00000000241e7229 */ /* 0x000fe4000000001a */
[----:B------:R-:W-:-:S06]  /*a950*/  DFMA R44, R12, R42, R44 ;  /* 0x0000002a0c2c722b */ /* 0x000fcc000000002c */
[----:B------:R-:W-:Y:S02]  /*a960*/  DMUL R40, R30, R28 ;  /* 0x0000001c1e287228 */ /* 0x000fe40000000000 */
[----:B------:R-:W-:Y:S02]  /*a970*/  DADD R42, R36, -R30 ;  /* 0x00000000242a7229 */ /* 0x000fe4000000081e */
[----:B------:R-:W-:-:S04]  /*a980*/  DFMA R38, R24, R38, R44 ;  /* 0x000000261826722b */ /* 0x000fc8000000002c */
[----:B------:R-:W-:Y:S02]  /*a990*/  DFMA R36, R30, R28, -R40 ;  /* 0x0000001c1e24722b */ /* 0x000fe40000000828 */
[----:B------:R-:W-:-:S06]  /*a9a0*/  DADD R42, R26, R42 ;  /* 0x000000001a2a7229 */ /* 0x000fcc000000002a */
[----:B------:R-:W-:-:S08]  /*a9b0*/  DFMA R36, R30, R38, R36 ;  /* 0x000000261e24722b */ /* 0x000fd00000000024 */
[----:B------:R-:W-:-:S08]  /*a9c0*/  DFMA R42, R42, R28, R36 ;  /* 0x0000001c2a2a722b */ /* 0x000fd00000000024 */
[----:B------:R-:W-:-:S08]  /*a9d0*/  DADD R28, R40, R42 ;  /* 0x00000000281c7229 */ /* 0x000fd0000000002a */
[--C-:B------:R-:W-:Y:S02]  /*a9e0*/  DADD R26, R24, R28.reuse ;  /* 0x00000000181a7229 */ /* 0x100fe4000000001c */
[----:B------:R-:W-:-:S06]  /*a9f0*/  DADD R40, R40, -R28 ;  /* 0x0000000028287229 */ /* 0x000fcc000000081c */
[----:B------:R-:W-:Y:S02]  /*aa00*/  DADD R24, R24, -R26 ;  /* 0x0000000018187229 */ /* 0x000fe4000000081a */
[----:B------:R-:W-:-:S06]  /*aa10*/  DADD R40, R42, R40 ;  /* 0x000000002a287229 */ /* 0x000fcc0000000028 */
[----:B------:R-:W-:-:S08]  /*aa20*/  DADD R24, R28, R24 ;  /* 0x000000001c187229 */ /* 0x000fd00000000018 */
[----:B------:R-:W-:-:S08]  /*aa30*/  DADD R24, R40, R24 ;  /* 0x0000000028187229 */ /* 0x000fd00000000018 */
[----:B------:R-:W-:Y:S01]  /*aa40*/  DADD R12, R12, R24 ;  /* 0x000000000c0c7229 */ /* 0x000fe20000000018 */
[----:B------:R-:W-:Y:S01]  /*aa50*/  HFMA2 R25, -RZ, RZ, 3.59375, 0 ;  /* 0x43300000ff197431 */ /* 0x000fe200000001ff */
[----:B------:R-:W-:-:S06]  /*aa60*/  LOP3.LUT R24, R8, 0x80000000, RZ, 0x3c, !PT ;  /* 0x8000000008187812 */ /* 0x000fcc00078e3cff */
[----:B------:R-:W-:Y:S02]  /*aa70*/  DADD R28, R26, R12 ;  /* 0x000000001a1c7229 */ /* 0x000fe4000000000c */
[----:B------:R-:W-:Y:S01]  /*aa80*/  DADD R24, R24, -UR8 ;  /* 0x8000000818187e29 */ /* 0x000fe20008000000 */
[----:B------:R-:W-:Y:S01]  /*aa90*/  UMOV UR8, 0xfefa39ef ;  /* 0xfefa39ef00087882 */ /* 0x000fe20000000000 */
[----:B------:R-:W-:-:S04]  /*aaa0*/  UMOV UR9, 0x3fe62e42 ;  /* 0x3fe62e4200097882 */ /* 0x000fc80000000000 */
[--C-:B------:R-:W-:Y:S02]  /*aab0*/  DADD R30, R26, -R28.reuse ;  /* 0x000000001a1e7229 */ /* 0x100fe4000000081c */
[----:B------:R-:W-:-:S06]  /*aac0*/  DFMA R10, R24, UR8, R28 ;  /* 0x00000008180a7c2b */ /* 0x000fcc000800001c */
[----:B------:R-:W-:Y:S02]  /*aad0*/  DADD R30, R12, R30 ;  /* 0x000000000c1e7229 */ /* 0x000fe4000000001e */
[----:B------:R-:W-:-:S08]  /*aae0*/  DFMA R26, R24, -UR8, R10 ;  /* 0x80000008181a7c2b */ /* 0x000fd0000800000a */
[----:B------:R-:W-:-:S08]  /*aaf0*/  DADD R26, -R28, R26 ;  /* 0x000000001c1a7229 */ /* 0x000fd0000000011a */
[----:B------:R-:W-:-:S08]  /*ab00*/  DADD R12, R30, -R26 ;  /* 0x000000001e0c7229 */ /* 0x000fd0000000081a */
[----:B------:R-:W-:Y:S01]  /*ab10*/  DFMA R12, R24, UR10, R12 ;  /* 0x0000000a180c7c2b */ /* 0x000fe2000800000c */
[----:B------:R-:W-:Y:S02]  /*ab20*/  IMAD.MOV.U32 R25, RZ, RZ, R9 ;  /* 0x000000ffff197224 */ /* 0x000fe400078e0009 */
[----:B------:R-:W-:-:S03]  /*ab30*/  IMAD.MOV.U32 R24, RZ, RZ, R6 ;  /* 0x000000ffff187224 */ /* 0x000fc600078e0006 */
[C---:B------:R-:W-:Y:S02]  /*ab40*/  SHF.L.U32 R7, R25.reuse, 0x1, RZ ;  /* 0x0000000119077819 */ /* 0x040fe400000006ff */
[----:B------:R-:W-:Y:S01]  /*ab50*/  DADD R26, R10, R12 ;  /* 0x000000000a1a7229 */ /* 0x000fe2000000000c */
[----:B------:R-:W-:Y:S02]  /*ab60*/  LOP3.LUT R8, R25, 0xff0fffff, RZ, 0xc0, !PT ;  /* 0xff0fffff19087812 */ /* 0x000fe400078ec0ff */
[----:B------:R-:W-:-:S04]  /*ab70*/  ISETP.GT.U32.AND P1, PT, R7, -0x2000001, PT ;  /* 0xfdffffff0700780c */ /* 0x000fc80003f24070 */
[----:B------:R-:W-:Y:S01]  /*ab80*/  SEL R9, R8, R25, P1 ;  /* 0x0000001908097207 */ /* 0x000fe20000800000 */
[----:B------:R-:W-:Y:S01]  /*ab90*/  IMAD.MOV.U32 R8, RZ, RZ, R24 ;  /* 0x000000ffff087224 */ /* 0x000fe200078e0018 */
[----:B------:R-:W-:-:S05]  /*aba0*/  DADD R10, R10, -R26 ;  /* 0x000000000a0a7229 */ /* 0x000fca000000081a */
[----:B------:R-:W-:-:S03]  /*abb0*/  DMUL R24, R26, R8 ;  /* 0x000000081a187228 */ /* 0x000fc60000000000 */
[----:B------:R-:W-:Y:S01]  /*abc0*/  DADD R10, R12, R10 ;  /* 0x000000000c0a7229 */ /* 0x000fe2000000000a */
[----:B------:R-:W-:Y:S01]  /*abd0*/  IMAD.MOV.U32 R12, RZ, RZ, 0x652b82fe ;  /* 0x652b82feff0c7424 */ /* 0x000fe200078e00ff */
[----:B------:R-:W-:-:S03]  /*abe0*/  MOV R13, 0x3ff71547 ;  /* 0x3ff71547000d7802 */ /* 0x000fc60000000f00 */
[----:B------:R-:W-:-:S08]  /*abf0*/  DFMA R26, R26, R8, -R24 ;  /* 0x000000081a1a722b */ /* 0x000fd00000000818 */
[----:B------:R-:W-:-:S08]  /*ac00*/  DFMA R10, R10, R8, R26 ;  /* 0x000000080a0a722b */ /* 0x000fd0000000001a */
[----:B------:R-:W-:-:S08]  /*ac10*/  DADD R26, R24, R10 ;  /* 0x00000000181a7229 */ /* 0x000fd0000000000a */
[----:B------:R-:W-:Y:S02]  /*ac20*/  DFMA R12, R26, R12, 6.75539944105574400000e+15 ;  /* 0x433800001a0c742b */ /* 0x000fe4000000000c */
[----:B------:R-:W-:Y:S01]  /*ac30*/  FSETP.GEU.AND P1, PT, |R27|, 4.1917929649353027344, PT ;  /* 0x4086232b1b00780b */ /* 0x000fe20003f2e200 */
[----:B------:R-:W-:-:S05]  /*ac40*/  DADD R24, R24, -R26 ;  /* 0x0000000018187229 */ /* 0x000fca000000081a */
[----:B------:R-:W-:-:S03]  /*ac50*/  DADD R8, R12, -6.75539944105574400000e+15 ;  /* 0xc33800000c087429 */ /* 0x000fc60000000000 */
[----:B------:R-:W-:-:S05]  /*ac60*/  DADD R10, R10, R24 ;  /* 0x000000000a0a7229 */ /* 0x000fca0000000018 */
        /* <DEDUP_REMOVED lines=34> */
[----:B------:R-:W-:-:S10]  /*ae90*/  DFMA R8, R28, R8, 1 ;  /* 0x3ff000001c08742b */ /* 0x000fd40000000008 */
[----:B------:R-:W-:Y:S01]  /*aea0*/  LEA R25, R12, R9, 0x14 ;  /* 0x000000090c197211 */ /* 0x000fe200078ea0ff */
[----:B------:R-:W-:Y:S01]  /*aeb0*/  IMAD.MOV.U32 R24, RZ, RZ, R8 ;  /* 0x000000ffff187224 */ /* 0x000fe200078e0008 */
[----:B------:R-:W-:Y:S06]  /*aec0*/  @!P1 BRA `(.L_x_199) ;  /* 0x0000000000309947 */ /* 0x000fec0003800000 */
[----:B------:R-:W-:Y:S01]  /*aed0*/  FSETP.GEU.AND P2, PT, |R27|, 4.2275390625, PT ;  /* 0x408748001b00780b */ /* 0x000fe20003f4e200 */
[C---:B------:R-:W-:Y:S02]  /*aee0*/  DADD R24, R26.reuse, +INF ;  /* 0x7ff000001a187429 */ /* 0x040fe40000000000 */
[----:B------:R-:W-:-:S08]  /*aef0*/  DSETP.GEU.AND P1, PT, R26, RZ, PT ;  /* 0x000000ff1a00722a */ /* 0x000fd00003f2e000 */
[----:B------:R-:W-:Y:S02]  /*af00*/  FSEL R24, R24, RZ, P1 ;  /* 0x000000ff18187208 */ /* 0x000fe40000800000 */
[----:B------:R-:W-:Y:S02]  /*af10*/  @!P2 LEA.HI R7, R12, R12, RZ, 0x1 ;  /* 0x0000000c0c07a211 */ /* 0x000fe400078f08ff */
[----:B------:R-:W-:Y:S02]  /*af20*/  FSEL R25, R25, RZ, P1 ;  /* 0x000000ff19197208 */ /* 0x000fe40000800000 */
[----:B------:R-:W-:-:S04]  /*af30*/  @!P2 SHF.R.S32.HI R7, RZ, 0x1, R7 ;  /* 0x00000001ff07a819 */ /* 0x000fc80000011407 */
[----:B------:R-:W-:Y:S01]  /*af40*/  @!P2 LEA R9, R7, R9, 0x14 ;  /* 0x000000090709a211 */ /* 0x000fe200078ea0ff */
[----:B------:R-:W-:-:S05]  /*af50*/  @!P2 IMAD.IADD R12, R12, 0x1, -R7 ;  /* 0x000000010c0ca824 */ /* 0x000fca00078e0a07 */
[----:B------:R-:W-:Y:S01]  /*af60*/  @!P2 LEA R13, R12, 0x3ff00000, 0x14 ;  /* 0x3ff000000c0da811 */ /* 0x000fe200078ea0ff */
[----:B------:R-:W-:-:S06]  /*af70*/  @!P2 IMAD.MOV.U32 R12, RZ, RZ, RZ ;  /* 0x000000ffff0ca224 */ /* 0x000fcc00078e00ff */
[----:B------:R-:W-:-:S11]  /*af80*/  @!P2 DMUL R24, R8, R12 ;  /* 0x0000000c0818a228 */ /* 0x000fd60000000000 */
.L_x_199:
[----:B------:R-:W-:Y:S01]  /*af90*/  DFMA R10, R10, R24, R24 ;  /* 0x000000180a0a722b */ /* 0x000fe20000000018 */
[----:B------:R-:W-:Y:S01]  /*afa0*/  IMAD.MOV.U32 R8, RZ, RZ, R2 ;  /* 0x000000ffff087224 */ /* 0x000fe200078e0002 */
[----:B------:R-:W-:Y:S01]  /*afb0*/  DSETP.NEU.AND P1, PT, |R24|, +INF , PT ;  /* 0x7ff000001800742a */ /* 0x000fe20003f2d200 */
[----:B------:R-:W-:-:S07]  /*afc0*/  MOV R9, 0x0 ;  /* 0x0000000000097802 */ /* 0x000fce0000000f00 */
[----:B------:R-:W-:Y:S02]  /*afd0*/  FSEL R7, R24, R10, !P1 ;  /* 0x0000000a18077208 */ /* 0x000fe40004800000 */
[----:B------:R-:W-:Y:S01]  /*afe0*/  FSEL R10, R25, R11, !P1 ;  /* 0x0000000b190a7208 */ /* 0x000fe20004800000 */
[----:B------:R-:W-:Y:S06]  /*aff0*/  RET.REL.NODEC R8 `(_Z7V_batchPiPdS0_S0_S0_S0_S_S0_S0_S0_S0_S0_S_S_S_S_S0_S0_S0_S0_S0_S0_S0_S_S_S_S_S_S_S_S_S_S_S_S_S_S_S_S_S_S_S_S_S_S_S_S_S_S_S0_S0_S0_S0_S0_S0_S0_S0_S0_S0_S0_S0_S0_S0_S0_S0_S0_S0_S0_S0_) ;  /* 0xffffff5008007950 */ /* 0x000fec0003c3ffff */
        .type           $_Z7V_batchPiPdS0_S0_S0_S0_S_S0_S0_S0_S0_S0_S_S_S_S_S0_S0_S0_S0_S0_S0_S0_S_S_S_S_S_S_S_S_S_S_S_S_S_S_S_S_S_S_S_S_S_S_S_S_S_S_S0_S0_S0_S0_S0_S0_S0_S0_S0_S0_S0_S0_S0_S0_S0_S0_S0_S0_S0_S0_$__internal_trig_reduction_slowpathd,@function
        .size           $_Z7V_batchPiPdS0_S0_S0_S0_S_S0_S0_S0_S0_S0_S_S_S_S_S0_S0_S0_S0_S0_S0_S0_S_S_S_S_S_S_S_S_S_S_S_S_S_S_S_S_S_S_S_S_S_S_S_S_S_S_S0_S0_S0_S0_S0_S0_S0_S0_S0_S0_S0_S0_S0_S0_S0_S0_S0_S0_S0_S0_$__internal_trig_reduction_slowpathd,(.L_x_250 - $_Z7V_batchPiPdS0_S0_S0_S0_S_S0_S0_S0_S0_S0_S_S_S_S_S0_S0_S0_S0_S0_S0_S0_S_S_S_S_S_S_S_S_S_S_S_S_S_S_S_S_S_S_S_S_S_S_S_S_S_S_S0_S0_S0_S0_S0_S0_S0_S0_S0_S0_S0_S0_S0_S0_S0_S0_S0_S0_S0_S0_$__internal_trig_reduction_slowpathd)
$_Z7V_batchPiPdS0_S0_S0_S0_S_S0_S0_S0_S0_S0_S_S_S_S_S0_S0_S0_S0_S0_S0_S0_S_S_S_S_S_S_S_S_S_S_S_S_S_S_S_S_S_S_S_S_S_S_S_S_S_S_S0_S0_S0_S0_S0_S0_S0_S0_S0_S0_S0_S0_S0_S0_S0_S0_S0_S0_S0_S0_$__internal_trig_reduction_slowpathd:
[----:B------:R-:W-:Y:S01]  /*b000*/  SHF.R.U32.HI R45, RZ, 0x14, R31 ;  /* 0x00000014ff2d7819 */ /* 0x000fe2000001161f */
[----:B------:R-:W-:-:S03]  /*b010*/  IMAD.MOV.U32 R20, RZ, RZ, RZ ;  /* 0x000000ffff147224 */ /* 0x000fc600078e00ff */
        /* <DEDUP_REMOVED lines=15> */
[----:B------:R-:W-:Y:S01]  /*b110*/  BSSY.RECONVERGENT B1, `(.L_x_203) ;  /* 0x0000022000017945 */ /* 0x000fe20003800200 */
[----:B------:R-:W-:Y:S01]  /*b120*/  SHF.L.U32 R22, R22, 0xb, RZ ;  /* 0x0000000b16167819 */ /* 0x000fe200000006ff */
[----:B------:R-:W-:Y:S01]  /*b130*/  IMAD.MOV.U32 R27, RZ, RZ, RZ ;  /* 0x000000ffff1b7224 */ /* 0x000fe200078e00ff */
[----:B------:R-:W-:Y:S02]  /*b140*/  IADD3 R29, PT, PT, RZ, -R2, -R21 ;  /* 0x80000002ff1d7210 */ /* 0x000fe40007ffe815 */
[----:B------:R-:W-:Y:S02]  /*b150*/  CS2R R56, SRZ ;  /* 0x0000000000387805 */ /* 0x000fe4000001ff00 */
[----:B------:R-:W-:-:S07]  /*b160*/  LOP3.LUT R20, R20, 0x80000000, RZ, 0xfc, !PT ;  /* 0x8000000014147812 */ /* 0x000fce00078efcff */
.L_x_204:
[----:B------:R-:W1:Y:S01]  /*b170*/  LDC.64 R54, c[0x4][0x168] ;  /* 0x01005a00ff367b82 */ /* 0x000e620000000a00 */
[----:B0-----:R-:W-:Y:S02]  /*b180*/  R2UR UR8, R52 ;  /* 0x00000000340872ca */ /* 0x001fe400000e0000 */
[----:B------:R-:W-:Y:S01]  /*b190*/  R2UR UR9, R53 ;  /* 0x00000000350972ca */ /* 0x000fe200000e0000 */
[----:B-1----:R-:W-:-:S12]  /*b1a0*/  IMAD.WIDE R54, R25, 0x8, R54 ;  /* 0x0000000819367825 */ /* 0x002fd800078e0236 */
[----:B------:R-:W2:Y:S01]  /*b1b0*/  LDG.E.64.CONSTANT R54, desc[UR8][R54.64] ;  /* 0x0000000836367981 */ /* 0x000ea2000c1e9b00 */
[----:B------:R-:W-:Y:S02]  /*b1c0*/  VIADD R29, R29, 0x1 ;  /* 0x000000011d1d7836 */ /* 0x000fe40000000000 */
[C---:B------:R-:W-:Y:S02]  /*b1d0*/  IMAD R30, R27.reuse, 0x8, R1 ;  /* 0x000000081b1e7824 */ /* 0x040fe400078e0201 */
[----:B------:R-:W-:Y:S02]  /*b1e0*/  VIADD R27, R27, 0x1 ;  /* 0x000000011b1b7836 */ /* 0x000fe40000000000 */
[----:B------:R-:W-:Y:S02]  /*b1f0*/  VIADD R25, R25, 0x1 ;  /* 0x0000000119197836 */ /* 0x000fe40000000000 */
[----:B--2---:R-:W-:-:S04]  /*b200*/  IMAD.WIDE.U32 R56, P1, R54, R22, R56 ;  /* 0x0000001636387225 */ /* 0x004fc80007820038 */
[----:B------:R-:W-:Y:S02]  /*b210*/  IMAD R24, R54, R20, RZ ;  /* 0x0000001436187224 */ /* 0x000fe400078e02ff */
[CC--:B------:R-:W-:Y:S02]  /*b220*/  IMAD R23, R55.reuse, R22.reuse, RZ ;  /* 0x0000001637177224 */ /* 0x0c0fe400078e02ff */
[----:B------:R-:W-:Y:S01]  /*b230*/  IMAD.HI.U32 R28, R55, R22, RZ ;  /* 0x00000016371c7227 */ /* 0x000fe200078e00ff */
[----:B------:R-:W-:-:S04]  /*b240*/  IADD3 R24, P2, PT, R24, R57, RZ ;  /* 0x0000003918187210 */ /* 0x000fc80007f5e0ff */
[----:B------:R-:W-:Y:S01]  /*b250*/  IADD3 R57, P0, PT, R23, R24, RZ ;  /* 0x0000001817397210 */ /* 0x000fe20007f1e0ff */
[----:B------:R-:W-:-:S04]  /*b260*/  IMAD.HI.U32 R23, R54, R20, RZ ;  /* 0x0000001436177227 */ /* 0x000fc800078e00ff */
[-C--:B------:R-:W-:Y:S01]  /*b270*/  IMAD.HI.U32 R24, R55, R20.reuse, RZ ;  /* 0x0000001437187227 */ /* 0x080fe200078e00ff */
[----:B------:R-:W-:Y:S01]  /*b280*/  IADD3.X R23, PT, PT, R23, RZ, RZ, P1, !PT ;  /* 0x000000ff17177210 */ /* 0x000fe20000ffe4ff */
[----:B------:R0:W-:Y:S01]  /*b290*/  STL.64 [R30], R56 ;  /* 0x000000381e007387 */ /* 0x0001e20000100a00 */
[----:B------:R-:W-:Y:S02]  /*b2a0*/  ISETP.NE.AND P1, PT, R29, -0xf, PT ;  /* 0xfffffff11d00780c */ /* 0x000fe40003f25270 */
[----:B------:R-:W-:Y:S01]  /*b2b0*/  IADD3.X R28, P2, PT, R28, R23, RZ, P2, !PT ;  /* 0x000000171c1c7210 */ /* 0x000fe2000175e4ff */
[----:B------:R-:W-:-:S05]  /*b2c0*/  IMAD R23, R55, R20, RZ ;  /* 0x0000001437177224 */ /* 0x000fca00078e02ff */
[----:B------:R-:W-:Y:S01]  /*b2d0*/  IADD3.X R28, P0, PT, R23, R28, RZ, P0, !PT ;  /* 0x0000001c171c7210 */ /* 0x000fe2000071e4ff */
[----:B------:R-:W-:-:S03]  /*b2e0*/  IMAD.X R23, RZ, RZ, R24, P2 ;  /* 0x000000ffff177224 */ /* 0x000fc600010e0618 */
[----:B0-----:R-:W-:Y:S02]  /*b2f0*/  MOV R56, R28 ;  /* 0x0000001c00387202 */ /* 0x001fe40000000f00 */
[----:B------:R-:W-:-:S05]  /*b300*/  IADD3.X R23, PT, PT, RZ, R23, RZ, P0, !PT ;  /* 0x00000017ff177210 */ /* 0x000fca00007fe4ff */
[----:B------:R-:W-:Y:S01]  /*b310*/  IMAD.MOV.U32 R57, RZ, RZ, R23 ;  /* 0x000000ffff397224 */ /* 0x000fe200078e0017 */
[----:B------:R-:W-:Y:S06]  /*b320*/  @P1 BRA `(.L_x_204) ;  /* 0xfffffffc00901947 */ /* 0x000fec000383ffff */
[----:B------:R-:W-:Y:S05]  /*b330*/  BSYNC.RECONVERGENT B1 ;  /* 0x0000000000017941 */ /* 0x000fea0003800200 */
.L_x_203:
[----:B------:R-:W-:-:S07]  /*b340*/  IMAD.MOV.U32 R25, RZ, RZ, R21 ;  /* 0x000000ffff197224 */ /* 0x000fce00078e0015 */
.L_x_202:
[----:B------:R-:W-:Y:S05]  /*b350*/  BSYNC.RECONVERGENT B0 ;  /* 0x0000000000007941 */ /* 0x000fea0003800200 */
.L_x_201:
[----:B------:R-:W-:Y:S02]  /*b360*/  LOP3.LUT P0, R45, R45, 0x3f, RZ, 0xc0, !PT ;  /* 0x0000003f2d2d7812 */ /* 0x000fe4000780c0ff */
[----:B------:R-:W-:-:S05]  /*b370*/  IADD3 R2, PT, PT, R2, R25, RZ ;  /* 0x0000001902027210 */ /* 0x000fca0007ffe0ff */
[----:B------:R-:W-:-:S05]  /*b380*/  IMAD.U32 R30, R2, 0x8, R1 ;  /* 0x00000008021e7824 */ /* 0x000fca00078e0001 */
[----:B------:R0:W-:Y:S04]  /*b390*/  STL.64 [R30+-0x78], R56 ;  /* 0xffff88381e007387 */ /* 0x0001e80000100a00 */
[----:B------:R-:W2:Y:S04]  /*b3a0*/  @P0 LDL.64 R24, [R1+0x8] ;  /* 0x0000080001180983 */ /* 0x000ea80000100a00 */
[----:B------:R-:W3:Y:S04]  /*b3b0*/  LDL.64 R22, [R1+0x10] ;  /* 0x0000100001167983 */ /* 0x000ee80000100a00 */
[----:B------:R-:W4:Y:S01]  /*b3c0*/  LDL.64 R20, [R1+0x18] ;  /* 0x0000180001147983 */ /* 0x000f220000100a00 */
[----:B------:R-:W-:Y:S01]  /*b3d0*/  @P0 LOP3.LUT R2, R45, 0x3f, RZ, 0x3c, !PT ;  /* 0x0000003f2d020812 */ /* 0x000fe200078e3cff */
[----:B------:R-:W-:Y:S01]  /*b3e0*/  BSSY.RECONVERGENT B0, `(.L_x_205) ;  /* 0x0000034000007945 */ /* 0x000fe20003800200 */
[----:B--2---:R-:W-:-:S02]  /*b3f0*/  @P0 SHF.R.U64 R29, R24, 0x1, R25 ;  /* 0x00000001181d0819 */ /* 0x004fc40000001219 */
[----:B------:R-:W-:Y:S02]  /*b400*/  @P0 SHF.R.U32.HI R27, RZ, 0x1, R25 ;  /* 0x00000001ff1b0819 */ /* 0x000fe40000011619 */
[CC--:B---3--:R-:W-:Y:S02]  /*b410*/  @P0 SHF.L.U32 R28, R22.reuse, R45.reuse, RZ ;  /* 0x0000002d161c0219 */ /* 0x0c8fe400000006ff */
[----:B------:R-:W-:Y:S02]  /*b420*/  @P0 SHF.R.U64 R29, R29, R2, R27 ;  /* 0x000000021d1d0219 */ /* 0x000fe4000000121b */
[C-C-:B------:R-:W-:Y:S02]  /*b430*/  @P0 SHF.R.U64 R25, R22.reuse, 0x1, R23.reuse ;  /* 0x0000000116190819 */ /* 0x140fe40000001217 */
[----:B------:R-:W-:Y:S02]  /*b440*/  @P0 SHF.L.U64.HI R24, R22, R45, R23 ;  /* 0x0000002d16180219 */ /* 0x000fe40000010217 */
[----:B------:R-:W-:-:S02]  /*b450*/  @P0 LOP3.LUT R22, R28, R29, RZ, 0xfc, !PT ;  /* 0x0000001d1c160212 */ /* 0x000fc400078efcff */
[----:B------:R-:W-:Y:S02]  /*b460*/  @P0 SHF.R.U32.HI R29, RZ, 0x1, R23 ;  /* 0x00000001ff1d0819 */ /* 0x000fe40000011617 */
[-C--:B------:R-:W-:Y:S02]  /*b470*/  @P0 SHF.R.U32.HI R27, RZ, R2.reuse, R27 ;  /* 0x00000002ff1b0219 */ /* 0x080fe4000001161b */
[----:B----4-:R-:W-:Y:S02]  /*b480*/  @P0 SHF.L.U32 R28, R20, R45, RZ ;  /* 0x0000002d141c0219 */ /* 0x010fe400000006ff */
[----:B------:R-:W-:Y:S02]  /*b490*/  @P0 SHF.R.U64 R25, R25, R2, R29 ;  /* 0x0000000219190219 */ /* 0x000fe4000000121d */
[----:B------:R-:W-:Y:S01]  /*b4a0*/  @P0 LOP3.LUT R23, R24, R27, RZ, 0xfc, !PT ;  /* 0x0000001b18170212 */ /* 0x000fe200078efcff */
[----:B------:R-:W-:Y:S01]  /*b4b0*/  IMAD.SHL.U32 R24, R22, 0x4, RZ ;  /* 0x0000000416187824 */ /* 0x000fe200078e00ff */
[----:B------:R-:W-:-:S02]  /*b4c0*/  @P0 SHF.L.U64.HI R45, R20, R45, R21 ;  /* 0x0000002d142d0219 */ /* 0x000fc40000010215 */
[----:B------:R-:W-:Y:S02]  /*b4d0*/  @P0 SHF.R.U32.HI R2, RZ, R2, R29 ;  /* 0x00000002ff020219 */ /* 0x000fe4000001161d */
[----:B------:R-:W-:Y:S02]  /*b4e0*/  @P0 LOP3.LUT R20, R28, R25, RZ, 0xfc, !PT ;  /* 0x000000191c140212 */ /* 0x000fe400078efcff */
        /* <DEDUP_REMOVED lines=9> */
[----:B------:R-:W-:-:S02]  /*b580*/  ISETP.GT.U32.AND P0, PT, R23, -0x1, PT ;  /* 0xffffffff1700780c */ /* 0x000fc40003f04070 */
[----:B------:R-:W-:Y:S02]  /*b590*/  IADD3.X R28, P1, PT, RZ, R28, RZ, P1, !PT ;  /* 0x0000001cff1c7210 */ /* 0x000fe40000f3e4ff */
[C---:B------:R-:W-:Y:S02]  /*b5a0*/  ISETP.GT.AND.EX P0, PT, R20.reuse, -0x1, PT, P0 ;  /* 0xffffffff1400780c */ /* 0x040fe40003f04300 */
[----:B------:R-:W-:Y:S02]  /*b5b0*/  IADD3.X R27, PT, PT, RZ, R27, RZ, P1, !PT ;  /* 0x0000001bff1b7210 */ /* 0x000fe40000ffe4ff */
[----:B------:R-:W-:Y:S02]  /*b5c0*/  SEL R23, R23, R28, P0 ;  /* 0x0000001c17177207 */ /* 0x000fe40000000000 */
[----:B------:R-:W-:Y:S02]  /*b5d0*/  SEL R2, R20, R27, P0 ;  /* 0x0000001b14027207 */ /* 0x000fe40000000000 */
[----:B------:R-:W-:-:S02]  /*b5e0*/  SEL R25, R22, R25, P0 ;  /* 0x0000001916197207 */ /* 0x000fc40000000000 */
[----:B------:R-:W-:-:S03]  /*b5f0*/  ISETP.NE.U32.AND P1, PT, R2, RZ, PT ;  /* 0x000000ff0200720c */ /* 0x000fc60003f25070 */
[----:B------:R-:W-:Y:S01]  /*b600*/  @!P0 IMAD.MOV R24, RZ, RZ, -R24 ;  /* 0x000000ffff188224 */ /* 0x000fe200078e0a18 */
[----:B------:R-:W-:-:S04]  /*b610*/  SEL R29, R23, R2, !P1 ;  /* 0x00000002171d7207 */ /* 0x000fc80004800000 */
[----:B------:R-:W1:Y:S02]  /*b620*/  FLO.U32 R27, R29 ;  /* 0x0000001d001b7300 */ /* 0x000e6400000e0000 */
[C---:B-1----:R-:W-:Y:S02]  /*b630*/  IADD3 R28, PT, PT, -R27.reuse, 0x1f, RZ ;  /* 0x0000001f1b1c7810 */ /* 0x042fe40007ffe1ff */
[----:B------:R-:W-:-:S03]  /*b640*/  IADD3 R27, PT, PT, -R27, 0x3f, RZ ;  /* 0x0000003f1b1b7810 */ /* 0x000fc60007ffe1ff */
[----:B------:R-:W-:-:S05]  /*b650*/  @P1 IMAD.MOV R27, RZ, RZ, R28 ;  /* 0x000000ffff1b1224 */ /* 0x000fca00078e021c */
[----:B------:R-:W-:-:S13]  /*b660*/  ISETP.NE.AND P1, PT, R27, RZ, PT ;  /* 0x000000ff1b00720c */ /* 0x000fda0003f25270 */
[----:B0-----:R-:W-:Y:S05]  /*b670*/  @!P1 BRA `(.L_x_206) ;  /* 0x0000000000289947 */ /* 0x001fea0003800000 */
[----:B------:R-:W-:Y:S02]  /*b680*/  LOP3.LUT R22, R27, 0x3f, RZ, 0xc0, !PT ;  /* 0x0000003f1b167812 */ /* 0x000fe400078ec0ff */
[--C-:B------:R-:W-:Y:S02]  /*b690*/  SHF.R.U64 R24, R24, 0x1, R25.reuse ;  /* 0x0000000118187819 */ /* 0x100fe40000001219 */
[CC--:B------:R-:W-:Y:S02]  /*b6a0*/  SHF.L.U64.HI R2, R23.reuse, R22.reuse, R2 ;  /* 0x0000001617027219 */ /* 0x0c0fe40000010202 */
[----:B------:R-:W-:Y:S02]  /*b6b0*/  SHF.L.U32 R23, R23, R22, RZ ;  /* 0x0000001617177219 */ /* 0x000fe400000006ff */
[----:B------:R-:W-:Y:S02]  /*b6c0*/  SHF.R.U32.HI R25, RZ, 0x1, R25 ;  /* 0x00000001ff197819 */ /* 0x000fe40000011619 */
[----:B------:R-:W-:-:S04]  /*b6d0*/  LOP3.LUT R22, R27, 0x3f, RZ, 0xc, !PT ;  /* 0x0000003f1b167812 */ /* 0x000fc800078e0cff */
[-CC-:B------:R-:W-:Y:S02]  /*b6e0*/  SHF.R.U64 R24, R24, R22.reuse, R25.reuse ;  /* 0x0000001618187219 */ /* 0x180fe40000001219 */
[----:B------:R-:W-:Y:S02]  /*b6f0*/  SHF.R.U32.HI R25, RZ, R22, R25 ;  /* 0x00000016ff197219 */ /* 0x000fe40000011619 */
[----:B------:R-:W-:Y:S02]  /*b700*/  LOP3.LUT R23, R23, R24, RZ, 0xfc, !PT ;  /* 0x0000001817177212 */ /* 0x000fe400078efcff */
[----:B------:R-:W-:-:S07]  /*b710*/  LOP3.LUT R2, R2, R25, RZ, 0xfc, !PT ;  /* 0x0000001902027212 */ /* 0x000fce00078efcff */
.L_x_206:
[----:B------:R-:W-:Y:S05]  /*b720*/  BSYNC.RECONVERGENT B0 ;  /* 0x0000000000007941 */ /* 0x000fea0003800200 */
.L_x_205:
[----:B------:R-:W-:Y:S01]  /*b730*/  IMAD.WIDE.U32 R24, R23, 0x2168c235, RZ ;  /* 0x2168c23517187825 */ /* 0x000fe200078e00ff */
[----:B------:R-:W-:-:S03]  /*b740*/  SHF.R.U32.HI R21, RZ, 0x1e, R21 ;  /* 0x0000001eff157819 */ /* 0x000fc60000011615 */
[----:B------:R-:W-:Y:S01]  /*b750*/  IMAD.MOV.U32 R29, RZ, RZ, RZ ;  /* 0x000000ffff1d7224 */ /* 0x000fe200078e00ff */
[----:B------:R-:W-:Y:S01]  /*b760*/  MOV R28, R25 ;  /* 0x00000019001c7202 */ /* 0x000fe20000000f00 */
[----:B------:R-:W-:Y:S01]  /*b770*/  IMAD.HI.U32 R22, R2, -0x36f0255e, RZ ;  /* 0xc90fdaa202167827 */ /* 0x000fe200078e00ff */
[----:B------:R-:W-:Y:S02]  /*b780*/  IADD3 RZ, P1, PT, R24, R24, RZ ;  /* 0x0000001818ff7210 */ /* 0x000fe40007f3e0ff */
[----:B------:R-:W-:Y:S01]  /*b790*/  LEA.HI R20, R20, R21, RZ, 0x1 ;  /* 0x0000001514147211 */ /* 0x000fe200078f08ff */
        /* <DEDUP_REMOVED lines=9> */
[----:B------:R-:W-:-:S02]  /*b830*/  ISETP.GT.AND.EX P1, PT, R23, RZ, PT, P5 ;  /* 0x000000ff1700720c */ /* 0x000fc40003f24350 */
[----:B------:R-:W-:Y:S01]  /*b840*/  LOP3.LUT P5, R24, R31, 0x80000000, RZ, 0xc0, !PT ;  /* 0x800000001f187812 */ /* 0x000fe200078ac0ff */
[----:B------:R-:W-:Y:S01]  /*b850*/  IMAD.X R2, R23, 0x1, R23, P2 ;  /* 0x0000000117027824 */ /* 0x000fe200010e0617 */
[----:B------:R-:W-:Y:S02]  /*b860*/  SEL R22, R22, R25, P1 ;  /* 0x0000001916167207 */ /* 0x000fe40000800000 */
[----:B------:R-:W-:Y:S02]  /*b870*/  @!P0 LOP3.LUT R24, R24, 0x80000000, RZ, 0x3c, !PT ;  /* 0x8000000018188812 */ /* 0x000fe400078e3cff */
[----:B------:R-:W-:Y:S02]  /*b880*/  SEL R2, R2, R23, P1 ;  /* 0x0000001702027207 */ /* 0x000fe40000800000 */
[----:B------:R-:W-:-:S05]  /*b890*/  IADD3 R23, P2, PT, R22, 0x1, RZ ;  /* 0x0000000116177810 */ /* 0x000fca0007f5e0ff */
[----:B------:R-:W-:Y:S01]  /*b8a0*/  IMAD.X R22, RZ, RZ, R2, P2 ;  /* 0x000000ffff167224 */ /* 0x000fe200010e0602 */
[----:B------:R-:W-:Y:S01]  /*b8b0*/  SEL R2, RZ, 0xffffffff, !P1 ;  /* 0xffffffffff027807 */ /* 0x000fe20004800000 */
[----:B------:R-:W-:-:S03]  /*b8c0*/  @P5 IMAD.MOV R20, RZ, RZ, -R20 ;  /* 0x000000ffff145224 */ /* 0x000fc600078e0a14 */
[----:B------:R-:W-:Y:S02]  /*b8d0*/  SHF.R.U64 R23, R23, 0xa, R22 ;  /* 0x0000000a17177819 */ /* 0x000fe40000001216 */
[----:B------:R-:W-:Y:S02]  /*b8e0*/  IADD3 R2, PT, PT, R2, -R27, RZ ;  /* 0x8000001b02027210 */ /* 0x000fe40007ffe0ff */
[----:B------:R-:W-:-:S03]  /*b8f0*/  IADD3 R23, P2, PT, R23, 0x1, RZ ;  /* 0x0000000117177810 */ /* 0x000fc60007f5e0ff */
[----:B------:R-:W-:Y:S01]  /*b900*/  IMAD.SHL.U32 R2, R2, 0x100000, RZ ;  /* 0x0010000002027824 */ /* 0x000fe200078e00ff */
[----:B------:R-:W-:-:S04]  /*b910*/  LEA.HI.X R22, R22, RZ, RZ, 0x16, P2 ;  /* 0x000000ff16167211 */ /* 0x000fc800010fb4ff */
[--C-:B------:R-:W-:Y:S02]  /*b920*/  SHF.R.U64 R23, R23, 0x1, R22.reuse ;  /* 0x0000000117177819 */ /* 0x100fe40000001216 */
[----:B------:R-:W-:Y:S02]  /*b930*/  SHF.R.U32.HI R25, RZ, 0x1, R22 ;  /* 0x00000001ff197819 */ /* 0x000fe40000011616 */
[----:B------:R-:W-:-:S04]  /*b940*/  IADD3 R22, P2, P1, RZ, RZ, R23 ;  /* 0x000000ffff167210 */ /* 0x000fc8000795e017 */
[----:B------:R-:W-:-:S04]  /*b950*/  IADD3.X R25, PT, PT, R2, 0x3fe00000, R25, P2, P1 ;  /* 0x3fe0000002197810 */ /* 0x000fc800017e2419 */
[----:B------:R-:W-:-:S07]  /*b960*/  LOP3.LUT R31, R25, R24, RZ, 0xfc, !PT ;  /* 0x00000018191f7212 */ /* 0x000fce00078efcff */
.L_x_200:
[----:B------:R-:W-:Y:S01]  /*b970*/  IMAD.MOV.U32 R27, RZ, RZ, 0x0 ;  /* 0x00000000ff1b7424 */ /* 0x000fe200078e00ff */
[----:B------:R-:W-:-:S03]  /*b980*/  MOV R23, R31 ;  /* 0x0000001f00177202 */ /* 0x000fc60000000f00 */
[----:B------:R-:W-:Y:S05]  /*b990*/  RET.REL.NODEC R26 `(_Z7V_batchPiPdS0_S0_S0_S0_S_S0_S0_S0_S0_S0_S_S_S_S_S0_S0_S0_S0_S0_S0_S0_S_S_S_S_S_S_S_S_S_S_S_S_S_S_S_S_S_S_S_S_S_S_S_S_S_S_S0_S0_S0_S0_S0_S0_S0_S0_S0_S0_S0_S0_S0_S0_S0_S0_S0_S0_S0_S0_) ;  /* 0xffffff441a987950 */ /* 0x000fea0003c3ffff */
.L_x_207:
        /* <DEDUP_REMOVED lines=14> */
.L_x_250:


//--------------------- .text._Z17check_int_custom2iPiS_S_S_S_S_S_S_S_S_S_S_ --------------------------
	.section	.text._Z17check_int_custom2iPiS_S_S_S_S_S_S_S_S_S_S_,"ax",@progbits
	.align	128
        .global         _Z17check_int_custom2iPiS_S_S_S_S_S_S_S_S_S_S_
        .type           _Z17check_int_custom2iPiS_S_S_S_S_S_S_S_S_S_S_,@function
        .size           _Z17check_int_custom2iPiS_S_S_S_S_S_S_S_S_S_S_,(.L_x_256 - _Z17check_int_custom2iPiS_S_S_S_S_S_S_S_S_S_S_)
        .other          _Z17check_int_custom2iPiS_S_S_S_S_S_S_S_S_S_S_,@"STO_CUDA_ENTRY STV_DEFAULT"
_Z17check_int_custom2iPiS_S_S_S_S_S_S_S_S_S_S_:
.text._Z17check_int_custom2iPiS_S_S_S_S_S_S_S_S_S_S_:
[----:B------:R-:W0:Y:S08]  /*0000*/  LDC R1, c[0x0][0x37c] ;  /* 0x0000df00ff017b82 */ /* 0x000e300000000800 */
[----:B------:R-:W1:Y:S01]  /*0010*/  LDC R0, c[0x0][0x380] ;  /* 0x0000e000ff007b82 */ /* 0x000e620000000800 */
[----:B------:R-:W2:Y:S01]  /*0020*/  LDCU UR4, c[0x0][0x2f8] ;  /* 0x00005f00ff0477ac */ /* 0x000ea20008000800 */
[----:B------:R-:W3:Y:S01]  /*0030*/  S2R R3, SR_TID.X ;  /* 0x0000000000037919 */ /* 0x000ee20000002100 */
[----:B0-----:R-:W-:Y:S01]  /*0040*/  IADD3 R1, PT, PT, R1, -0x30, RZ ;  /* 0xffffffd001017810 */ /* 0x001fe20007ffe0ff */
[----:B------:R-:W0:Y:S04]  /*0050*/  LDCU UR5, c[0x0][0x2fc] ;  /* 0x00005f80ff0577ac */ /* 0x000e280008000800 */
[----:B------:R-:W4:Y:S08]  /*0060*/  LDC R28, c[0x0][0x360] ;  /* 0x0000d800ff1c7b82 */ /* 0x000f300000000800 */
[----:B------:R-:W0:Y:S01]  /*0070*/  S2UR UR6, SR_CTAID.X ;  /* 0x00000000000679c3 */ /* 0x000e220000002500 */
[----:B--2---:R-:W-:-:S02]  /*0080*/  IADD3 R26, P1, PT, R1, UR4, RZ ;  /* 0x00000004011a7c10 */ /* 0x004fc4000ff3e0ff */
[----:B-1----:R-:W-:-:S13]  /*0090*/  ISETP.GE.AND P0, PT, R0, 0x1, PT ;  /* 0x000000010000780c */ /* 0x002fda0003f06270 */
[----:B0--3--:R-:W-:Y:S05]  /*00a0*/  @!P0 EXIT ;  /* 0x000000000000894d */ /* 0x009fea0003800000 */
[----:B------:R-:W0:Y:S01]  /*00b0*/  LDCU UR4, c[0x0][0x370] ;  /* 0x00006e00ff0477ac */ /* 0x000e220008000800 */
[C---:B----4-:R-:W-:Y:S01]  /*00c0*/  IMAD R30, R28.reuse, UR6, R3 ;  /* 0x000000061c1e7c24 */ /* 0x050fe2000f8e0203 */
[----:B------:R-:W-:Y:S01]  /*00d0*/  IADD3.X R2, PT, PT, RZ, UR5, RZ, P1, !PT ;  /* 0x00000005ff027c10 */ /* 0x000fe20008ffe4ff */
[----:B------:R-:W-:Y:S01]  /*00e0*/  IMAD.MOV.U32 R29, RZ, RZ, RZ ;  /* 0x000000ffff1d7224 */ /* 0x000fe200078e00ff */
[----:B------:R-:W1:Y:S01]  /*00f0*/  LDCU.64 UR36, c[0x0][0x358] ;  /* 0x00006b00ff2477ac */ /* 0x000e620008000a00 */
[----:B------:R-:W2:Y:S01]  /*0100*/  LDCU UR38, c[0x0][0x380] ;  /* 0x00007000ff2677ac */ /* 0x000ea20008000800 */
[----:B0-----:R-:W-:-:S07]  /*0110*/  IMAD R28, R28, UR4, RZ ;  /* 0x000000041c1c7c24 */ /* 0x001fce000f8e02ff */
.L_x_213:
[----:B------:R-:W0:Y:S01]  /*0120*/  LDCU UR4, c[0x0][0x380] ;  /* 0x00007000ff0477ac */ /* 0x000e220008000800 */
[----:B------:R-:W-:Y:S01]  /*0130*/  BSSY.RECONVERGENT B7, `(.L_x_208) ;  /* 0x000003d000077945 */ /* 0x000fe20003800200 */
[----:B0-----:R-:W-:-:S13]  /*0140*/  ISETP.GE.AND P0, PT, R30, UR4, PT ;  /* 0x000000041e007c0c */ /* 0x001fda000bf06270 */
[----:B------:R-:W-:Y:S05]  /*0150*/  @P0 BRA `(.L_x_209) ;  /* 0x0000000000e80947 */ /* 0x000fea0003800000 */
[----:B------:R-:W0:Y:S01]  /*0160*/  LDC.64 R42, c[0x0][0x390] ;  /* 0x0000e400ff2a7b82 */ /* 0x000e220000000a00 */
[----:B------:R-:W-:-:S07]  /*0170*/  MOV R27, R30 ;  /* 0x0000001e001b7202 */ /* 0x000fce0000000f00 */
[----:B------:R-:W3:Y:S08]  /*0180*/  LDC.64 R40, c[0x0][0x398] ;  /* 0x0000e600ff287b82 */ /* 0x000ef00000000a00 */
[----:B------:R-:W4:Y:S08]  /*0190*/  LDC.64 R38, c[0x0][0x3a0] ;  /* 0x0000e800ff267b82 */ /* 0x000f300000000a00 */
[----:B------:R-:W5:Y:S01]  /*01a0*/  LDC.64 R36, c[0x0][0x3a8] ;  /* 0x0000ea00ff247b82 */ /* 0x000f620000000a00 */
[----:B0-----:R-:W-:-:S07]  /*01b0*/  IMAD.WIDE.U32 R42, R29, 0x4, R42 ;  /* 0x000000041d2a7825 */ /* 0x001fce00078e002a */
[----:B------:R-:W0:Y:S01]  /*01c0*/  LDC.64 R34, c[0x0][0x3b0] ;  /* 0x0000ec00ff227b82 */ /* 0x000e220000000a00 */
[----:B---3--:R-:W-:-:S07]  /*01d0*/  IMAD.WIDE.U32 R40, R29, 0x4, R40 ;  /* 0x000000041d287825 */ /* 0x008fce00078e0028 */
[----:B------:R-:W3:Y:S01]  /*01e0*/  LDC.64 R32, c[0x0][0x3b8] ;  /* 0x0000ee00ff207b82 */ /* 0x000ee20000000a00 */
[----:B----4-:R-:W-:-:S07]  /*01f0*/  IMAD.WIDE.U32 R38, R29, 0x4, R38 ;  /* 0x000000041d267825 */ /* 0x010fce00078e0026 */
[----:B------:R-:W4:Y:S01]  /*0200*/  LDC.64 R16, c[0x0][0x3c0] ;  /* 0x0000f000ff107b82 */ /* 0x000f220000000a00 */
[----:B-----5:R-:W-:-:S07]  /*0210*/  IMAD.WIDE.U32 R36, R29, 0x4, R36 ;  /* 0x000000041d247825 */ /* 0x020fce00078e0024 */
[----:B------:R-:W5:Y:S01]  /*0220*/  LDC.64 R18, c[0x0][0x3c8] ;  /* 0x0000f200ff127b82 */ /* 0x000f620000000a00 */
[----:B0-----:R-:W-:-:S07]  /*0230*/  IMAD.WIDE.U32 R34, R29, 0x4, R34 ;  /* 0x000000041d227825 */ /* 0x001fce00078e0022 */
[----:B------:R-:W0:Y:S01]  /*0240*/  LDC.64 R22, c[0x0][0x3d8] ;  /* 0x0000f600ff167b82 */ /* 0x000e220000000a00 */
[----:B---3--:R-:W-:-:S07]  /*0250*/  IMAD.WIDE.U32 R32, R29, 0x4, R32 ;  /* 0x000000041d207825 */ /* 0x008fce00078e0020 */
[----:B------:R-:W3:Y:S01]  /*0260*/  LDC.64 R24, c[0x0][0x3e0] ;  /* 0x0000f800ff187b82 */ /* 0x000ee20000000a00 */
[----:B----4-:R-:W-:-:S04]  /*0270*/  IMAD.WIDE.U32 R16, R29, 0x4, R16 ;  /* 0x000000041d107825 */ /* 0x010fc800078e0010 */
[----:B-----5:R-:W-:-:S04]  /*0280*/  IMAD.WIDE.U32 R18, R29, 0x4, R18 ;  /* 0x000000041d127825 */ /* 0x020fc800078e0012 */
[----:B0-----:R-:W-:-:S04]  /*0290*/  IMAD.WIDE.U32 R22, R29, 0x4, R22 ;  /* 0x000000041d167825 */ /* 0x001fc800078e0016 */
[----:B---3--:R-:W-:-:S07]  /*02a0*/  IMAD.WIDE.U32 R24, R29, 0x4, R24 ;  /* 0x000000041d187825 */ /* 0x008fce00078e0018 */
.L_x_212:
[----:B------:R-:W-:Y:S01]  /*02b0*/  ISETP.NE.AND P0, PT, R27, R29, PT ;  /* 0x0000001d1b00720c */ /* 0x000fe20003f05270 */
[----:B------:R-:W-:Y:S01]  /*02c0*/  IMAD.IADD R27, R28, 0x1, R27 ;  /* 0x000000011c1b7824 */ /* 0x000fe200078e021b */
[----:B------:R-:W-:Y:S04]  /*02d0*/  BSSY.RECONVERGENT B6, `(.L_x_210) ;  /* 0x0000020000067945 */ /* 0x000fe80003800200 */
[----:B--2---:R-:W-:-:S04]  /*02e0*/  ISETP.GE.AND P1, PT, R27, UR38, PT ;  /* 0x000000261b007c0c */ /* 0x004fc8000bf26270 */
[----:B------:R-:W-:-:S03]  /*02f0*/  P2R R31, PR, RZ, 0x2 ;  /* 0x00000002ff1f7803 */ /* 0x000fc60000000000 */
[----:B------:R-:W-:Y:S06]  /*0300*/  @P0 BRA `(.L_x_211) ;  /* 0x0000000000700947 */ /* 0x000fec0003800000 */
[----:B------:R-:W0:Y:S01]  /*0310*/  LDC.64 R10, c[0x0][0x388] ;  /* 0x0000e200ff0a7b82 */ /* 0x000e220000000a00 */
[----:B-1----:R-:W2:Y:S04]  /*0320*/  LDG.E R5, desc[UR36][R42.64] ;  /* 0x000000242a057981 */ /* 0x002ea8000c1e1900 */
[----:B------:R-:W2:Y:S03]  /*0330*/  LDG.E R6, desc[UR36][R40.64] ;  /* 0x0000002428067981 */ /* 0x000ea6000c1e1900 */
[----:B------:R-:W1:Y:S01]  /*0340*/  LDC.64 R14, c[0x0][0x3d0] ;  /* 0x0000f400ff0e7b82 */ /* 0x000e620000000a00 */
[----:B------:R-:W2:Y:S04]  /*0350*/  LDG.E R7, desc[UR36][R38.64] ;  /* 0x0000002426077981 */ /* 0x000ea8000c1e1900 */
[----:B------:R-:W3:Y:S01]  /*0360*/  LDG.E R8, desc[UR36][R18.64] ;  /* 0x0000002412087981 */ /* 0x000ee2000c1e1900 */
[----:B------:R-:W-:Y:S01]  /*0370*/  MOV R12, 0x178 ;  /* 0x00000178000c7802 */ /* 0x000fe20000000f00 */
[----:B------:R-:W4:Y:S01]  /*0380*/  LDCU.64 UR4, c[0x4][0x160] ;  /* 0x01002c00ff0477ac */ /* 0x000f220008000a00 */
[----:B0-----:R-:W-:-:S05]  /*0390*/  IMAD.WIDE.U32 R10, R29, 0x4, R10 ;  /* 0x000000041d0a7825 */ /* 0x001fca00078e000a */
[----:B------:R-:W2:Y:S01]  /*03a0*/  LDG.E R4, desc[UR36][R10.64] ;  /* 0x000000240a047981 */ /* 0x000ea2000c1e1900 */
[----:B-1----:R-:W-:-:S05]  /*03b0*/  IMAD.WIDE.U32 R14, R29, 0x4, R14 ;  /* 0x000000041d0e7825 */ /* 0x002fca00078e000e */
[----:B------:R-:W3:Y:S04]  /*03c0*/  LDG.E R9, desc[UR36][R14.64] ;  /* 0x000000240e097981 */ /* 0x000ee8000c1e1900 */
[----:B------:R-:W3:Y:S04]  /*03d0*/  LDG.E R10, desc[UR36][R22.64] ;  /* 0x00000024160a7981 */ /* 0x000ee8000c1e1900 */
[----:B------:R-:W3:Y:S01]  /*03e0*/  LDG.E R11, desc[UR36][R24.64] ;  /* 0x00000024180b7981 */ /* 0x000ee2000c1e1900 */
[----:B------:R-:W0:Y:S03]  /*03f0*/  LDC.64 R12, c[0x4][R12] ;  /* 0x010000000c0c7b82 */ /* 0x000e260000000a00 */
[----:B--2---:R1:W-:Y:S04]  /*0400*/  STL.128 [R1], R4 ;  /* 0x0000000401007387 */ /* 0x0043e80000100c00 */
[----:B-1----:R-:W2:Y:S04]  /*0410*/  LDG.E R4, desc[UR36][R36.64] ;  /* 0x0000002424047981 */ /* 0x002ea8000c1e1900 */
[----:B------:R-:W2:Y:S04]  /*0420*/  LDG.E R5, desc[UR36][R34.64] ;  /* 0x0000002422057981 */ /* 0x000ea8000c1e1900 */
[----:B------:R-:W2:Y:S04]  /*0430*/  LDG.E R6, desc[UR36][R32.64] ;  /* 0x0000002420067981 */ /* 0x000ea8000c1e1900 */
[----:B------:R-:W2:Y:S04]  /*0440*/  LDG.E R7, desc[UR36][R16.64] ;  /* 0x0000002410077981 */ /* 0x000ea8000c1e1900 */
[----:B---3--:R-:W-:Y:S04]  /*0450*/  STL.128 [R1+0x20], R8 ;  /* 0x0000200801007387 */ /* 0x008fe80000100c00 */
[----:B--2---:R4:W-:Y:S02]  /*0460*/  STL.128 [R1+0x10], R4 ;  /* 0x0000100401007387 */ /* 0x0049e40000100c00 */
[----:B----4-:R-:W-:Y:S01]  /*0470*/  MOV R4, UR4 ;  /* 0x0000000400047c02 */ /* 0x010fe20008000f00 */
[----:B------:R-:W-:Y:S01]  /*0480*/  IMAD.MOV.U32 R6, RZ, RZ, R26 ;  /* 0x000000ffff067224 */ /* 0x000fe200078e001a */
[----:B------:R-:W-:-:S02]  /*0490*/  MOV R5, UR5 ;  /* 0x0000000500057c02 */ /* 0x000fc40008000f00 */
[----:B0-----:R-:W-:-:S07]  /*04a0*/  MOV R7, R2 ;  /* 0x0000000200077202 */ /* 0x001fce0000000f00 */
[----:B------:R-:W-:-:S07]  /*04b0*/  LEPC R20, `(.L_x_211) ;  /* 0x000000001014794e */ /* 0x000fce0000000000 */
[----:B------:R-:W-:Y:S05]  /*04c0*/  CALL.ABS.NOINC R12 ;  /* 0x000000000c007343 */ /* 0x000fea0003c00000 */
.L_x_211:
[----:B-1----:R-:W-:Y:S05]  /*04d0*/  BSYNC.RECONVERGENT B6 ;  /* 0x0000000000067941 */ /* 0x002fea0003800200 */
.L_x_210:
[----:B------:R-:W-:-:S13]  /*04e0*/  ISETP.NE.AND P6, PT, R31, RZ, PT ;  /* 0x000000ff1f00720c */ /* 0x000fda0003fc5270 */
[----:B------:R-:W-:Y:S05]  /*04f0*/  @!P6 BRA `(.L_x_212) ;  /* 0xfffffffc006ce947 */ /* 0x000fea000383ffff */
.L_x_209:
[----:B-12---:R-:W-:Y:S05]  /*0500*/  BSYNC.RECONVERGENT B7 ;  /* 0x0000000000077941 */ /* 0x006fea0003800200 */
.L_x_208:
[----:B------:R-:W0:Y:S01]  /*0510*/  LDCU UR4, c[0x0][0x380] ;  /* 0x00007000ff0477ac */ /* 0x000e220008000800 */
[----:B------:R-:W-:-:S04]  /*0520*/  IADD3 R29, PT, PT, R29, 0x1, RZ ;  /* 0x000000011d1d7810 */ /* 0x000fc80007ffe0ff */
[----:B0-----:R-:W-:-:S13]  /*0530*/  ISETP.NE.AND P0, PT, R29, UR4, PT ;  /* 0x000000041d007c0c */ /* 0x001fda000bf05270 */
[----:B------:R-:W-:Y:S05]  /*0540*/  @P0 BRA `(.L_x_213) ;  /* 0xfffffff800f40947 */ /* 0x000fea000383ffff */
[----:B------:R-:W-:Y:S05]  /*0550*/  EXIT ;  /* 0x000000000000794d */ /* 0x000fea0003800000 */
.L_x_214:
        /* <DEDUP_REMOVED lines=10> */
.L_x_256:


//--------------------- .text._Z16check_double_sciiPd --------------------------
	.section	.text._Z16check_double_sciiPd,"ax",@progbits
	.align	128
        .global         _Z16check_double_sciiPd
        .type           _Z16check_double_sciiPd,@function
        .size           _Z16check_double_sciiPd,(.L_x_257 - _Z16check_double_sciiPd)
        .other          _Z16check_double_sciiPd,@"STO_CUDA_ENTRY STV_DEFAULT"
_Z16check_double_sciiPd:
.text._Z16check_double_sciiPd:
[----:B------:R-:W0:Y:S08]  /*0000*/  LDC R1, c[0x0][0x37c] ;  /* 0x0000df00ff017b82 */ /* 0x000e300000000800 */
[----:B------:R-:W1:Y:S01]  /*0010*/  LDC R0, c[0x0][0x380] ;  /* 0x0000e000ff007b82 */ /* 0x000e620000000800 */
[----:B------:R-:W2:Y:S01]  /*0020*/  LDCU UR4, c[0x0][0x2f8] ;  /* 0x00005f00ff0477ac */ /* 0x000ea20008000800 */
[----:B------:R-:W3:Y:S01]  /*0030*/  S2R R3, SR_TID.X ;  /* 0x0000000000037919 */ /* 0x000ee20000002100 */
[----:B0-----:R-:W-:Y:S01]  /*0040*/  VIADD R1, R1, 0xfffffff8 ;  /* 0xfffffff801017836 */ /* 0x001fe20000000000 */
[----:B------:R-:W0:Y:S04]  /*0050*/  LDCU UR5, c[0x0][0x2fc] ;  /* 0x00005f80ff0577ac */ /* 0x000e280008000800 */
[----:B------:R-:W4:Y:S08]  /*0060*/  LDC R24, c[0x0][0x360] ;  /* 0x0000d800ff187b82 */ /* 0x000f300000000800 */
[----:B------:R-:W0:Y:S01]  /*0070*/  S2UR UR6, SR_CTAID.X ;  /* 0x00000000000679c3 */ /* 0x000e220000002500 */
[----:B--2---:R-:W-:-:S02]  /*0080*/  IADD3 R18, P1, PT, R1, UR4, RZ ;  /* 0x0000000401127c10 */ /* 0x004fc4000ff3e0ff */
[----:B-1----:R-:W-:-:S13]  /*0090*/  ISETP.GE.AND P0, PT, R0, 0x1, PT ;  /* 0x000000010000780c */ /* 0x002fda0003f06270 */
[----:B0--3--:R-:W-:Y:S05]  /*00a0*/  @!P0 EXIT ;  /* 0x000000000000894d */ /* 0x009fea0003800000 */
[----:B------:R-:W0:Y:S01]  /*00b0*/  LDCU UR4, c[0x0][0x370] ;  /* 0x00006e00ff0477ac */ /* 0x000e220008000800 */
[C---:B----4-:R-:W-:Y:S02]  /*00c0*/  IMAD R22, R24.reuse, UR6, R3 ;  /* 0x0000000618167c24 */ /* 0x050fe4000f8e0203 */
[----:B------:R-:W-:Y:S01]  /*00d0*/  IMAD.X R19, RZ, RZ, UR5, P1 ;  /* 0x00000005ff137e24 */ /* 0x000fe200088e06ff */
[----:B------:R-:W1:Y:S01]  /*00e0*/  LDCU.64 UR36, c[0x0][0x358] ;  /* 0x00006b00ff2477ac */ /* 0x000e620008000a00 */
[----:B------:R-:W-:Y:S01]  /*00f0*/  IMAD.MOV.U32 R23, RZ, RZ, RZ ;  /* 0x000000ffff177224 */ /* 0x000fe200078e00ff */
[----:B------:R-:W2:Y:S01]  /*0100*/  LDCU UR38, c[0x0][0x380] ;  /* 0x00007000ff2677ac */ /* 0x000ea20008000800 */
[----:B0-----:R-:W-:-:S07]  /*0110*/  IMAD R24, R24, UR4, RZ ;  /* 0x0000000418187c24 */ /* 0x001fce000f8e02ff */
.L_x_220:
[----:B------:R-:W0:Y:S01]  /*0120*/  LDCU UR4, c[0x0][0x380] ;  /* 0x00007000ff0477ac */ /* 0x000e220008000800 */
[----:B------:R-:W-:Y:S01]  /*0130*/  BSSY.RECONVERGENT B7, `(.L_x_215) ;  /* 0x000001a000077945 */ /* 0x000fe20003800200 */
[----:B0-----:R-:W-:-:S13]  /*0140*/  ISETP.GE.AND P0, PT, R22, UR4, PT ;  /* 0x0000000416007c0c */ /* 0x001fda000bf06270 */
[----:B------:R-:W-:Y:S05]  /*0150*/  @P0 BRA `(.L_x_216) ;  /* 0x00000000005c0947 */ /* 0x000fea0003800000 */
[----:B------:R-:W0:Y:S01]  /*0160*/  LDC.64 R16, c[0x0][0x388] ;  /* 0x0000e200ff107b82 */ /* 0x000e220000000a00 */
[----:B------:R-:W-:Y:S01]  /*0170*/  MOV R25, R22 ;  /* 0x0000001600197202 */ /* 0x000fe20000000f00 */
[----:B0-----:R-:W-:-:S07]  /*0180*/  IMAD.WIDE.U32 R16, R23, 0x8, R16 ;  /* 0x0000000817107825 */ /* 0x001fce00078e0010 */
.L_x_219:
[----:B------:R-:W-:Y:S01]  /*0190*/  ISETP.NE.AND P0, PT, R25, R23, PT ;  /* 0x000000171900720c */ /* 0x000fe20003f05270 */
[----:B------:R-:W-:Y:S01]  /*01a0*/  IMAD.IADD R25, R24, 0x1, R25 ;  /* 0x0000000118197824 */ /* 0x000fe200078e0219 */
[----:B------:R-:W-:Y:S04]  /*01b0*/  BSSY.RECONVERGENT B6, `(.L_x_217) ;  /* 0x000000f000067945 */ /* 0x000fe80003800200 */
[----:B--2---:R-:W-:-:S04]  /*01c0*/  ISETP.GE.AND P1, PT, R25, UR38, PT ;  /* 0x0000002619007c0c */ /* 0x004fc8000bf26270 */
[----:B------:R-:W-:-:S03]  /*01d0*/  P2R R26, PR, RZ, 0x2 ;  /* 0x00000002ff1a7803 */ /* 0x000fc60000000000 */
[----:B------:R-:W-:Y:S06]  /*01e0*/  @P0 BRA `(.L_x_218) ;  /* 0x00000000002c0947 */ /* 0x000fec0003800000 */
[----:B-1----:R-:W2:Y:S01]  /*01f0*/  LDG.E.64 R8, desc[UR36][R16.64] ;  /* 0x0000002410087981 */ /* 0x002ea2000c1e1b00 */
[----:B------:R-:W-:Y:S01]  /*0200*/  MOV R2, 0x178 ;  /* 0x0000017800027802 */ /* 0x000fe20000000f00 */
[----:B------:R-:W0:Y:S01]  /*0210*/  LDCU.64 UR4, c[0x4][0x140] ;  /* 0x01002800ff0477ac */ /* 0x000e220008000a00 */
[----:B------:R-:W-:Y:S02]  /*0220*/  IMAD.MOV.U32 R6, RZ, RZ, R18 ;  /* 0x000000ffff067224 */ /* 0x000fe400078e0012 */
[----:B------:R-:W-:Y:S02]  /*0230*/  IMAD.MOV.U32 R7, RZ, RZ, R19 ;  /* 0x000000ffff077224 */ /* 0x000fe400078e0013 */
[----:B------:R-:W1:Y:S01]  /*0240*/  LDC.64 R2, c[0x4][R2] ;  /* 0x0100000002027b82 */ /* 0x000e620000000a00 */
[----:B0-----:R-:W-:Y:S01]  /*0250*/  IMAD.U32 R4, RZ, RZ, UR4 ;  /* 0x00000004ff047e24 */ /* 0x001fe2000f8e00ff */
[----:B------:R-:W-:Y:S01]  /*0260*/  MOV R5, UR5 ;  /* 0x0000000500057c02 */ /* 0x000fe20008000f00 */
[----:B-12---:R0:W-:Y:S06]  /*0270*/  STL.64 [R1], R8 ;  /* 0x0000000801007387 */ /* 0x0061ec0000100a00 */
[----:B------:R-:W-:-:S07]  /*0280*/  LEPC R20, `(.L_x_218) ;  /* 0x000000001014794e */ /* 0x000fce0000000000 */
[----:B0-----:R-:W-:Y:S05]  /*0290*/  CALL.ABS.NOINC R2 ;  /* 0x0000000002007343 */ /* 0x001fea0003c00000 */
.L_x_218:
[----:B-1----:R-:W-:Y:S05]  /*02a0*/  BSYNC.RECONVERGENT B6 ;  /* 0x0000000000067941 */ /* 0x002fea0003800200 */
.L_x_217:
[----:B------:R-:W-:-:S13]  /*02b0*/  ISETP.NE.AND P6, PT, R26, RZ, PT ;  /* 0x000000ff1a00720c */ /* 0x000fda0003fc5270 */
[----:B------:R-:W-:Y:S05]  /*02c0*/  @!P6 BRA `(.L_x_219) ;  /* 0xfffffffc00b0e947 */ /* 0x000fea000383ffff */
.L_x_216:
[----:B-12---:R-:W-:Y:S05]  /*02d0*/  BSYNC.RECONVERGENT B7 ;  /* 0x0000000000077941 */ /* 0x006fea0003800200 */
.L_x_215:
[----:B------:R-:W0:Y:S01]  /*02e0*/  LDCU UR4, c[0x0][0x380] ;  /* 0x00007000ff0477ac */ /* 0x000e220008000800 */
[----:B------:R-:W-:-:S04]  /*02f0*/  IADD3 R23, PT, PT, R23, 0x1, RZ ;  /* 0x0000000117177810 */ /* 0x000fc80007ffe0ff */
[----:B0-----:R-:W-:-:S13]  /*0300*/  ISETP.NE.AND P0, PT, R23, UR4, PT ;  /* 0x0000000417007c0c */ /* 0x001fda000bf05270 */
[----:B------:R-:W-:Y:S05]  /*0310*/  @P0 BRA `(.L_x_220) ;  /* 0xfffffffc00800947 */ /* 0x000fea000383ffff */
[----:B------:R-:W-:Y:S05]  /*0320*/  EXIT ;  /* 0x000000000000794d */ /* 0x000fea0003800000 */
.L_x_221:
        /* <DEDUP_REMOVED lines=13> */
.L_x_257:


//--------------------- .text._Z14check_double_kPd --------------------------
	.section	.text._Z14check_double_kPd,"ax",@progbits
	.align	128
        .global         _Z14check_double_kPd
        .type           _Z14check_double_kPd,@function
        .size           _Z14check_double_kPd,(.L_x_258 - _Z14check_double_kPd)
        .other          _Z14check_double_kPd,@"STO_CUDA_ENTRY STV_DEFAULT"
_Z14check_double_kPd:
.text._Z14check_double_kPd:
[----:B------:R-:W0:Y:S01]  /*0000*/  LDC R1, c[0x0][0x37c] ;  /* 0x0000df00ff017b82 */ /* 0x000e220000000800 */
[----:B------:R-:W1:Y:S01]  /*0010*/  S2R R3, SR_TID.X ;  /* 0x0000000000037919 */ /* 0x000e620000002100 */
[----:B------:R-:W2:Y:S06]  /*0020*/  LDCU UR5, c[0x0][0x2fc] ;  /* 0x00005f80ff0577ac */ /* 0x000eac0008000800 */
[----:B------:R-:W1:Y:S01]  /*0030*/  S2UR UR6, SR_CTAID.X ;  /* 0x00000000000679c3 */ /* 0x000e620000002500 */
[----:B0-----:R-:W-:Y:S01]  /*0040*/  VIADD R1, R1, 0xfffffff0 ;  /* 0xfffffff001017836 */ /* 0x001fe20000000000 */
[----:B------:R-:W0:Y:S06]  /*0050*/  LDCU UR4, c[0x0][0x2f8] ;  /* 0x00005f00ff0477ac */ /* 0x000e2c0008000800 */
[----:B------:R-:W1:Y:S01]  /*0060*/  LDC R0, c[0x0][0x360] ;  /* 0x0000d800ff007b82 */ /* 0x000e620000000800 */
[----:B0-----:R-:W-:-:S05]  /*0070*/  IADD3 R6, P1, PT, R1, UR4, RZ ;  /* 0x0000000401067c10 */ /* 0x001fca000ff3e0ff */
[----:B--2---:R-:W-:Y:S02]  /*0080*/  IMAD.X R7, RZ, RZ, UR5, P1 ;  /* 0x00000005ff077e24 */ /* 0x004fe400088e06ff */
[----:B-1----:R-:W-:-:S05]  /*0090*/  IMAD R0, R0, UR6, R3 ;  /* 0x0000000600007c24 */ /* 0x002fca000f8e0203 */
[----:B------:R-:W-:-:S13]  /*00a0*/  ISETP.GT.AND P0, PT, R0, 0x4, PT ;  /* 0x000000040000780c */ /* 0x000fda0003f04270 */
[----:B------:R-:W-:Y:S05]  /*00b0*/  @P0 EXIT ;  /* 0x000000000000094d */ /* 0x000fea0003800000 */
[----:B------:R-:W0:Y:S01]  /*00c0*/  LDC.64 R2, c[0x0][0x380] ;  /* 0x0000e000ff027b82 */ /* 0x000e220000000a00 */
[----:B------:R-:W1:Y:S01]  /*00d0*/  LDCU.64 UR4, c[0x0][0x358] ;  /* 0x00006b00ff0477ac */ /* 0x000e620008000a00 */
[----:B0-----:R-:W-:-:S06]  /*00e0*/  IMAD.WIDE R2, R0, 0x8, R2 ;  /* 0x0000000800027825 */ /* 0x001fcc00078e0202 */
[----:B-1----:R-:W2:Y:S01]  /*00f0*/  LDG.E.64 R2, desc[UR4][R2.64+0x357900] ;  /* 0x3579000402027981 */ /* 0x002ea2000c1e1b00 */
[----:B------:R-:W-:Y:S01]  /*0100*/  MOV R8, 0x178 ;  /* 0x0000017800087802 */ /* 0x000fe20000000f00 */
[----:B------:R-:W0:Y:S02]  /*0110*/  LDCU.64 UR4, c[0x4][0x158] ;  /* 0x01002b00ff0477ac */ /* 0x000e240008000a00 */
[----:B------:R1:W-:Y:S03]  /*0120*/  STL [R1], R0 ;  /* 0x0000000001007387 */ /* 0x0003e60000100800 */
[----:B------:R-:W3:Y:S01]  /*0130*/  LDC.64 R8, c[0x4][R8] ;  /* 0x0100000008087b82 */ /* 0x000ee20000000a00 */
[----:B0-----:R-:W-:Y:S01]  /*0140*/  MOV R4, UR4 ;  /* 0x0000000400047c02 */ /* 0x001fe20008000f00 */
[----:B------:R-:W-:Y:S01]  /*0150*/  IMAD.U32 R5, RZ, RZ, UR5 ;  /* 0x00000005ff057e24 */ /* 0x000fe2000f8e00ff */
[----:B--23--:R1:W-:Y:S06]  /*0160*/  STL.64 [R1+0x8], R2 ;  /* 0x0000080201007387 */ /* 0x00c3ec0000100a00 */
[----:B------:R-:W-:-:S07]  /*0170*/  LEPC R20, `(.L_x_222) ;  /* 0x000000001014794e */ /* 0x000fce0000000000 */
[----:B-1----:R-:W-:Y:S05]  /*0180*/  CALL.ABS.NOINC R8 ;  /* 0x0000000008007343 */ /* 0x002fea0003c00000 */
.L_x_222:
[----:B------:R-:W-:Y:S05]  /*0190*/  EXIT ;  /* 0x000000000000794d */ /* 0x000fea0003800000 */
.L_x_223:
        /* <DEDUP_REMOVED lines=14> */
.L_x_258:


//--------------------- .text._Z12check_doubleiPd --------------------------
	.section	.text._Z12check_doubleiPd,"ax",@progbits
	.align	128
        .global         _Z12check_doubleiPd
        .type           _Z12check_doubleiPd,@function
        .size           _Z12check_doubleiPd,(.L_x_259 - _Z12check_doubleiPd)
        .other          _Z12check_doubleiPd,@"STO_CUDA_ENTRY STV_DEFAULT"
_Z12check_doubleiPd:
.text._Z12check_doubleiPd:
        /* <DEDUP_REMOVED lines=18> */
.L_x_229:
[----:B------:R-:W0:Y:S01]  /*0120*/  LDCU UR4, c[0x0][0x380] ;  /* 0x00007000ff0477ac */ /* 0x000e220008000800 */
[----:B------:R-:W-:Y:S01]  /*0130*/  BSSY.RECONVERGENT B7, `(.L_x_224) ;  /* 0x000001a000077945 */ /* 0x000fe20003800200 */
[----:B0-----:R-:W-:-:S13]  /*0140*/  ISETP.GE.AND P0, PT, R22, UR4, PT ;  /* 0x0000000416007c0c */ /* 0x001fda000bf06270 */
[----:B------:R-:W-:Y:S05]  /*0150*/  @P0 BRA `(.L_x_225) ;  /* 0x00000000005c0947 */ /* 0x000fea0003800000 */
[----:B------:R-:W0:Y:S01]  /*0160*/  LDC.64 R16, c[0x0][0x388] ;  /* 0x0000e200ff107b82 */ /* 0x000e220000000a00 */
[----:B------:R-:W-:Y:S01]  /*0170*/  MOV R25, R22 ;  /* 0x0000001600197202 */ /* 0x000fe20000000f00 */
[----:B0-----:R-:W-:-:S07]  /*0180*/  IMAD.WIDE.U32 R16, R23, 0x8, R16 ;  /* 0x0000000817107825 */ /* 0x001fce00078e0010 */
.L_x_228:
        /* <DEDUP_REMOVED lines=17> */
.L_x_227:
[----:B-1----:R-:W-:Y:S05]  /*02a0*/  BSYNC.RECONVERGENT B6 ;  /* 0x0000000000067941 */ /* 0x002fea0003800200 */
.L_x_226:
[----:B------:R-:W-:-:S13]  /*02b0*/  ISETP.NE.AND P6, PT, R26, RZ, PT ;  /* 0x000000ff1a00720c */ /* 0x000fda0003fc5270 */
[----:B------:R-:W-:Y:S05]  /*02c0*/  @!P6 BRA `(.L_x_228) ;  /* 0xfffffffc00b0e947 */ /* 0x000fea000383ffff */
.L_x_225:
[----:B-12---:R-:W-:Y:S05]  /*02d0*/  BSYNC.RECONVERGENT B7 ;  /* 0x0000000000077941 */ /* 0x006fea0003800200 */
.L_x_224:
[----:B------:R-:W0:Y:S01]  /*02e0*/  LDCU UR4, c[0x0][0x380] ;  /* 0x00007000ff0477ac */ /* 0x000e220008000800 */
[----:B------:R-:W-:-:S04]  /*02f0*/  IADD3 R23, PT, PT, R23, 0x1, RZ ;  /* 0x0000000117177810 */ /* 0x000fc80007ffe0ff */
[----:B0-----:R-:W-:-:S13]  /*0300*/  ISETP.NE.AND P0, PT, R23, UR4, PT ;  /* 0x0000000417007c0c */ /* 0x001fda000bf05270 */
[----:B------:R-:W-:Y:S05]  /*0310*/  @P0 BRA `(.L_x_229) ;  /* 0xfffffffc00800947 */ /* 0x000fea000383ffff */
[----:B------:R-:W-:Y:S05]  /*0320*/  EXIT ;  /* 0x000000000000794d */ /* 0x000fea0003800000 */
.L_x_230:
        /* <DEDUP_REMOVED lines=13> */
.L_x_259:


//--------------------- .text._Z14check_long_intiPx --------------------------
	.section	.text._Z14check_long_intiPx,"ax",@progbits
	.align	128
        .global         _Z14check_long_intiPx
        .type           _Z14check_long_intiPx,@function
        .size           _Z14check_long_intiPx,(.L_x_260 - _Z14check_long_intiPx)
        .other          _Z14check_long_intiPx,@"STO_CUDA_ENTRY STV_DEFAULT"
_Z14check_long_intiPx:
.text._Z14check_long_intiPx:
        /* <DEDUP_REMOVED lines=18> */
.L_x_236:
[----:B------:R-:W0:Y:S01]  /*0120*/  LDCU UR4, c[0x0][0x380] ;  /* 0x00007000ff0477ac */ /* 0x000e220008000800 */
[----:B------:R-:W-:Y:S01]  /*0130*/  BSSY.RECONVERGENT B7, `(.L_x_231) ;  /* 0x000001b000077945 */ /* 0x000fe20003800200 */
[----:B0-----:R-:W-:-:S13]  /*0140*/  ISETP.GE.AND P0, PT, R23, UR4, PT ;  /* 0x0000000417007c0c */ /* 0x001fda000bf06270 */
[----:B------:R-:W-:Y:S05]  /*0150*/  @P0 BRA `(.L_x_232) ;  /* 0x0000000000600947 */ /* 0x000fea0003800000 */
[----:B------:R-:W0:Y:S01]  /*0160*/  LDC.64 R16, c[0x0][0x388] ;  /* 0x0000e200ff107b82 */ /* 0x000e220000000a00 */
[----:B------:R-:W-:Y:S01]  /*0170*/  MOV R25, R23 ;  /* 0x0000001700197202 */ /* 0x000fe20000000f00 */
[----:B0-----:R-:W-:-:S07]  /*0180*/  IMAD.WIDE.U32 R16, R22, 0x8, R16 ;  /* 0x0000000816107825 */ /* 0x001fce00078e0010 */
.L_x_235:
        /* <DEDUP_REMOVED lines=9> */
[----:B------:R-:W-:Y:S01]  /*0220*/  IMAD.MOV.U32 R6, RZ, RZ, R18 ;  /* 0x000000ffff067224 */ /* 0x000fe200078e0012 */
[----:B------:R1:W-:Y:S01]  /*0230*/  STL [R1], R22 ;  /* 0x0000001601007387 */ /* 0x0003e20000100800 */
[----:B------:R-:W-:Y:S02]  /*0240*/  IMAD.MOV.U32 R7, RZ, RZ, R19 ;  /* 0x000000ffff077224 */ /* 0x000fe400078e0013 */
[----:B------:R-:W3:Y:S01]  /*0250*/  LDC.64 R2, c[0x4][R2] ;  /* 0x0100000002027b82 */ /* 0x000ee20000000a00 */
[----:B0-----:R-:W-:Y:S01]  /*0260*/  IMAD.U32 R4, RZ, RZ, UR4 ;  /* 0x00000004ff047e24 */ /* 0x001fe2000f8e00ff */
[----:B------:R-:W-:Y:S01]  /*0270*/  MOV R5, UR5 ;  /* 0x0000000500057c02 */ /* 0x000fe20008000f00 */
[----:B--23--:R1:W-:Y:S06]  /*0280*/  STL.64 [R1+0x8], R8 ;  /* 0x0000080801007387 */ /* 0x00c3ec0000100a00 */
[----:B------:R-:W-:-:S07]  /*0290*/  LEPC R20, `(.L_x_234) ;  /* 0x000000001014794e */ /* 0x000fce0000000000 */
[----:B-1----:R-:W-:Y:S05]  /*02a0*/  CALL.ABS.NOINC R2 ;  /* 0x0000000002007343 */ /* 0x002fea0003c00000 */
.L_x_234:
[----:B-1----:R-:W-:Y:S05]  /*02b0*/  BSYNC.RECONVERGENT B6 ;  /* 0x0000000000067941 */ /* 0x002fea0003800200 */
.L_x_233:
[----:B------:R-:W-:-:S13]  /*02c0*/  ISETP.NE.AND P6, PT, R26, RZ, PT ;  /* 0x000000ff1a00720c */ /* 0x000fda0003fc5270 */
[----:B------:R-:W-:Y:S05]  /*02d0*/  @!P6 BRA `(.L_x_235) ;  /* 0xfffffffc00ace947 */ /* 0x000fea000383ffff */
.L_x_232:
[----:B-12---:R-:W-:Y:S05]  /*02e0*/  BSYNC.RECONVERGENT B7 ;  /* 0x0000000000077941 */ /* 0x006fea0003800200 */
.L_x_231:
[----:B------:R-:W0:Y:S01]  /*02f0*/  LDCU UR4, c[0x0][0x380] ;  /* 0x00007000ff0477ac */ /* 0x000e220008000800 */
[----:B------:R-:W-:-:S04]  /*0300*/  IADD3 R22, PT, PT, R22, 0x1, RZ ;  /* 0x0000000116167810 */ /* 0x000fc80007ffe0ff */
[----:B0-----:R-:W-:-:S13]  /*0310*/  ISETP.NE.AND P0, PT, R22, UR4, PT ;  /* 0x0000000416007c0c */ /* 0x001fda000bf05270 */
[----:B------:R-:W-:Y:S05]  /*0320*/  @P0 BRA `(.L_x_236) ;  /* 0xfffffffc007c0947 */ /* 0x000fea000383ffff */
[----:B------:R-:W-:Y:S05]  /*0330*/  EXIT ;  /* 0x000000000000794d */ /* 0x000fea0003800000 */
.L_x_237:
        /* <DEDUP_REMOVED lines=12> */
.L_x_260:


//--------------------- .text._Z9check_intiPi     --------------------------
	.section	.text._Z9check_intiPi,"ax",@progbits
	.align	128
        .global         _Z9check_intiPi
        .type           _Z9check_intiPi,@function
        .size           _Z9check_intiPi,(.L_x_261 - _Z9check_intiPi)
        .other          _Z9check_intiPi,@"STO_CUDA_ENTRY STV_DEFAULT"
_Z9check_intiPi:
.text._Z9check_intiPi:
        /* <DEDUP_REMOVED lines=18> */
.L_x_243:
[----:B------:R-:W0:Y:S01]  /*0120*/  LDCU UR4, c[0x0][0x380] ;  /* 0x00007000ff0477ac */ /* 0x000e220008000800 */
[----:B------:R-:W-:Y:S01]  /*0130*/  BSSY.RECONVERGENT B7, `(.L_x_238) ;  /* 0x000001a000077945 */ /* 0x000fe20003800200 */
[----:B0-----:R-:W-:-:S13]  /*0140*/  ISETP.GE.AND P0, PT, R22, UR4, PT ;  /* 0x0000000416007c0c */ /* 0x001fda000bf06270 */
[----:B------:R-:W-:Y:S05]  /*0150*/  @P0 BRA `(.L_x_239) ;  /* 0x00000000005c0947 */ /* 0x000fea0003800000 */
[----:B------:R-:W0:Y:S01]  /*0160*/  LDC.64 R16, c[0x0][0x388] ;  /* 0x0000e200ff107b82 */ /* 0x000e220000000a00 */
[----:B------:R-:W-:Y:S01]  /*0170*/  MOV R25, R22 ;  /* 0x0000001600197202 */ /* 0x000fe20000000f00 */
[----:B0-----:R-:W-:-:S07]  /*0180*/  IMAD.WIDE.U32 R16, R23, 0x4, R16 ;  /* 0x0000000417107825 */ /* 0x001fce00078e0010 */
.L_x_242:
[----:B------:R-:W-:Y:S01]  /*0190*/  ISETP.NE.AND P0, PT, R25, R23, PT ;  /* 0x000000171900720c */ /* 0x000fe20003f05270 */
[----:B------:R-:W-:Y:S01]  /*01a0*/  IMAD.IADD R25, R24, 0x1, R25 ;  /* 0x0000000118197824 */ /* 0x000fe200078e0219 */
[----:B------:R-:W-:Y:S04]  /*01b0*/  BSSY.RECONVERGENT B6, `(.L_x_240) ;  /* 0x000000f000067945 */ /* 0x000fe80003800200 */
[----:B--2---:R-:W-:-:S04]  /*01c0*/  ISETP.GE.AND P1, PT, R25, UR38, PT ;  /* 0x0000002619007c0c */ /* 0x004fc8000bf26270 */
[----:B------:R-:W-:-:S03]  /*01d0*/  P2R R26, PR, RZ, 0x2 ;  /* 0x00000002ff1a7803 */ /* 0x000fc60000000000 */
[----:B------:R-:W-:Y:S06]  /*01e0*/  @P0 BRA `(.L_x_241) ;  /* 0x00000000002c0947 */ /* 0x000fec0003800000 */
[----:B-1----:R-:W2:Y:S01]  /*01f0*/  LDG.E R0, desc[UR36][R16.64] ;  /* 0x0000002410007981 */ /* 0x002ea2000c1e1900 */
[----:B------:R-:W-:Y:S01]  /*0200*/  MOV R2, 0x178 ;  /* 0x0000017800027802 */ /* 0x000fe20000000f00 */
[----:B------:R-:W0:Y:S01]  /*0210*/  LDCU.64 UR4, c[0x4][0x140] ;  /* 0x01002800ff0477ac */ /* 0x000e220008000a00 */
[----:B------:R-:W-:Y:S02]  /*0220*/  IMAD.MOV.U32 R6, RZ, RZ, R18 ;  /* 0x000000ffff067224 */ /* 0x000fe400078e0012 */
[----:B------:R-:W-:Y:S02]  /*0230*/  IMAD.MOV.U32 R7, RZ, RZ, R19 ;  /* 0x000000ffff077224 */ /* 0x000fe400078e0013 */
[----:B------:R-:W1:Y:S01]  /*0240*/  LDC.64 R2, c[0x4][R2] ;  /* 0x0100000002027b82 */ /* 0x000e620000000a00 */
[----:B0-----:R-:W-:Y:S01]  /*0250*/  IMAD.U32 R4, RZ, RZ, UR4 ;  /* 0x00000004ff047e24 */ /* 0x001fe2000f8e00ff */
[----:B------:R-:W-:Y:S01]  /*0260*/  MOV R5, UR5 ;  /* 0x0000000500057c02 */ /* 0x000fe20008000f00 */
[----:B-12---:R0:W-:Y:S06]  /*0270*/  STL [R1], R0 ;  /* 0x0000000001007387 */ /* 0x0061ec0000100800 */
[----:B------:R-:W-:-:S07]  /*0280*/  LEPC R20, `(.L_x_241) ;  /* 0x000000001014794e */ /* 0x000fce0000000000 */
[----:B0-----:R-:W-:Y:S05]  /*0290*/  CALL.ABS.NOINC R2 ;  /* 0x0000000002007343 */ /* 0x001fea0003c00000 */
.L_x_241:
[----:B-1----:R-:W-:Y:S05]  /*02a0*/  BSYNC.RECONVERGENT B6 ;  /* 0x0000000000067941 */ /* 0x002fea0003800200 */
.L_x_240:
[----:B------:R-:W-:-:S13]  /*02b0*/  ISETP.NE.AND P6, PT, R26, RZ, PT ;  /* 0x000000ff1a00720c */ /* 0x000fda0003fc5270 */
[----:B------:R-:W-:Y:S05]  /*02c0*/  @!P6 BRA `(.L_x_242) ;  /* 0xfffffffc00b0e947 */ /* 0x000fea000383ffff */
.L_x_239:
[----:B-12---:R-:W-:Y:S05]  /*02d0*/  BSYNC.RECONVERGENT B7 ;  /* 0x0000000000077941 */ /* 0x006fea0003800200 */
.L_x_238:
[----:B------:R-:W0:Y:S01]  /*02e0*/  LDCU UR4, c[0x0][0x380] ;  /* 0x00007000ff0477ac */ /* 0x000e220008000800 */
[----:B------:R-:W-:-:S04]  /*02f0*/  IADD3 R23, PT, PT, R23, 0x1, RZ ;  /* 0x0000000117177810 */ /* 0x000fc80007ffe0ff */
[----:B0-----:R-:W-:-:S13]  /*0300*/  ISETP.NE.AND P0, PT, R23, UR4, PT ;  /* 0x0000000417007c0c */ /* 0x001fda000bf05270 */
[----:B------:R-:W-:Y:S05]  /*0310*/  @P0 BRA `(.L_x_243) ;  /* 0xfffffffc00800947 */ /* 0x000fea000383ffff */
[----:B------:R-:W-:Y:S05]  /*0320*/  EXIT ;  /* 0x000000000000794d */ /* 0x000fea0003800000 */
.L_x_244:
        /* <DEDUP_REMOVED lines=13> */
.L_x_261:


//--------------------- .nv.global.init           --------------------------
	.section	.nv.global.init,"aw",@progbits
	.align	16
.nv.global.init:
	.type		__cudart_sin_cos_coeffs,@object
	.size		__cudart_sin_cos_coeffs,(__cudart_i2opi_d - __cudart_sin_cos_coeffs)
__cudart_sin_cos_coeffs:
        /*0000*/ 	.byte	0x46, 0xd2, 0xb0, 0x2c, 0xf1, 0xe5, 0x5a, 0xbe, 0x92, 0xe3, 0xac, 0x69, 0xe3, 0x1d, 0xc7, 0x3e
        /*0010*/ 	.byte	0xa1, 0x62, 0xdb, 0x19, 0xa0, 0x01, 0x2a, 0xbf, 0x18, 0x08, 0x11, 0x11, 0x11, 0x11, 0x81, 0x3f
        /*0020*/ 	.byte	0x54, 0x55, 0x55, 0x55, 0x55, 0x55, 0xc5, 0xbf, 0x00, 0x00, 0x00, 0x00, 0x00, 0x00, 0x00, 0x00
        /*0030*/ 	.byte	0x00, 0x00, 0x00, 0x00, 0x00, 0x00, 0x00, 0x00, 0x64, 0x81, 0xfd, 0x20, 0x83, 0xff, 0xa8, 0xbd
        /*0040*/ 	.byte	0x28, 0x85, 0xef, 0xc1, 0xa7, 0xee, 0x21, 0x3e, 0xd9, 0xe6, 0x06, 0x8e, 0x4f, 0x7e, 0x92, 0xbe
        /*0050*/ 	.byte	0xe9, 0xbc, 0xdd, 0x19, 0xa0, 0x01, 0xfa, 0x3e, 0x47, 0x5d, 0xc1, 0x16, 0x6c, 0xc1, 0x56, 0xbf
        /*0060*/ 	.byte	0x51, 0x55, 0x55, 0x55, 0x55, 0x55, 0xa5, 0x3f, 0x00, 0x00, 0x00, 0x00, 0x00, 0x00, 0xe0, 0xbf
        /*0070*/ 	.byte	0x00, 0x00, 0x00, 0x00, 0x00, 0x00, 0xf0, 0x3f, 0x00, 0x00, 0x00, 0x00, 0x00, 0x00, 0x00, 0x00
	.type		__cudart_i2opi_d,@object
	.size		__cudart_i2opi_d,($str$2 - __cudart_i2opi_d)
__cudart_i2opi_d:
        /* <DEDUP_REMOVED lines=9> */
	.type		$str$2,@object
	.size		$str$2,($str - $str$2)
$str$2:
        /*0110*/ 	.byte	0x25, 0x6c, 0x66, 0x0a, 0x00
	.type		$str,@object
	.size		$str,($str$3 - $str)
$str:
        /*0115*/ 	.byte	0x25, 0x2e, 0x35, 0x65, 0x0a, 0x00
	.type		$str$3,@object
	.size		$str$3,($str$1 - $str$3)
$str$3:
        /*011b*/ 	.byte	0x25, 0x64, 0x20, 0x25, 0x6c, 0x66, 0x0a, 0x00
	.type		$str$1,@object
	.size		$str$1,($str$4 - $str$1)
$str$1:
        /*0123*/ 	.byte	0x69, 0x6e, 0x64, 0x65, 0x78, 0x3a, 0x20, 0x25, 0x64, 0x09, 0x25, 0x6c, 0x6c, 0x64, 0x0a, 0x00
	.type		$str$4,@object
	.size		$str$4,(.L_44 - $str$4)
$str$4:
        /*0133*/ 	.byte	0x25, 0x64, 0x20, 0x25, 0x64, 0x20, 0x25, 0x64, 0x20, 0x25, 0x64, 0x20, 0x25, 0x64, 0x20, 0x25
        /*0143*/ 	.byte	0x64, 0x20, 0x25, 0x64, 0x20, 0x25, 0x64, 0x20, 0x25, 0x64, 0x20, 0x25, 0x64, 0x20, 0x25, 0x64
        /*0153*/ 	.byte	0x20, 0x25, 0x64, 0x0a, 0x00
.L_44:


//--------------------- .nv.shared._ZN3cub18CUB_300001_SM_10006detail6reduce27DeviceSegmentedReduceKernelINS2_10policy_hubIdxN4cuda3std3__44plusIvEEE10Policy1000EPdSC_PxSD_xS9_ddEEvT0_T1_T2_T3_T5_T6_ --------------------------
	.section	.nv.shared._ZN3cub18CUB_300001_SM_10006detail6reduce27DeviceSegmentedReduceKernelINS2_10policy_hubIdxN4cuda3std3__44plusIvEEE10Policy1000EPdSC_PxSD_xS9_ddEEvT0_T1_T2_T3_T5_T6_,"aw",@nobits
	.sectionflags	@""
	.align	8
.nv.shared._ZN3cub18CUB_300001_SM_10006detail6reduce27DeviceSegmentedReduceKernelINS2_10policy_hubIdxN4cuda3std3__44plusIvEEE10Policy1000EPdSC_PxSD_xS9_ddEEvT0_T1_T2_T3_T5_T6_:
	.zero		1176


//--------------------- .nv.shared.reserved.0     --------------------------
	.section	.nv.shared.reserved.0,"aw",@nobits
	.weak		__nv_reservedSMEM_offset_0_alias
	.size		__nv_reservedSMEM_offset_0_alias, 0, 64
	.other		__nv_reservedSMEM_offset_0_alias,@"STO_CUDA_RESERVED_SHARED STV_DEFAULT"
__nv_reservedSMEM_offset_0_alias:
	.zero		0
	.zero		64


//--------------------- .nv.global                --------------------------
	.section	.nv.global,"aw",@nobits
.nv.global:
	.type		_ZN34_INTERNAL_1cf42ded_4_k_cu_e38298986thrust24THRUST_300001_SM_1000_NS12placeholders2_5E,@object
	.size		_ZN34_INTERNAL_1cf42ded_4_k_cu_e38298986thrust24THRUST_300001_SM_1000_NS12placeholders2_5E,(_ZN34_INTERNAL_1cf42ded_4_k_cu_e38298984cuda3std3__45__cpo6cbeginE - _ZN34_INTERNAL_1cf42ded_4_k_cu_e38298986thrust24THRUST_300001_SM_1000_NS12placeholders2_5E)
_ZN34_INTERNAL_1cf42ded_4_k_cu_e38298986thrust24THRUST_300001_SM_1000_NS12placeholders2_5E:
	.zero		1
	.type		_ZN34_INTERNAL_1cf42ded_4_k_cu_e38298984cuda3std3__45__cpo6cbeginE,@object
	.size		_ZN34_INTERNAL_1cf42ded_4_k_cu_e38298984cuda3std3__45__cpo6cbeginE,(_ZN34_INTERNAL_1cf42ded_4_k_cu_e38298984cuda3std6ranges3__45__cpo6cbeginE - _ZN34_INTERNAL_1cf42ded_4_k_cu_e38298984cuda3std3__45__cpo6cbeginE)
_ZN34_INTERNAL_1cf42ded_4_k_cu_e38298984cuda3std3__45__cpo6cbeginE:
	.zero		1
	.type		_ZN34_INTERNAL_1cf42ded_4_k_cu_e38298984cuda3std6ranges3__45__cpo6cbeginE,@object
	.size		_ZN34_INTERNAL_1cf42ded_4_k_cu_e38298984cuda3std6ranges3__45__cpo6cbeginE,(_ZN34_INTERNAL_1cf42ded_4_k_cu_e38298984cuda3std3__48in_placeE - _ZN34_INTERNAL_1cf42ded_4_k_cu_e38298984cuda3std6ranges3__45__cpo6cbeginE)
_ZN34_INTERNAL_1cf42ded_4_k_cu_e38298984cuda3std6ranges3__45__cpo6cbeginE:
	.zero		1
	.type		_ZN34_INTERNAL_1cf42ded_4_k_cu_e38298984cuda3std3__48in_placeE,@object
	.size		_ZN34_INTERNAL_1cf42ded_4_k_cu_e38298984cuda3std3__48in_placeE,(_ZN34_INTERNAL_1cf42ded_4_k_cu_e38298984cuda3std6ranges3__45__cpo4sizeE - _ZN34_INTERNAL_1cf42ded_4_k_cu_e38298984cuda3std3__48in_placeE)
_ZN34_INTERNAL_1cf42ded_4_k_cu_e38298984cuda3std3__48in_placeE:
	.zero		1
	.type		_ZN34_INTERNAL_1cf42ded_4_k_cu_e38298984cuda3std6ranges3__45__cpo4sizeE,@object
	.size		_ZN34_INTERNAL_1cf42ded_4_k_cu_e38298984cuda3std6ranges3__45__cpo4sizeE,(_ZN34_INTERNAL_1cf42ded_4_k_cu_e38298986thrust24THRUST_300001_SM_1000_NS12placeholders2_9E - _ZN34_INTERNAL_1cf42ded_4_k_cu_e38298984cuda3std6ranges3__45__cpo4sizeE)
_ZN34_INTERNAL_1cf42ded_4_k_cu_e38298984cuda3std6ranges3__45__cpo4sizeE:
	.zero		1
	.type		_ZN34_INTERNAL_1cf42ded_4_k_cu_e38298986thrust24THRUST_300001_SM_1000_NS12placeholders2_9E,@object
	.size		_ZN34_INTERNAL_1cf42ded_4_k_cu_e38298986thrust24THRUST_300001_SM_1000_NS12placeholders2_9E,(_ZN34_INTERNAL_1cf42ded_4_k_cu_e38298984cuda3std3__45__cpo7crbeginE - _ZN34_INTERNAL_1cf42ded_4_k_cu_e38298986thrust24THRUST_300001_SM_1000_NS12placeholders2_9E)
_ZN34_INTERNAL_1cf42ded_4_k_cu_e38298986thrust24THRUST_300001_SM_1000_NS12placeholders2_9E:
	.zero		1
	.type		_ZN34_INTERNAL_1cf42ded_4_k_cu_e38298984cuda3std3__45__cpo7crbeginE,@object
	.size		_ZN34_INTERNAL_1cf42ded_4_k_cu_e38298984cuda3std3__45__cpo7crbeginE,(_ZN34_INTERNAL_1cf42ded_4_k_cu_e38298984cuda3std6ranges3__45__cpo4nextE - _ZN34_INTERNAL_1cf42ded_4_k_cu_e38298984cuda3std3__45__cpo7crbeginE)
_ZN34_INTERNAL_1cf42ded_4_k_cu_e38298984cuda3std3__45__cpo7crbeginE:
	.zero		1
	.type		_ZN34_INTERNAL_1cf42ded_4_k_cu_e38298984cuda3std6ranges3__45__cpo4nextE,@object
	.size		_ZN34_INTERNAL_1cf42ded_4_k_cu_e38298984cuda3std6ranges3__45__cpo4nextE,(_ZN34_INTERNAL_1cf42ded_4_k_cu_e38298984cuda3std6ranges3__45__cpo4swapE - _ZN34_INTERNAL_1cf42ded_4_k_cu_e38298984cuda3std6ranges3__45__cpo4nextE)
_ZN34_INTERNAL_1cf42ded_4_k_cu_e38298984cuda3std6ranges3__45__cpo4nextE:
	.zero		1
	.type		_ZN34_INTERNAL_1cf42ded_4_k_cu_e38298984cuda3std6ranges3__45__cpo4swapE,@object
	.size		_ZN34_INTERNAL_1cf42ded_4_k_cu_e38298984cuda3std6ranges3__45__cpo4swapE,(_ZN34_INTERNAL_1cf42ded_4_k_cu_e38298986thrust24THRUST_300001_SM_1000_NS12placeholders2_1E - _ZN34_INTERNAL_1cf42ded_4_k_cu_e38298984cuda3std6ranges3__45__cpo4swapE)
_ZN34_INTERNAL_1cf42ded_4_k_cu_e38298984cuda3std6ranges3__45__cpo4swapE:
	.zero		1
	.type		_ZN34_INTERNAL_1cf42ded_4_k_cu_e38298986thrust24THRUST_300001_SM_1000_NS12placeholders2_1E,@object
	.size		_ZN34_INTERNAL_1cf42ded_4_k_cu_e38298986thrust24THRUST_300001_SM_1000_NS12placeholders2_1E,(_ZN34_INTERNAL_1cf42ded_4_k_cu_e38298986thrust24THRUST_300001_SM_1000_NS12placeholders2_3E - _ZN34_INTERNAL_1cf42ded_4_k_cu_e38298986thrust24THRUST_300001_SM_1000_NS12placeholders2_1E)
_ZN34_INTERNAL_1cf42ded_4_k_cu_e38298986thrust24THRUST_300001_SM_1000_NS12placeholders2_1E:
	.zero		1
	.type		_ZN34_INTERNAL_1cf42ded_4_k_cu_e38298986thrust24THRUST_300001_SM_1000_NS12placeholders2_3E,@object
	.size		_ZN34_INTERNAL_1cf42ded_4_k_cu_e38298986thrust24THRUST_300001_SM_1000_NS12placeholders2_3E,(_ZN34_INTERNAL_1cf42ded_4_k_cu_e38298984cuda3std3__45__cpo5beginE - _ZN34_INTERNAL_1cf42ded_4_k_cu_e38298986thrust24THRUST_300001_SM_1000_NS12placeholders2_3E)
_ZN34_INTERNAL_1cf42ded_4_k_cu_e38298986thrust24THRUST_300001_SM_1000_NS12placeholders2_3E:
	.zero		1
	.type		_ZN34_INTERNAL_1cf42ded_4_k_cu_e38298984cuda3std3__45__cpo5beginE,@object
	.size		_ZN34_INTERNAL_1cf42ded_4_k_cu_e38298984cuda3std3__45__cpo5beginE,(_ZN34_INTERNAL_1cf42ded_4_k_cu_e38298984cuda3std6ranges3__45__cpo5beginE - _ZN34_INTERNAL_1cf42ded_4_k_cu_e38298984cuda3std3__45__cpo5beginE)
_ZN34_INTERNAL_1cf42ded_4_k_cu_e38298984cuda3std3__45__cpo5beginE:
	.zero		1
	.type		_ZN34_INTERNAL_1cf42ded_4_k_cu_e38298984cuda3std6ranges3__45__cpo5beginE,@object
	.size		_ZN34_INTERNAL_1cf42ded_4_k_cu_e38298984cuda3std6ranges3__45__cpo5beginE,(_ZN34_INTERNAL_1cf42ded_4_k_cu_e38298984cuda3std3__436_GLOBAL__N__1cf42ded_4_k_cu_e38298986ignoreE - _ZN34_INTERNAL_1cf42ded_4_k_cu_e38298984cuda3std6ranges3__45__cpo5beginE)
_ZN34_INTERNAL_1cf42ded_4_k_cu_e38298984cuda3std6ranges3__45__cpo5beginE:
	.zero		1
	.type		_ZN34_INTERNAL_1cf42ded_4_k_cu_e38298984cuda3std3__436_GLOBAL__N__1cf42ded_4_k_cu_e38298986ignoreE,@object
	.size		_ZN34_INTERNAL_1cf42ded_4_k_cu_e38298984cuda3std3__436_GLOBAL__N__1cf42ded_4_k_cu_e38298986ignoreE,(_ZN34_INTERNAL_1cf42ded_4_k_cu_e38298984cuda3std6ranges3__45__cpo4dataE - _ZN34_INTERNAL_1cf42ded_4_k_cu_e38298984cuda3std3__436_GLOBAL__N__1cf42ded_4_k_cu_e38298986ignoreE)
_ZN34_INTERNAL_1cf42ded_4_k_cu_e38298984cuda3std3__436_GLOBAL__N__1cf42ded_4_k_cu_e38298986ignoreE:
	.zero		1
	.type		_ZN34_INTERNAL_1cf42ded_4_k_cu_e38298984cuda3std6ranges3__45__cpo4dataE,@object
	.size		_ZN34_INTERNAL_1cf42ded_4_k_cu_e38298984cuda3std6ranges3__45__cpo4dataE,(_ZN34_INTERNAL_1cf42ded_4_k_cu_e38298986thrust24THRUST_300001_SM_1000_NS12placeholders2_7E - _ZN34_INTERNAL_1cf42ded_4_k_cu_e38298984cuda3std6ranges3__45__cpo4dataE)
_ZN34_INTERNAL_1cf42ded_4_k_cu_e38298984cuda3std6ranges3__45__cpo4dataE:
	.zero		1
	.type		_ZN34_INTERNAL_1cf42ded_4_k_cu_e38298986thrust24THRUST_300001_SM_1000_NS12placeholders2_7E,@object
	.size		_ZN34_INTERNAL_1cf42ded_4_k_cu_e38298986thrust24THRUST_300001_SM_1000_NS12placeholders2_7E,(_ZN34_INTERNAL_1cf42ded_4_k_cu_e38298984cuda3std3__45__cpo6rbeginE - _ZN34_INTERNAL_1cf42ded_4_k_cu_e38298986thrust24THRUST_300001_SM_1000_NS12placeholders2_7E)
_ZN34_INTERNAL_1cf42ded_4_k_cu_e38298986thrust24THRUST_300001_SM_1000_NS12placeholders2_7E:
	.zero		1
	.type		_ZN34_INTERNAL_1cf42ded_4_k_cu_e38298984cuda3std3__45__cpo6rbeginE,@object
	.size		_ZN34_INTERNAL_1cf42ded_4_k_cu_e38298984cuda3std3__45__cpo6rbeginE,(_ZN34_INTERNAL_1cf42ded_4_k_cu_e38298984cuda3std6ranges3__45__cpo7advanceE - _ZN34_INTERNAL_1cf42ded_4_k_cu_e38298984cuda3std3__45__cpo6rbeginE)
_ZN34_INTERNAL_1cf42ded_4_k_cu_e38298984cuda3std3__45__cpo6rbeginE:
	.zero		1
	.type		_ZN34_INTERNAL_1cf42ded_4_k_cu_e38298984cuda3std6ranges3__45__cpo7advanceE,@object
	.size		_ZN34_INTERNAL_1cf42ded_4_k_cu_e38298984cuda3std6ranges3__45__cpo7advanceE,(_ZN34_INTERNAL_1cf42ded_4_k_cu_e38298984cuda3std3__47nulloptE - _ZN34_INTERNAL_1cf42ded_4_k_cu_e38298984cuda3std6ranges3__45__cpo7advanceE)
_ZN34_INTERNAL_1cf42ded_4_k_cu_e38298984cuda3std6ranges3__45__cpo7advanceE:
	.zero		1
	.type		_ZN34_INTERNAL_1cf42ded_4_k_cu_e38298984cuda3std3__47nulloptE,@object
	.size		_ZN34_INTERNAL_1cf42ded_4_k_cu_e38298984cuda3std3__47nulloptE,(_ZN34_INTERNAL_1cf42ded_4_k_cu_e38298984cuda3std6ranges3__45__cpo8distanceE - _ZN34_INTERNAL_1cf42ded_4_k_cu_e38298984cuda3std3__47nulloptE)
_ZN34_INTERNAL_1cf42ded_4_k_cu_e38298984cuda3std3__47nulloptE:
	.zero		1
	.type		_ZN34_INTERNAL_1cf42ded_4_k_cu_e38298984cuda3std6ranges3__45__cpo8distanceE,@object
	.size		_ZN34_INTERNAL_1cf42ded_4_k_cu_e38298984cuda3std6ranges3__45__cpo8distanceE,(_ZN34_INTERNAL_1cf42ded_4_k_cu_e38298986thrust24THRUST_300001_SM_1000_NS12placeholders2_6E - _ZN34_INTERNAL_1cf42ded_4_k_cu_e38298984cuda3std6ranges3__45__cpo8distanceE)
_ZN34_INTERNAL_1cf42ded_4_k_cu_e38298984cuda3std6ranges3__45__cpo8distanceE:
	.zero		1
	.type		_ZN34_INTERNAL_1cf42ded_4_k_cu_e38298986thrust24THRUST_300001_SM_1000_NS12placeholders2_6E,@object
	.size		_ZN34_INTERNAL_1cf42ded_4_k_cu_e38298986thrust24THRUST_300001_SM_1000_NS12placeholders2_6E,(_ZN34_INTERNAL_1cf42ded_4_k_cu_e38298984cuda3std3__45__cpo4cendE - _ZN34_INTERNAL_1cf42ded_4_k_cu_e38298986thrust24THRUST_300001_SM_1000_NS12placeholders2_6E)
_ZN34_INTERNAL_1cf42ded_4_k_cu_e38298986thrust24THRUST_300001_SM_1000_NS12placeholders2_6E:
	.zero		1
	.type		_ZN34_INTERNAL_1cf42ded_4_k_cu_e38298984cuda3std3__45__cpo4cendE,@object
	.size		_ZN34_INTERNAL_1cf42ded_4_k_cu_e38298984cuda3std3__45__cpo4cendE,(_ZN34_INTERNAL_1cf42ded_4_k_cu_e38298984cuda3std6ranges3__45__cpo4cendE - _ZN34_INTERNAL_1cf42ded_4_k_cu_e38298984cuda3std3__45__cpo4cendE)
_ZN34_INTERNAL_1cf42ded_4_k_cu_e38298984cuda3std3__45__cpo4cendE:
	.zero		1
	.type		_ZN34_INTERNAL_1cf42ded_4_k_cu_e38298984cuda3std6ranges3__45__cpo4cendE,@object
	.size		_ZN34_INTERNAL_1cf42ded_4_k_cu_e38298984cuda3std6ranges3__45__cpo4cendE,(_ZN34_INTERNAL_1cf42ded_4_k_cu_e38298984cuda3std3__420unreachable_sentinelE - _ZN34_INTERNAL_1cf42ded_4_k_cu_e38298984cuda3std6ranges3__45__cpo4cendE)
_ZN34_INTERNAL_1cf42ded_4_k_cu_e38298984cuda3std6ranges3__45__cpo4cendE:
	.zero		1
	.type		_ZN34_INTERNAL_1cf42ded_4_k_cu_e38298984cuda3std3__420unreachable_sentinelE,@object
	.size		_ZN34_INTERNAL_1cf42ded_4_k_cu_e38298984cuda3std3__420unreachable_sentinelE,(_ZN34_INTERNAL_1cf42ded_4_k_cu_e38298984cuda3std6ranges3__45__cpo5ssizeE - _ZN34_INTERNAL_1cf42ded_4_k_cu_e38298984cuda3std3__420unreachable_sentinelE)
_ZN34_INTERNAL_1cf42ded_4_k_cu_e38298984cuda3std3__420unreachable_sentinelE:
	.zero		1
	.type		_ZN34_INTERNAL_1cf42ded_4_k_cu_e38298984cuda3std6ranges3__45__cpo5ssizeE,@object
	.size		_ZN34_INTERNAL_1cf42ded_4_k_cu_e38298984cuda3std6ranges3__45__cpo5ssizeE,(_ZN34_INTERNAL_1cf42ded_4_k_cu_e38298986thrust24THRUST_300001_SM_1000_NS12placeholders3_10E - _ZN34_INTERNAL_1cf42ded_4_k_cu_e38298984cuda3std6ranges3__45__cpo5ssizeE)
_ZN34_INTERNAL_1cf42ded_4_k_cu_e38298984cuda3std6ranges3__45__cpo5ssizeE:
	.zero		1
	.type		_ZN34_INTERNAL_1cf42ded_4_k_cu_e38298986thrust24THRUST_300001_SM_1000_NS12placeholders3_10E,@object
	.size		_ZN34_INTERNAL_1cf42ded_4_k_cu_e38298986thrust24THRUST_300001_SM_1000_NS12placeholders3_10E,(_ZN34_INTERNAL_1cf42ded_4_k_cu_e38298984cuda3std3__45__cpo5crendE - _ZN34_INTERNAL_1cf42ded_4_k_cu_e38298986thrust24THRUST_300001_SM_1000_NS12placeholders3_10E)
_ZN34_INTERNAL_1cf42ded_4_k_cu_e38298986thrust24THRUST_300001_SM_1000_NS12placeholders3_10E:
	.zero		1
	.type		_ZN34_INTERNAL_1cf42ded_4_k_cu_e38298984cuda3std3__45__cpo5crendE,@object
	.size		_ZN34_INTERNAL_1cf42ded_4_k_cu_e38298984cuda3std3__45__cpo5crendE,(_ZN34_INTERNAL_1cf42ded_4_k_cu_e38298984cuda3std6ranges3__45__cpo4prevE - _ZN34_INTERNAL_1cf42ded_4_k_cu_e38298984cuda3std3__45__cpo5crendE)
_ZN34_INTERNAL_1cf42ded_4_k_cu_e38298984cuda3std3__45__cpo5crendE:
	.zero		1
	.type		_ZN34_INTERNAL_1cf42ded_4_k_cu_e38298984cuda3std6ranges3__45__cpo4prevE,@object
	.size		_ZN34_INTERNAL_1cf42ded_4_k_cu_e38298984cuda3std6ranges3__45__cpo4prevE,(_ZN34_INTERNAL_1cf42ded_4_k_cu_e38298984cuda3std6ranges3__45__cpo9iter_moveE - _ZN34_INTERNAL_1cf42ded_4_k_cu_e38298984cuda3std6ranges3__45__cpo4prevE)
_ZN34_INTERNAL_1cf42ded_4_k_cu_e38298984cuda3std6ranges3__45__cpo4prevE:
	.zero		1
	.type		_ZN34_INTERNAL_1cf42ded_4_k_cu_e38298984cuda3std6ranges3__45__cpo9iter_moveE,@object
	.size		_ZN34_INTERNAL_1cf42ded_4_k_cu_e38298984cuda3std6ranges3__45__cpo9iter_moveE,(_ZN34_INTERNAL_1cf42ded_4_k_cu_e38298986thrust24THRUST_300001_SM_1000_NS12placeholders2_2E - _ZN34_INTERNAL_1cf42ded_4_k_cu_e38298984cuda3std6ranges3__45__cpo9iter_moveE)
_ZN34_INTERNAL_1cf42ded_4_k_cu_e38298984cuda3std6ranges3__45__cpo9iter_moveE:
	.zero		1
	.type		_ZN34_INTERNAL_1cf42ded_4_k_cu_e38298986thrust24THRUST_300001_SM_1000_NS12placeholders2_2E,@object
	.size		_ZN34_INTERNAL_1cf42ded_4_k_cu_e38298986thrust24THRUST_300001_SM_1000_NS12placeholders2_2E,(_ZN34_INTERNAL_1cf42ded_4_k_cu_e38298986thrust24THRUST_300001_SM_1000_NS12placeholders2_4E - _ZN34_INTERNAL_1cf42ded_4_k_cu_e38298986thrust24THRUST_300001_SM_1000_NS12placeholders2_2E)
_ZN34_INTERNAL_1cf42ded_4_k_cu_e38298986thrust24THRUST_300001_SM_1000_NS12placeholders2_2E:
	.zero		1
	.type		_ZN34_INTERNAL_1cf42ded_4_k_cu_e38298986thrust24THRUST_300001_SM_1000_NS12placeholders2_4E,@object
	.size		_ZN34_INTERNAL_1cf42ded_4_k_cu_e38298986thrust24THRUST_300001_SM_1000_NS12placeholders2_4E,(_ZN34_INTERNAL_1cf42ded_4_k_cu_e38298984cuda3std3__45__cpo3endE - _ZN34_INTERNAL_1cf42ded_4_k_cu_e38298986thrust24THRUST_300001_SM_1000_NS12placeholders2_4E)
_ZN34_INTERNAL_1cf42ded_4_k_cu_e38298986thrust24THRUST_300001_SM_1000_NS12placeholders2_4E:
	.zero		1
	.type		_ZN34_INTERNAL_1cf42ded_4_k_cu_e38298984cuda3std3__45__cpo3endE,@object
	.size		_ZN34_INTERNAL_1cf42ded_4_k_cu_e38298984cuda3std3__45__cpo3endE,(_ZN34_INTERNAL_1cf42ded_4_k_cu_e38298984cuda3std6ranges3__45__cpo3endE - _ZN34_INTERNAL_1cf42ded_4_k_cu_e38298984cuda3std3__45__cpo3endE)
_ZN34_INTERNAL_1cf42ded_4_k_cu_e38298984cuda3std3__45__cpo3endE:
	.zero		1
	.type		_ZN34_INTERNAL_1cf42ded_4_k_cu_e38298984cuda3std6ranges3__45__cpo3endE,@object
	.size		_ZN34_INTERNAL_1cf42ded_4_k_cu_e38298984cuda3std6ranges3__45__cpo3endE,(_ZN34_INTERNAL_1cf42ded_4_k_cu_e38298984cuda3std3__419piecewise_constructE - _ZN34_INTERNAL_1cf42ded_4_k_cu_e38298984cuda3std6ranges3__45__cpo3endE)
_ZN34_INTERNAL_1cf42ded_4_k_cu_e38298984cuda3std6ranges3__45__cpo3endE:
	.zero		1
	.type		_ZN34_INTERNAL_1cf42ded_4_k_cu_e38298984cuda3std3__419piecewise_constructE,@object
	.size		_ZN34_INTERNAL_1cf42ded_4_k_cu_e38298984cuda3std3__419piecewise_constructE,(_ZN34_INTERNAL_1cf42ded_4_k_cu_e38298984cuda3std6ranges3__45__cpo5cdataE - _ZN34_INTERNAL_1cf42ded_4_k_cu_e38298984cuda3std3__419piecewise_constructE)
_ZN34_INTERNAL_1cf42ded_4_k_cu_e38298984cuda3std3__419piecewise_constructE:
	.zero		1
	.type		_ZN34_INTERNAL_1cf42ded_4_k_cu_e38298984cuda3std6ranges3__45__cpo5cdataE,@object
	.size		_ZN34_INTERNAL_1cf42ded_4_k_cu_e38298984cuda3std6ranges3__45__cpo5cdataE,(_ZN34_INTERNAL_1cf42ded_4_k_cu_e38298986thrust24THRUST_300001_SM_1000_NS12placeholders2_8E - _ZN34_INTERNAL_1cf42ded_4_k_cu_e38298984cuda3std6ranges3__45__cpo5cdataE)
_ZN34_INTERNAL_1cf42ded_4_k_cu_e38298984cuda3std6ranges3__45__cpo5cdataE:
	.zero		1
	.type		_ZN34_INTERNAL_1cf42ded_4_k_cu_e38298986thrust24THRUST_300001_SM_1000_NS12placeholders2_8E,@object
	.size		_ZN34_INTERNAL_1cf42ded_4_k_cu_e38298986thrust24THRUST_300001_SM_1000_NS12placeholders2_8E,(_ZN34_INTERNAL_1cf42ded_4_k_cu_e38298984cuda3std3__45__cpo4rendE - _ZN34_INTERNAL_1cf42ded_4_k_cu_e38298986thrust24THRUST_300001_SM_1000_NS12placeholders2_8E)
_ZN34_INTERNAL_1cf42ded_4_k_cu_e38298986thrust24THRUST_300001_SM_1000_NS12placeholders2_8E:
	.zero		1
	.type		_ZN34_INTERNAL_1cf42ded_4_k_cu_e38298984cuda3std3__45__cpo4rendE,@object
	.size		_ZN34_INTERNAL_1cf42ded_4_k_cu_e38298984cuda3std3__45__cpo4rendE,(_ZN34_INTERNAL_1cf42ded_4_k_cu_e38298984cuda3std6ranges3__45__cpo9iter_swapE - _ZN34_INTERNAL_1cf42ded_4_k_cu_e38298984cuda3std3__45__cpo4rendE)
_ZN34_INTERNAL_1cf42ded_4_k_cu_e38298984cuda3std3__45__cpo4rendE:
	.zero		1
	.type		_ZN34_INTERNAL_1cf42ded_4_k_cu_e38298984cuda3std6ranges3__45__cpo9iter_swapE,@object
	.size		_ZN34_INTERNAL_1cf42ded_4_k_cu_e38298984cuda3std6ranges3__45__cpo9iter_swapE,(_ZN34_INTERNAL_1cf42ded_4_k_cu_e38298984cuda3std3__48unexpectE - _ZN34_INTERNAL_1cf42ded_4_k_cu_e38298984cuda3std6ranges3__45__cpo9iter_swapE)
_ZN34_INTERNAL_1cf42ded_4_k_cu_e38298984cuda3std6ranges3__45__cpo9iter_swapE:
	.zero		1
	.type		_ZN34_INTERNAL_1cf42ded_4_k_cu_e38298984cuda3std3__48unexpectE,@object
	.size		_ZN34_INTERNAL_1cf42ded_4_k_cu_e38298984cuda3std3__48unexpectE,(_ZN34_INTERNAL_1cf42ded_4_k_cu_e38298986thrust24THRUST_300001_SM_1000_NS6system6detail10sequential3seqE - _ZN34_INTERNAL_1cf42ded_4_k_cu_e38298984cuda3std3__48unexpectE)
_ZN34_INTERNAL_1cf42ded_4_k_cu_e38298984cuda3std3__48unexpectE:
	.zero		1
	.type		_ZN34_INTERNAL_1cf42ded_4_k_cu_e38298986thrust24THRUST_300001_SM_1000_NS6system6detail10sequential3seqE,@object
	.size		_ZN34_INTERNAL_1cf42ded_4_k_cu_e38298986thrust24THRUST_300001_SM_1000_NS6system6detail10sequential3seqE,(.L_29 - _ZN34_INTERNAL_1cf42ded_4_k_cu_e38298986thrust24THRUST_300001_SM_1000_NS6system6detail10sequential3seqE)
_ZN34_INTERNAL_1cf42ded_4_k_cu_e38298986thrust24THRUST_300001_SM_1000_NS6system6detail10sequential3seqE:
	.zero		1
.L_29:


//--------------------- .nv.shared._ZN3cub18CUB_300001_SM_10006detail6reduce27DeviceSegmentedReduceKernelINS2_10policy_hubIdiN4cuda3std3__44plusIvEEE10Policy1000EPdSC_PiSD_iS9_ddEEvT0_T1_T2_T3_T5_T6_ --------------------------
	.section	.nv.shared._ZN3cub18CUB_300001_SM_10006detail6reduce27DeviceSegmentedReduceKernelINS2_10policy_hubIdiN4cuda3std3__44plusIvEEE10Policy1000EPdSC_PiSD_iS9_ddEEvT0_T1_T2_T3_T5_T6_,"aw",@nobits
	.sectionflags	@""
	.align	8
.nv.shared._ZN3cub18CUB_300001_SM_10006detail6reduce27DeviceSegmentedReduceKernelINS2_10policy_hubIdiN4cuda3std3__44plusIvEEE10Policy1000EPdSC_PiSD_iS9_ddEEvT0_T1_T2_T3_T5_T6_:
	.zero		1216


//--------------------- .nv.constant0._ZN3cub18CUB_300001_SM_10006detail6reduce27DeviceSegmentedReduceKernelINS2_10policy_hubIdxN4cuda3std3__44plusIvEEE10Policy1000EPdSC_PxSD_xS9_ddEEvT0_T1_T2_T3_T5_T6_ --------------------------
	.section	.nv.constant0._ZN3cub18CUB_300001_SM_10006detail6reduce27DeviceSegmentedReduceKernelINS2_10policy_hubIdxN4cuda3std3__44plusIvEEE10Policy1000EPdSC_PxSD_xS9_ddEEvT0_T1_T2_T3_T5_T6_,"a",@progbits
	.sectionflags	@""
	.align	4
.nv.constant0._ZN3cub18CUB_300001_SM_10006detail6reduce27DeviceSegmentedReduceKernelINS2_10policy_hubIdxN4cuda3std3__44plusIvEEE10Policy1000EPdSC_PxSD_xS9_ddEEvT0_T1_T2_T3_T5_T6_:
	.zero		944


//--------------------- .nv.constant0._ZN3cub18CUB_300001_SM_10006detail6reduce27DeviceSegmentedReduceKernelINS2_10policy_hubIdiN4cuda3std3__44plusIvEEE10Policy1000EPdSC_PiSD_iS9_ddEEvT0_T1_T2_T3_T5_T6_ --------------------------
	.section	.nv.constant0._ZN3cub18CUB_300001_SM_10006detail6reduce27DeviceSegmentedReduceKernelINS2_10policy_hubIdiN4cuda3std3__44plusIvEEE10Policy1000EPdSC_PiSD_iS9_ddEEvT0_T1_T2_T3_T5_T6_,"a",@progbits
	.sectionflags	@""
	.align	4
.nv.constant0._ZN3cub18CUB_300001_SM_10006detail6reduce27DeviceSegmentedReduceKernelINS2_10policy_hubIdiN4cuda3std3__44plusIvEEE10Policy1000EPdSC_PiSD_iS9_ddEEvT0_T1_T2_T3_T5_T6_:
	.zero		944


//--------------------- .nv.constant0._ZN3cub18CUB_300001_SM_10006detail11EmptyKernelIvEEvv --------------------------
	.section	.nv.constant0._ZN3cub18CUB_300001_SM_10006detail11EmptyKernelIvEEvv,"a",@progbits
	.sectionflags	@""
	.align	4
.nv.constant0._ZN3cub18CUB_300001_SM_10006detail11EmptyKernelIvEEvv:
	.zero		896


//--------------------- .nv.constant0._Z19cal_H_seg_from_VextPdPiS0_S0_S0_S0_S0_S0_S0_S0_S0_S0_S0_S_S_S_ --------------------------
	.section	.nv.constant0._Z19cal_H_seg_from_VextPdPiS0_S0_S0_S0_S0_S0_S0_S0_S0_S0_S0_S_S_S_,"a",@progbits
	.sectionflags	@""
	.align	4
.nv.constant0._Z19cal_H_seg_from_VextPdPiS0_S0_S0_S0_S0_S0_S0_S0_S0_S0_S0_S_S_S_:
	.zero		1024


//--------------------- .nv.constant0._Z7V_batchPiPdS0_S0_S0_S0_S_S0_S0_S0_S0_S0_S_S_S_S_S0_S0_S0_S0_S0_S0_S0_S_S_S_S_S_S_S_S_S_S_S_S_S_S_S_S_S_S_S_S_S_S_S_S_S_S_S0_S0_S0_S0_S0_S0_S0_S0_S0_S0_S0_S0_S0_S0_S0_S0_S0_S0_S0_S0_ --------------------------
	.section	.nv.constant0._Z7V_batchPiPdS0_S0_S0_S0_S_S0_S0_S0_S0_S0_S_S_S_S_S0_S0_S0_S0_S0_S0_S0_S_S_S_S_S_S_S_S_S_S_S_S_S_S_S_S_S_S_S_S_S_S_S_S_S_S_S0_S0_S0_S0_S0_S0_S0_S0_S0_S0_S0_S0_S0_S0_S0_S0_S0_S0_S0_S0_,"a",@progbits
	.sectionflags	@""
	.align	4
.nv.constant0._Z7V_batchPiPdS0_S0_S0_S0_S_S0_S0_S0_S0_S0_S_S_S_S_S0_S0_S0_S0_S0_S0_S0_S_S_S_S_S_S_S_S_S_S_S_S_S_S_S_S_S_S_S_S_S_S_S_S_S_S_S0_S0_S0_S0_S0_S0_S0_S0_S0_S0_S0_S0_S0_S0_S0_S0_S0_S0_S0_S0_:
	.zero		1448


//--------------------- .nv.constant0._Z17check_int_custom2iPiS_S_S_S_S_S_S_S_S_S_S_ --------------------------
	.section	.nv.constant0._Z17check_int_custom2iPiS_S_S_S_S_S_S_S_S_S_S_,"a",@progbits
	.sectionflags	@""
	.align	4
.nv.constant0._Z17check_int_custom2iPiS_S_S_S_S_S_S_S_S_S_S_:
	.zero		1000


//--------------------- .nv.constant0._Z16check_double_sciiPd --------------------------
	.section	.nv.constant0._Z16check_double_sciiPd,"a",@progbits
	.sectionflags	@""
	.align	4
.nv.constant0._Z16check_double_sciiPd:
	.zero		912


//--------------------- .nv.constant0._Z14check_double_kPd --------------------------
	.section	.nv.constant0._Z14check_double_kPd,"a",@progbits
	.sectionflags	@""
	.align	4
.nv.constant0._Z14check_double_kPd:
	.zero		904


//--------------------- .nv.constant0._Z12check_doubleiPd --------------------------
	.section	.nv.constant0._Z12check_doubleiPd,"a",@progbits
	.sectionflags	@""
	.align	4
.nv.constant0._Z12check_doubleiPd:
	.zero		912


//--------------------- .nv.constant0._Z14check_long_intiPx --------------------------
	.section	.nv.constant0._Z14check_long_intiPx,"a",@progbits
	.sectionflags	@""
	.align	4
.nv.constant0._Z14check_long_intiPx:
	.zero		912


//--------------------- .nv.constant0._Z9check_intiPi --------------------------
	.section	.nv.constant0._Z9check_intiPi,"a",@progbits
	.sectionflags	@""
	.align	4
.nv.constant0._Z9check_intiPi:
	.zero		912


//--------------------- SYMBOLS --------------------------

	.type		.nv.reservedSmem.offset0,@object
	.size		.nv.reservedSmem.offset0,0x4
	.type		.nv.reservedSmem.cap,@object
	.size		.nv.reservedSmem.cap,0x4
	.type		vprintf,@function
